	.target	sm_90a

	.elftype	@"ET_EXEC"


//--------------------- .note.nv.tkinfo           --------------------------
	.section	.note.nv.tkinfo,"",@"SHT_NOTE"
	.sectionflags	@"SHF_NOTE_NV_TKINFO"
	.tkinfo
        /*0018*/ 	.word	0x00000002
        /*0030*/ 	.string	""
        /*0030*/ 	.string	"ptxas"
        /*0030*/ 	.string	"Cuda compilation tools, release 13.0, V13.0.88"
        /*0030*/ 	.string	"Build cuda_13.0.r13.0/compiler.36424714_0"
        /*0030*/ 	.string	"-v  -suppress-debug-info  -lineinfo  -arch sm_90a "



//--------------------- .note.nv.cuinfo           --------------------------
	.section	.note.nv.cuinfo,"",@"SHT_NOTE"
	.sectionflags	@"SHF_NOTE_NV_CUINFO"
        /*0018*/ 	.short	0x0002
        /*001a*/ 	.short	0x005a
        /*001c*/ 	.short	0x0082
	.zero		2


//--------------------- .nv.info                  --------------------------
	.section	.nv.info,"",@"SHT_CUDA_INFO"
	.align	4


	//----- nvinfo : EIATTR_REGCOUNT
	.align		4
        /*0000*/ 	.byte	0x04, 0x2f
        /*0002*/ 	.short	(.L_1 - .L_0)
	.align		4
.L_0:
        /*0004*/ 	.word	index@(matmul_kernel)
        /*0008*/ 	.word	0x000000ff


	//----- nvinfo : EIATTR_FRAME_SIZE
	.align		4
.L_1:
        /*000c*/ 	.byte	0x04, 0x11
        /*000e*/ 	.short	(.L_3 - .L_2)
	.align		4
.L_2:
        /*0010*/ 	.word	index@(matmul_kernel)
        /*0014*/ 	.word	0x00000888


	//----- nvinfo : EIATTR_MIN_STACK_SIZE
	.align		4
.L_3:
        /*0018*/ 	.byte	0x04, 0x12
        /*001a*/ 	.short	(.L_5 - .L_4)
	.align		4
.L_4:
        /*001c*/ 	.word	index@(matmul_kernel)
        /*0020*/ 	.word	0x00000888
.L_5:


//--------------------- .nv.compat                --------------------------
	.section	.nv.compat,"",@"SHT_CUDA_COMPAT_INFO"
	.align	4
        /*0000*/ 	.byte	0x02, 0x09, 0x01, 0x00, 0x02, 0x02, 0x04, 0x00, 0x02, 0x05, 0x05, 0x00, 0x03, 0x07, 0x01, 0x01
        /*0010*/ 	.byte	0x02, 0x03, 0x00, 0x00, 0x02, 0x06, 0x01, 0x00, 0x04, 0x0b, 0x08, 0x00, 0x00, 0x00, 0x00, 0x00
        /*0020*/ 	.byte	0x00, 0x00, 0x00, 0x00


//--------------------- .nv.info.matmul_kernel    --------------------------
	.section	.nv.info.matmul_kernel,"",@"SHT_CUDA_INFO"
	.sectionflags	@""
	.align	4


	//----- nvinfo : EIATTR_CUDA_API_VERSION
	.align		4
        /*0000*/ 	.byte	0x04, 0x37
        /*0002*/ 	.short	(.L_7 - .L_6)
.L_6:
        /*0004*/ 	.word	0x00000082


	//----- nvinfo : EIATTR_KPARAM_INFO
	.align		4
.L_7:
        /*0008*/ 	.byte	0x04, 0x17
        /*000a*/ 	.short	(.L_9 - .L_8)
.L_8:
        /*000c*/ 	.word	0x00000000
        /*0010*/ 	.short	0x000d
        /*0012*/ 	.short	0x0048
        /*0014*/ 	.byte	0x00, 0xf4, 0x21, 0x00


	//----- nvinfo : EIATTR_KPARAM_INFO
	.align		4
.L_9:
        /*0018*/ 	.byte	0x04, 0x17
        /*001a*/ 	.short	(.L_11 - .L_10)
.L_10:
        /*001c*/ 	.word	0x00000000
        /*0020*/ 	.short	0x000c
        /*0022*/ 	.short	0x0040
        /*0024*/ 	.byte	0x00, 0xf4, 0x21, 0x00


	//----- nvinfo : EIATTR_KPARAM_INFO
	.align		4
.L_11:
        /*0028*/ 	.byte	0x04, 0x17
        /*002a*/ 	.short	(.L_13 - .L_12)
.L_12:
        /*002c*/ 	.word	0x00000000
        /*0030*/ 	.short	0x000b
        /*0032*/ 	.short	0x0038
        /*0034*/ 	.byte	0x00, 0xf0, 0x11, 0x00


	//----- nvinfo : EIATTR_KPARAM_INFO
	.align		4
.L_13:
        /*0038*/ 	.byte	0x04, 0x17
        /*003a*/ 	.short	(.L_15 - .L_14)
.L_14:
        /*003c*/ 	.word	0x00000000
        /*0040*/ 	.short	0x000a
        /*0042*/ 	.short	0x0034
        /*0044*/ 	.byte	0x00, 0xf0, 0x11, 0x00


	//----- nvinfo : EIATTR_KPARAM_INFO
	.align		4
.L_15:
        /*0048*/ 	.byte	0x04, 0x17
        /*004a*/ 	.short	(.L_17 - .L_16)
.L_16:
        /*004c*/ 	.word	0x00000000
        /*0050*/ 	.short	0x0009
        /*0052*/ 	.short	0x0030
        /*0054*/ 	.byte	0x00, 0xf0, 0x11, 0x00


	//----- nvinfo : EIATTR_KPARAM_INFO
	.align		4
.L_17:
        /*0058*/ 	.byte	0x04, 0x17
        /*005a*/ 	.short	(.L_19 - .L_18)
.L_18:
        /*005c*/ 	.word	0x00000000
        /*0060*/ 	.short	0x0008
        /*0062*/ 	.short	0x002c
        /*0064*/ 	.byte	0x00, 0xf0, 0x11, 0x00


	//----- nvinfo : EIATTR_KPARAM_INFO
	.align		4
.L_19:
        /*0068*/ 	.byte	0x04, 0x17
        /*006a*/ 	.short	(.L_21 - .L_20)
.L_20:
        /*006c*/ 	.word	0x00000000
        /*0070*/ 	.short	0x0007
        /*0072*/ 	.short	0x0028
        /*0074*/ 	.byte	0x00, 0xf0, 0x11, 0x00


	//----- nvinfo : EIATTR_KPARAM_INFO
	.align		4
.L_21:
        /*0078*/ 	.byte	0x04, 0x17
        /*007a*/ 	.short	(.L_23 - .L_22)
.L_22:
        /*007c*/ 	.word	0x00000000
        /*0080*/ 	.short	0x0006
        /*0082*/ 	.short	0x0024
        /*0084*/ 	.byte	0x00, 0xf0, 0x11, 0x00


	//----- nvinfo : EIATTR_KPARAM_INFO
	.align		4
.L_23:
        /*0088*/ 	.byte	0x04, 0x17
        /*008a*/ 	.short	(.L_25 - .L_24)
.L_24:
        /*008c*/ 	.word	0x00000000
        /*0090*/ 	.short	0x0005
        /*0092*/ 	.short	0x0020
        /*0094*/ 	.byte	0x00, 0xf0, 0x11, 0x00


	//----- nvinfo : EIATTR_KPARAM_INFO
	.align		4
.L_25:
        /*0098*/ 	.byte	0x04, 0x17
        /*009a*/ 	.short	(.L_27 - .L_26)
.L_26:
        /*009c*/ 	.word	0x00000000
        /*00a0*/ 	.short	0x0004
        /*00a2*/ 	.short	0x001c
        /*00a4*/ 	.byte	0x00, 0xf0, 0x11, 0x00


	//----- nvinfo : EIATTR_KPARAM_INFO
	.align		4
.L_27:
        /*00a8*/ 	.byte	0x04, 0x17
        /*00aa*/ 	.short	(.L_29 - .L_28)
.L_28:
        /*00ac*/ 	.word	0x00000000
        /*00b0*/ 	.short	0x0003
        /*00b2*/ 	.short	0x0018
        /*00b4*/ 	.byte	0x00, 0xf0, 0x11, 0x00


	//----- nvinfo : EIATTR_KPARAM_INFO
	.align		4
.L_29:
        /*00b8*/ 	.byte	0x04, 0x17
        /*00ba*/ 	.short	(.L_31 - .L_30)
.L_30:
        /*00bc*/ 	.word	0x00000000
        /*00c0*/ 	.short	0x0002
        /*00c2*/ 	.short	0x0010
        /*00c4*/ 	.byte	0x00, 0xf4, 0x21, 0x00


	//----- nvinfo : EIATTR_KPARAM_INFO
	.align		4
.L_31:
        /*00c8*/ 	.byte	0x04, 0x17
        /*00ca*/ 	.short	(.L_33 - .L_32)
.L_32:
        /*00cc*/ 	.word	0x00000000
        /*00d0*/ 	.short	0x0001
        /*00d2*/ 	.short	0x0008
        /*00d4*/ 	.byte	0x00, 0xf4, 0x21, 0x00


	//----- nvinfo : EIATTR_KPARAM_INFO
	.align		4
.L_33:
        /*00d8*/ 	.byte	0x04, 0x17
        /*00da*/ 	.short	(.L_35 - .L_34)
.L_34:
        /*00dc*/ 	.word	0x00000000
        /*00e0*/ 	.short	0x0000
        /*00e2*/ 	.short	0x0000
        /*00e4*/ 	.byte	0x00, 0xf4, 0x21, 0x00


	//----- nvinfo : EIATTR_SPARSE_MMA_MASK
	.align		4
.L_35:
        /*00e8*/ 	.byte	0x03, 0x50
        /*00ea*/ 	.short	0x0000


	//----- nvinfo : EIATTR_MAXREG_COUNT
	.align		4
        /*00ec*/ 	.byte	0x03, 0x1b
        /*00ee*/ 	.short	0x00ff


	//----- nvinfo : EIATTR_NUM_BARRIERS
	.align		4
        /*00f0*/ 	.byte	0x02, 0x4c
        /*00f2*/ 	.byte	0x01
	.zero		1


	//----- nvinfo : EIATTR_ANNOTATIONS
	.align		4
        /*00f4*/ 	.byte	0x04, 0x55
        /*00f6*/ 	.short	(.L_37 - .L_36)


	//   ....[0]....
.L_36:
        /*00f8*/ 	.word	0x00000001
        /*00fc*/ 	.byte	0x00, 0x01, 0x00, 0x00, 0x01, 0x00, 0x00, 0x00, 0x30, 0x01, 0x00, 0x00, 0x01, 0x00, 0x00, 0x00
        /* <DEDUP_REMOVED lines=822> */
        /*346c*/ 	.byte	0x20, 0xd8, 0x01, 0x00, 0x01, 0x00, 0x00, 0x00, 0x50, 0xd8, 0x01, 0x00


	//----- nvinfo : EIATTR_MERCURY_ISA_VERSION
	.align		4
.L_37:
        /*3478*/ 	.byte	0x03, 0x5f
        /*347a*/ 	.short	0x0101


	//----- nvinfo : EIATTR_EXIT_INSTR_OFFSETS
	.align		4
        /*347c*/ 	.byte	0x04, 0x1c
        /*347e*/ 	.short	(.L_39 - .L_38)


	//   ....[0]....
.L_38:
        /*3480*/ 	.word	0x0001db00


	//   ....[1]....
        /*3484*/ 	.word	0x0001db20


	//----- nvinfo : EIATTR_REQNTID
	.align		4
.L_39:
        /*3488*/ 	.byte	0x04, 0x10
        /*348a*/ 	.short	(.L_41 - .L_40)
.L_40:
        /*348c*/ 	.word	0x00000080
        /*3490*/ 	.word	0x00000001
        /*3494*/ 	.word	0x00000001


	//----- nvinfo : EIATTR_CBANK_PARAM_SIZE
	.align		4
.L_41:
        /*3498*/ 	.byte	0x03, 0x19
        /*349a*/ 	.short	0x0050


	//----- nvinfo : EIATTR_PARAM_CBANK
	.align		4
        /*349c*/ 	.byte	0x04, 0x0a
        /*349e*/ 	.short	(.L_43 - .L_42)
	.align		4
.L_42:
        /*34a0*/ 	.word	index@(.nv.constant0.matmul_kernel)
        /*34a4*/ 	.short	0x0210
        /*34a6*/ 	.short	0x0050


	//----- nvinfo : EIATTR_SW_WAR
	.align		4
.L_43:
        /*34a8*/ 	.byte	0x04, 0x36
        /*34aa*/ 	.short	(.L_45 - .L_44)
.L_44:
        /*34ac*/ 	.word	0x00000008
.L_45:


//--------------------- .nv.callgraph             --------------------------
	.section	.nv.callgraph,"",@"SHT_CUDA_CALLGRAPH"
	.align	4
	.sectionentsize	8
	.align		4
        /*0000*/ 	.word	0x00000000
	.align		4
        /*0004*/ 	.word	0xffffffff
	.align		4
        /*0008*/ 	.word	0x00000000
	.align		4
        /*000c*/ 	.word	0xfffffffe
	.align		4
        /*0010*/ 	.word	0x00000000
	.align		4
        /*0014*/ 	.word	0xfffffffd
	.align		4
        /*0018*/ 	.word	0x00000000
	.align		4
        /*001c*/ 	.word	0xfffffffc


//--------------------- .text.matmul_kernel       --------------------------
	.section	.text.matmul_kernel,"ax",@progbits
	.align	128
        .global         matmul_kernel
        .type           matmul_kernel,@function
        .size           matmul_kernel,(.L_x_3 - matmul_kernel)
        .other          matmul_kernel,@"STO_CUDA_ENTRY STV_DEFAULT"
matmul_kernel:
.text.matmul_kernel:
[----:B------:R-:W1:Y:S08]  /*0000*/  LDC R1, c[0x0][0x28] ;  /* 0x00000a00ff017b82 */ /* 0x000e700000000800 */
[----:B------:R-:W2:Y:S01]  /*0010*/  LDC.64 R2, c[0x0][0x228] ;  /* 0x00008a00ff027b82 */ /* 0x000ea20000000a00 */
[----:B-1----:R-:W-:Y:S01]  /*0020*/  VIADD R1, R1, 0xfffff778 ;  /* 0xfffff77801017836 */ /* 0x002fe20000000000 */
[----:B------:R-:W1:Y:S01]  /*0030*/  S2R R5, SR_CTAID.X ;  /* 0x0000000000057919 */ /* 0x000e620000002500 */
[----:B------:R-:W-:Y:S01]  /*0040*/  ULDC UR4, c[0x0][0x230] ;  /* 0x00008c0000047ab9 */ /* 0x000fe20000000800 */
[----:B------:R-:W-:Y:S01]  /*0050*/  ULDC UR5, c[0x0][0x230] ;  /* 0x00008c0000057ab9 */ /* 0x000fe20000000800 */
[----:B------:R-:W-:Y:S01]  /*0060*/  ULDC.64 UR10, c[0x0][0x210] ;  /* 0x00008400000a7ab9 */ /* 0x000fe20000000a00 */
[----:B------:R-:W3:Y:S01]  /*0070*/  S2R R119, SR_TID.X ;  /* 0x0000000000777919 */ /* 0x000ee20000002100 */
[----:B------:R-:W-:Y:S01]  /*0080*/  ULDC.64 UR12, c[0x0][0x218] ;  /* 0x00008600000c7ab9 */ /* 0x000fe20000000a00 */
[----:B------:R-:W-:Y:S01]  /*0090*/  ULDC UR8, c[0x0][0x230] ;  /* 0x00008c0000087ab9 */ /* 0x000fe20000000800 */
[----:B------:R-:W-:Y:S01]  /*00a0*/  ULDC UR6, c[0x0][0x230] ;  /* 0x00008c0000067ab9 */ /* 0x000fe20000000800 */
[----:B------:R-:W-:Y:S01]  /*00b0*/  ULDC UR7, c[0x0][0x230] ;  /* 0x00008c0000077ab9 */ /* 0x000fe20000000800 */
[----:B------:R-:W-:Y:S01]  /*00c0*/  ULDC.64 UR16, c[0x0][0x208] ;  /* 0x0000820000107ab9 */ /* 0x000fe20000000a00 */
[----:B------:R-:W-:Y:S01]  /*00d0*/  ULDC UR9, c[0x0][0x230] ;  /* 0x00008c0000097ab9 */ /* 0x000fe20000000800 */
[----:B------:R-:W-:Y:S01]  /*00e0*/  ULDC UR14, c[0x0][0x230] ;  /* 0x00008c00000e7ab9 */ /* 0x000fe20000000800 */
[----:B--2---:R-:W-:Y:S01]  /*00f0*/  IMAD.MOV.U32 R175, RZ, RZ, R3 ;  /* 0x000000ffffaf7224 */ /* 0x004fe200078e0003 */
[----:B------:R2:W-:Y:S01]  /*0100*/  STL.64 [R1+0x248], R2 ;  /* 0x0002480201007387 */ /* 0x0005e20000100a00 */
[----:B------:R-:W-:-:S02]  /*0110*/  IMAD.MOV.U32 R154, RZ, RZ, R2 ;  /* 0x000000ffff9a7224 */ /* 0x000fc400078e0002 */
[----:B------:R-:W-:Y:S01]  /*0120*/  VIADD R0, R175, 0xff ;  /* 0x000000ffaf007836 */ /* 0x000fe20000000000 */
[----:B------:R-:W-:Y:S04]  /*0130*/  STL [R1+0x880], R175 ;  /* 0x000880af01007387 */ /* 0x000fe80000100800 */
[----:B------:R4:W-:Y:S01]  /*0140*/  STL [R1+0x860], R154 ;  /* 0x0008609a01007387 */ /* 0x0009e20000100800 */
[----:B-1----:R-:W-:Y:S02]  /*0150*/  IABS R8, R5 ;  /* 0x0000000500087213 */ /* 0x002fe40000000000 */
[----:B--2---:R-:W-:Y:S02]  /*0160*/  SHF.R.S32.HI R3, RZ, 0x1f, R0 ;  /* 0x0000001fff037819 */ /* 0x004fe40000011400 */
[----:B---3--:R-:W-:-:S02]  /*0170*/  LOP3.LUT R152, R119, 0x3f, RZ, 0xc0, !PT ;  /* 0x0000003f77987812 */ /* 0x008fc400078ec0ff */
[----:B------:R-:W-:-:S04]  /*0180*/  LEA.HI R3, R3, R0, RZ, 0x8 ;  /* 0x0000000003037211 */ /* 0x000fc800078f40ff */
[----:B------:R-:W-:-:S05]  /*0190*/  SHF.R.S32.HI R3, RZ, 0x8, R3 ;  /* 0x00000008ff037819 */ /* 0x000fca0000011403 */
[----:B------:R-:W-:-:S05]  /*01a0*/  IMAD.SHL.U32 R4, R3, 0x8, RZ ;  /* 0x0000000803047824 */ /* 0x000fca00078e00ff */
[-C--:B------:R-:W-:Y:S02]  /*01b0*/  IABS R7, R4.reuse ;  /* 0x0000000400077213 */ /* 0x080fe40000000000 */
[----:B------:R-:W-:Y:S02]  /*01c0*/  IABS R10, R4 ;  /* 0x00000004000a7213 */ /* 0x000fe40000000000 */
[----:B------:R-:W1:Y:S08]  /*01d0*/  I2F.RP R0, R7 ;  /* 0x0000000700007306 */ /* 0x000e700000209400 */
[----:B-1----:R-:W1:Y:S02]  /*01e0*/  MUFU.RCP R0, R0 ;  /* 0x0000000000007308 */ /* 0x002e640000001000 */
[----:B-1----:R-:W-:-:S02]  /*01f0*/  VIADD R2, R0, 0xffffffe ;  /* 0x0ffffffe00027836 */ /* 0x002fc40000000000 */
[----:B------:R-:W-:Y:S01]  /*0200*/  IMAD.MOV R0, RZ, RZ, -R10 ;  /* 0x000000ffff007224 */ /* 0x000fe200078e0a0a */
[----:B------:R-:W-:-:S03]  /*0210*/  IABS R10, R154 ;  /* 0x0000009a000a7213 */ /* 0x000fc60000000000 */
[----:B------:R1:W2:Y:S02]  /*0220*/  F2I.FTZ.U32.TRUNC.NTZ R3, R2 ;  /* 0x0000000200037305 */ /* 0x0002a4000021f000 */
[----:B-1----:R-:W-:Y:S02]  /*0230*/  IMAD.MOV.U32 R2, RZ, RZ, RZ ;  /* 0x000000ffff027224 */ /* 0x002fe400078e00ff */
[----:B--2---:R-:W-:-:S04]  /*0240*/  IMAD.MOV R6, RZ, RZ, -R3 ;  /* 0x000000ffff067224 */ /* 0x004fc800078e0a03 */
[----:B------:R-:W-:Y:S02]  /*0250*/  IMAD R9, R6, R7, RZ ;  /* 0x0000000706097224 */ /* 0x000fe400078e02ff */
[----:B------:R-:W-:Y:S01]  /*0260*/  IMAD.MOV.U32 R6, RZ, RZ, R8 ;  /* 0x000000ffff067224 */ /* 0x000fe200078e0008 */
[----:B------:R-:W-:Y:S01]  /*0270*/  IABS R8, R175 ;  /* 0x000000af00087213 */ /* 0x000fe20000000000 */
[----:B------:R-:W-:-:S06]  /*0280*/  IMAD.HI.U32 R3, R3, R9, R2 ;  /* 0x0000000903037227 */ /* 0x000fcc00078e0002 */
[----:B------:R-:W-:-:S04]  /*0290*/  IMAD.HI.U32 R3, R3, R6, RZ ;  /* 0x0000000603037227 */ /* 0x000fc800078e00ff */
[----:B------:R-:W-:-:S05]  /*02a0*/  IMAD R0, R3, R0, R6 ;  /* 0x0000000003007224 */ /* 0x000fca00078e0206 */
[----:B------:R-:W-:-:S13]  /*02b0*/  ISETP.GT.U32.AND P1, PT, R7, R0, PT ;  /* 0x000000000700720c */ /* 0x000fda0003f24070 */
[----:B------:R-:W-:Y:S02]  /*02c0*/  @!P1 IMAD.IADD R0, R0, 0x1, -R7 ;  /* 0x0000000100009824 */ /* 0x000fe400078e0a07 */
[----:B------:R-:W-:Y:S01]  /*02d0*/  @!P1 VIADD R3, R3, 0x1 ;  /* 0x0000000103039836 */ /* 0x000fe20000000000 */
[----:B------:R-:W-:Y:S02]  /*02e0*/  ISETP.NE.AND P1, PT, R4, RZ, PT ;  /* 0x000000ff0400720c */ /* 0x000fe40003f25270 */
[----:B------:R-:W-:Y:S02]  /*02f0*/  ISETP.GE.U32.AND P0, PT, R0, R7, PT ;  /* 0x000000070000720c */ /* 0x000fe40003f06070 */
[----:B------:R-:W-:-:S04]  /*0300*/  LOP3.LUT R0, R5, R4, RZ, 0x3c, !PT ;  /* 0x0000000405007212 */ /* 0x000fc800078e3cff */
[----:B------:R-:W-:Y:S01]  /*0310*/  ISETP.GE.AND P2, PT, R0, RZ, PT ;  /* 0x000000ff0000720c */ /* 0x000fe20003f46270 */
[----:B------:R-:W-:-:S06]  /*0320*/  VIADD R0, R154, 0x3f ;  /* 0x0000003f9a007836 */ /* 0x000fcc0000000000 */
[----:B------:R-:W-:-:S04]  /*0330*/  @P0 VIADD R3, R3, 0x1 ;  /* 0x0000000103030836 */ /* 0x000fc80000000000 */
[----:B------:R-:W-:Y:S01]  /*0340*/  IMAD.MOV.U32 R2, RZ, RZ, R3 ;  /* 0x000000ffff027224 */ /* 0x000fe200078e0003 */
[----:B------:R-:W-:-:S03]  /*0350*/  SHF.R.S32.HI R3, RZ, 0x1f, R0 ;  /* 0x0000001fff037819 */ /* 0x000fc60000011400 */
[----:B------:R-:W-:Y:S01]  /*0360*/  @!P2 IMAD.MOV R2, RZ, RZ, -R2 ;  /* 0x000000ffff02a224 */ /* 0x000fe200078e0a02 */
[----:B------:R-:W-:Y:S02]  /*0370*/  @!P1 LOP3.LUT R2, RZ, R4, RZ, 0x33, !PT ;  /* 0x00000004ff029212 */ /* 0x000fe400078e33ff */
[----:B------:R-:W-:-:S03]  /*0380*/  LEA.HI R3, R3, R0, RZ, 0x6 ;  /* 0x0000000003037211 */ /* 0x000fc600078f30ff */
[----:B------:R-:W-:Y:S02]  /*0390*/  IMAD.SHL.U32 R12, R2, 0x8, RZ ;  /* 0x00000008020c7824 */ /* 0x000fe400078e00ff */
[----:B------:R-:W-:-:S03]  /*03a0*/  IMAD.MOV R2, RZ, RZ, -R2 ;  /* 0x000000ffff027224 */ /* 0x000fc600078e0a02 */
[----:B------:R-:W-:Y:S01]  /*03b0*/  LEA.HI.SX32 R3, R3, -R12, 0x1a ;  /* 0x8000000c03037211 */ /* 0x000fe200078fd2ff */
[----:B------:R-:W-:Y:S02]  /*03c0*/  IMAD R14, R4, R2, R5 ;  /* 0x00000002040e7224 */ /* 0x000fe400078e0205 */
[----:B------:R-:W-:Y:S01]  /*03d0*/  IMAD.MOV.U32 R2, RZ, RZ, RZ ;  /* 0x000000ffff027224 */ /* 0x000fe200078e00ff */
[----:B------:R-:W-:Y:S01]  /*03e0*/  VIMNMX R15, R3, 0x8, PT ;  /* 0x00000008030f7848 */ /* 0x000fe20003fe0100 */
[----:B------:R-:W1:Y:S01]  /*03f0*/  I2F.RP R4, R8 ;  /* 0x0000000800047306 */ /* 0x000e620000209400 */
[----:B------:R-:W-:Y:S02]  /*0400*/  IABS R9, R14 ;  /* 0x0000000e00097213 */ /* 0x000fe40000000000 */
[----:B------:R-:W-:-:S05]  /*0410*/  IABS R7, R15 ;  /* 0x0000000f00077213 */ /* 0x000fca0000000000 */
[----:B------:R-:W2:Y:S08]  /*0420*/  I2F.RP R0, R7 ;  /* 0x0000000700007306 */ /* 0x000eb00000209400 */
[----:B-1----:R-:W-:Y:S08]  /*0430*/  MUFU.RCP R4, R4 ;  /* 0x0000000400047308 */ /* 0x002ff00000001000 */
[----:B--2---:R-:W1:Y:S02]  /*0440*/  MUFU.RCP R0, R0 ;  /* 0x0000000000007308 */ /* 0x004e640000001000 */
[----:B-1----:R-:W-:Y:S01]  /*0450*/  VIADD R3, R0, 0xffffffe ;  /* 0x0ffffffe00037836 */ /* 0x002fe20000000000 */
[----:B------:R-:W-:-:S05]  /*0460*/  IABS R0, R15 ;  /* 0x0000000f00007213 */ /* 0x000fca0000000000 */
[----:B------:R-:W1:Y:S01]  /*0470*/  F2I.FTZ.U32.TRUNC.NTZ R3, R3 ;  /* 0x0000000300037305 */ /* 0x000e62000021f000 */
[----:B------:R-:W-:Y:S02]  /*0480*/  IMAD.MOV R0, RZ, RZ, -R0 ;  /* 0x000000ffff007224 */ /* 0x000fe400078e0a00 */
[----:B-1----:R-:W-:-:S04]  /*0490*/  IMAD.MOV R6, RZ, RZ, -R3 ;  /* 0x000000ffff067224 */ /* 0x002fc800078e0a03 */
[----:B------:R-:W-:-:S04]  /*04a0*/  IMAD R5, R6, R7, RZ ;  /* 0x0000000706057224 */ /* 0x000fc800078e02ff */
[----:B------:R-:W-:-:S04]  /*04b0*/  IMAD.HI.U32 R2, R3, R5, R2 ;  /* 0x0000000503027227 */ /* 0x000fc800078e0002 */
[----:B------:R-:W-:Y:S02]  /*04c0*/  IMAD.MOV.U32 R5, RZ, RZ, R10 ;  /* 0x000000ffff057224 */ /* 0x000fe400078e000a */
[----:B------:R-:W-:Y:S02]  /*04d0*/  IMAD.HI.U32 R2, R2, R9, RZ ;  /* 0x0000000902027227 */ /* 0x000fe400078e00ff */
[----:B------:R-:W1:Y:S02]  /*04e0*/  I2F.RP R3, R5 ;  /* 0x0000000500037306 */ /* 0x000e640000209400 */
[----:B------:R-:W-:Y:S02]  /*04f0*/  IMAD R0, R2, R0, R9 ;  /* 0x0000000002007224 */ /* 0x000fe400078e0209 */
[----:B------:R-:W-:Y:S01]  /*0500*/  VIADD R10, R4, 0xffffffe ;  /* 0x0ffffffe040a7836 */ /* 0x000fe20000000000 */
[----:B------:R-:W-:Y:S01]  /*0510*/  SHF.R.S32.HI R4, RZ, 0x6, R119 ;  /* 0x00000006ff047819 */ /* 0x000fe20000011477 */
[----:B------:R-:W-:Y:S01]  /*0520*/  IMAD.SHL.U32 R9, R152, 0x80, RZ ;  /* 0x0000008098097824 */ /* 0x000fe200078e00ff */
[----:B------:R-:W-:Y:S01]  /*0530*/  ISETP.GT.U32.AND P1, PT, R7, R0, PT ;  /* 0x000000000700720c */ /* 0x000fe20003f24070 */
[----:B------:R2:W3:Y:S08]  /*0540*/  F2I.FTZ.U32.TRUNC.NTZ R11, R10 ;  /* 0x0000000a000b7305 */ /* 0x0004f0000021f000 */
[----:B-1----:R-:W1:Y:S01]  /*0550*/  MUFU.RCP R3, R3 ;  /* 0x0000000300037308 */ /* 0x002e620000001000 */
[----:B--2---:R-:W-:-:S03]  /*0560*/  IMAD.MOV.U32 R10, RZ, RZ, RZ ;  /* 0x000000ffff0a7224 */ /* 0x004fc600078e00ff */
[----:B------:R-:W-:Y:S02]  /*0570*/  @!P1 IMAD.IADD R0, R0, 0x1, -R7 ;  /* 0x0000000100009824 */ /* 0x000fe400078e0a07 */
[----:B------:R-:W-:Y:S01]  /*0580*/  @!P1 VIADD R2, R2, 0x1 ;  /* 0x0000000102029836 */ /* 0x000fe20000000000 */
[----:B------:R-:W-:Y:S01]  /*0590*/  ISETP.NE.AND P1, PT, R15, RZ, PT ;  /* 0x000000ff0f00720c */ /* 0x000fe20003f25270 */
[----:B---3--:R-:W-:Y:S01]  /*05a0*/  IMAD.MOV R13, RZ, RZ, -R11 ;  /* 0x000000ffff0d7224 */ /* 0x008fe200078e0a0b */
[----:B------:R-:W-:Y:S02]  /*05b0*/  ISETP.GE.U32.AND P0, PT, R0, R7, PT ;  /* 0x000000070000720c */ /* 0x000fe40003f06070 */
[----:B------:R-:W-:-:S04]  /*05c0*/  LOP3.LUT R0, R14, R15, RZ, 0x3c, !PT ;  /* 0x0000000f0e007212 */ /* 0x000fc800078e3cff */
[----:B------:R-:W-:Y:S01]  /*05d0*/  ISETP.GE.AND P2, PT, R0, RZ, PT ;  /* 0x000000ff0000720c */ /* 0x000fe20003f46270 */
[----:B-1----:R-:W-:Y:S01]  /*05e0*/  VIADD R6, R3, 0xffffffe ;  /* 0x0ffffffe03067836 */ /* 0x002fe20000000000 */
[----:B------:R-:W-:-:S03]  /*05f0*/  LOP3.LUT R0, R119, 0x40, RZ, 0xc0, !PT ;  /* 0x0000004077007812 */ /* 0x000fc600078ec0ff */
[----:B------:R1:W2:Y:S01]  /*0600*/  F2I.FTZ.U32.TRUNC.NTZ R7, R6 ;  /* 0x0000000600077305 */ /* 0x0002a2000021f000 */
[----:B------:R-:W-:Y:S01]  /*0610*/  LEA.HI R3, R0, R9, RZ, 0x1c ;  /* 0x0000000900037211 */ /* 0x000fe200078fe0ff */
[----:B------:R-:W-:Y:S01]  /*0620*/  @P0 VIADD R2, R2, 0x1 ;  /* 0x0000000102020836 */ /* 0x000fe20000000000 */
[----:B------:R-:W-:Y:S01]  /*0630*/  SGXT R0, R4, 0x1 ;  /* 0x000000010400781a */ /* 0x000fe20000000200 */
[----:B------:R-:W-:Y:S02]  /*0640*/  IMAD.SHL.U32 R4, R119, 0x4, RZ ;  /* 0x0000000477047824 */ /* 0x000fe400078e00ff */
[----:B------:R-:W-:Y:S01]  /*0650*/  IMAD.MOV.U32 R17, RZ, RZ, R2 ;  /* 0x000000ffff117224 */ /* 0x000fe200078e0002 */
[----:B------:R-:W-:Y:S02]  /*0660*/  LOP3.LUT R9, R0, 0x90, RZ, 0xc0, !PT ;  /* 0x0000009000097812 */ /* 0x000fe400078ec0ff */
[----:B------:R-:W-:Y:S01]  /*0670*/  SHF.R.U32.HI R0, RZ, 0x6, R119 ;  /* 0x00000006ff007819 */ /* 0x000fe20000011677 */
[----:B------:R-:W-:Y:S01]  /*0680*/  @!P2 IMAD.MOV R17, RZ, RZ, -R17 ;  /* 0x000000ffff11a224 */ /* 0x000fe200078e0a11 */
[----:B------:R-:W-:Y:S01]  /*0690*/  @!P1 LOP3.LUT R17, RZ, R15, RZ, 0x33, !PT ;  /* 0x0000000fff119212 */ /* 0x000fe200078e33ff */
[----:B-1----:R-:W-:Y:S01]  /*06a0*/  IMAD.MOV.U32 R6, RZ, RZ, RZ ;  /* 0x000000ffff067224 */ /* 0x002fe200078e00ff */
[----:B------:R-:W-:-:S02]  /*06b0*/  SGXT.U32 R0, R0, 0x1 ;  /* 0x000000010000781a */ /* 0x000fc40000000000 */
[----:B------:R-:W-:Y:S01]  /*06c0*/  LOP3.LUT R4, R9, 0x7c, R4, 0x78, !PT ;  /* 0x0000007c09047812 */ /* 0x000fe200078e7804 */
[----:B------:R-:W-:Y:S01]  /*06d0*/  IMAD R9, R13, R8, RZ ;  /* 0x000000080d097224 */ /* 0x000fe200078e02ff */
[----:B------:R-:W-:Y:S01]  /*06e0*/  PRMT R2, R0, 0x6540, R17 ;  /* 0x0000654000027816 */ /* 0x000fe20000000011 */
[----:B--2---:R-:W-:Y:S02]  /*06f0*/  IMAD.MOV R16, RZ, RZ, -R7 ;  /* 0x000000ffff107224 */ /* 0x004fe400078e0a07 */
[----:B------:R-:W-:Y:S01]  /*0700*/  IMAD.HI.U32 R10, R11, R9, R10 ;  /* 0x000000090b0a7227 */ /* 0x000fe200078e000a */
[----:B------:R-:W-:Y:S02]  /*0710*/  LOP3.LUT R18, R2, 0xfe, RZ, 0xfc, !PT ;  /* 0x000000fe02127812 */ /* 0x000fe400078efcff */
[----:B------:R-:W-:Y:S01]  /*0720*/  IABS R13, R2 ;  /* 0x00000002000d7213 */ /* 0x000fe20000000000 */
[----:B------:R-:W-:Y:S01]  /*0730*/  IMAD R11, R16, R5, RZ ;  /* 0x00000005100b7224 */ /* 0x000fe200078e02ff */
[C---:B----4-:R-:W-:Y:S01]  /*0740*/  LOP3.LUT R154, R2.reuse, 0x68, RZ, 0xfc, !PT ;  /* 0x00000068029a7812 */ /* 0x050fe200078efcff */
[----:B------:R-:W-:Y:S01]  /*0750*/  IMAD.SHL.U32 R9, R17, 0x100, RZ ;  /* 0x0000010011097824 */ /* 0x000fe200078e00ff */
[----:B------:R1:W-:Y:S01]  /*0760*/  STL [R1+0x4b8], R18 ;  /* 0x0004b81201007387 */ /* 0x0003e20000100800 */
[----:B------:R-:W-:Y:S01]  /*0770*/  IMAD.MOV R82, RZ, RZ, -R17 ;  /* 0x000000ffff527224 */ /* 0x000fe200078e0a11 */
[----:B------:R-:W-:Y:S01]  /*0780*/  LOP3.LUT R252, R2, 0x6a, RZ, 0xfc, !PT ;  /* 0x0000006a02fc7812 */ /* 0x000fe200078efcff */
[----:B------:R-:W-:Y:S01]  /*0790*/  IMAD.HI.U32 R11, R7, R11, R6 ;  /* 0x0000000b070b7227 */ /* 0x000fe200078e0006 */
[----:B------:R-:W-:-:S02]  /*07a0*/  IABS R7, R18 ;  /* 0x0000001200077213 */ /* 0x000fc40000000000 */
[----:B------:R-:W-:Y:S01]  /*07b0*/  LOP3.LUT R175, R9, 0x2, R0, 0xfe, !PT ;  /* 0x0000000209af7812 */ /* 0x000fe200078efe00 */
[----:B------:R-:W-:Y:S01]  /*07c0*/  IMAD R82, R15, R82, R14 ;  /* 0x000000520f527224 */ /* 0x000fe200078e020e */
[C-C-:B------:R-:W-:Y:S01]  /*07d0*/  LOP3.LUT R16, R9.reuse, 0x4, R0.reuse, 0xfe, !PT ;  /* 0x0000000409107812 */ /* 0x140fe200078efe00 */
[----:B------:R-:W-:Y:S01]  /*07e0*/  IMAD.HI.U32 R6, R10, R13, RZ ;  /* 0x0000000d0a067227 */ /* 0x000fe200078e00ff */
[----:B------:R-:W-:Y:S01]  /*07f0*/  IABS R43, R175 ;  /* 0x000000af002b7213 */ /* 0x000fe20000000000 */
[----:B------:R-:W-:Y:S01]  /*0800*/  STL [R1+0x498], R175 ;  /* 0x000498af01007387 */ /* 0x000fe20000100800 */
[C-C-:B-1----:R-:W-:Y:S01]  /*0810*/  LOP3.LUT R18, R9.reuse, 0x8, R0.reuse, 0xfe, !PT ;  /* 0x0000000809127812 */ /* 0x142fe200078efe00 */
[----:B------:R-:W-:Y:S01]  /*0820*/  IMAD.MOV.U32 R15, RZ, RZ, R7 ;  /* 0x000000ffff0f7224 */ /* 0x000fe200078e0007 */
[----:B------:R-:W-:Y:S01]  /*0830*/  LOP3.LUT R19, R9, 0xa, R0, 0xfe, !PT ;  /* 0x0000000a09137812 */ /* 0x000fe200078efe00 */
[----:B------:R-:W-:Y:S01]  /*0840*/  IMAD.IADD R82, R12, 0x1, R82 ;  /* 0x000000010c527824 */ /* 0x000fe200078e0252 */
[----:B------:R-:W-:Y:S01]  /*0850*/  IABS R12, R16 ;  /* 0x00000010000c7213 */ /* 0x000fe20000000000 */
[----:B------:R-:W-:Y:S01]  /*0860*/  IMAD.MOV R112, RZ, RZ, -R6 ;  /* 0x000000ffff707224 */ /* 0x000fe200078e0a06 */
[----:B------:R1:W-:Y:S01]  /*0870*/  STL [R1+0x4ac], R16 ;  /* 0x0004ac1001007387 */ /* 0x0003e20000100800 */
[----:B------:R-:W-:Y:S01]  /*0880*/  IMAD.HI.U32 R7, R10, R15, RZ ;  /* 0x0000000f0a077227 */ /* 0x000fe200078e00ff */
[----:B------:R-:W-:-:S02]  /*0890*/  IABS R47, R18 ;  /* 0x00000012002f7213 */ /* 0x000fc40000000000 */
[C-C-:B------:R-:W-:Y:S01]  /*08a0*/  LOP3.LUT R20, R9.reuse, 0xc, R0.reuse, 0xfe, !PT ;  /* 0x0000000c09147812 */ /* 0x140fe200078efe00 */
[----:B------:R-:W-:Y:S01]  /*08b0*/  IMAD R112, R8, R112, R13 ;  /* 0x0000007008707224 */ /* 0x000fe200078e020d */
[C-C-:B------:R-:W-:Y:S01]  /*08c0*/  LOP3.LUT R21, R9.reuse, 0xe, R0.reuse, 0xfe, !PT ;  /* 0x0000000e09157812 */ /* 0x140fe200078efe00 */
[C---:B------:R-:W-:Y:S01]  /*08d0*/  IMAD.HI.U32 R6, R10.reuse, R43, RZ ;  /* 0x0000002b0a067227 */ /* 0x040fe200078e00ff */
[----:B------:R-:W-:Y:S02]  /*08e0*/  IABS R17, R20 ;  /* 0x0000001400117213 */ /* 0x000fe40000000000 */
[C---:B-1----:R-:W-:Y:S01]  /*08f0*/  LOP3.LUT R16, R9.reuse, 0x6, R0, 0xfe, !PT ;  /* 0x0000000609107812 */ /* 0x042fe200078efe00 */
[----:B------:R-:W-:Y:S01]  /*0900*/  IMAD.MOV.U32 R13, RZ, RZ, R12 ;  /* 0x000000ffff0d7224 */ /* 0x000fe200078e000c */
[C---:B------:R-:W-:Y:S01]  /*0910*/  LOP3.LUT R22, R9.reuse, 0x10, R0, 0xfe, !PT ;  /* 0x0000001009167812 */ /* 0x040fe200078efe00 */
[----:B------:R-:W-:Y:S01]  /*0920*/  IMAD.MOV R114, RZ, RZ, -R7 ;  /* 0x000000ffff727224 */ /* 0x000fe200078e0a07 */
[----:B------:R-:W-:Y:S01]  /*0930*/  IABS R12, R16 ;  /* 0x00000010000c7213 */ /* 0x000fe20000000000 */
[----:B------:R-:W-:Y:S01]  /*0940*/  IMAD.MOV R7, RZ, RZ, -R6 ;  /* 0x000000ffff077224 */ /* 0x000fe200078e0a06 */
[----:B------:R-:W-:Y:S01]  /*0950*/  IABS R51, R21 ;  /* 0x0000001500337213 */ /* 0x000fe20000000000 */
[----:B------:R-:W-:Y:S01]  /*0960*/  IMAD.HI.U32 R6, R10, R13, RZ ;  /* 0x0000000d0a067227 */ /* 0x000fe200078e00ff */
[----:B------:R-:W-:Y:S01]  /*0970*/  STL [R1+0x4a8], R16 ;  /* 0x0004a81001007387 */ /* 0x000fe20000100800 */
[----:B------:R-:W-:-:S02]  /*0980*/  LOP3.LUT R14, R9, 0x12, R0, 0xfe, !PT ;  /* 0x00000012090e7812 */ /* 0x000fc400078efe00 */
[----:B------:R-:W-:Y:S01]  /*0990*/  IMAD R114, R8, R114, R15 ;  /* 0x0000007208727224 */ /* 0x000fe200078e020f */
[----:B------:R-:W-:Y:S01]  /*09a0*/  STL [R1+0x4a4], R18 ;  /* 0x0004a41201007387 */ /* 0x000fe20000100800 */
[----:B------:R-:W-:Y:S01]  /*09b0*/  IMAD.MOV.U32 R15, RZ, RZ, R12 ;  /* 0x000000ffff0f7224 */ /* 0x000fe200078e000c */
[----:B------:R-:W-:Y:S01]  /*09c0*/  LOP3.LUT R23, R9, 0x1a, R0, 0xfe, !PT ;  /* 0x0000001a09177812 */ /* 0x000fe200078efe00 */
[----:B------:R-:W-:Y:S01]  /*09d0*/  IMAD.MOV R44, RZ, RZ, -R6 ;  /* 0x000000ffff2c7224 */ /* 0x000fe200078e0a06 */
[----:B------:R-:W-:Y:S01]  /*09e0*/  STL [R1+0x4a0], R19 ;  /* 0x0004a01301007387 */ /* 0x000fe20000100800 */
[----:B------:R-:W-:Y:S01]  /*09f0*/  IMAD.HI.U32 R6, R10, R15, RZ ;  /* 0x0000000f0a067227 */ /* 0x000fe200078e00ff */
[----:B------:R-:W-:Y:S02]  /*0a00*/  IABS R59, R23 ;  /* 0x00000017003b7213 */ /* 0x000fe40000000000 */
[----:B------:R-:W-:Y:S01]  /*0a10*/  STL [R1+0x49c], R20 ;  /* 0x00049c1401007387 */ /* 0x000fe20000100800 */
[----:B------:R-:W-:Y:S01]  /*0a20*/  IMAD R43, R8, R7, R43 ;  /* 0x00000007082b7224 */ /* 0x000fe200078e022b */
[----:B------:R-:W-:Y:S01]  /*0a30*/  LOP3.LUT R251, R2, 0x6c, RZ, 0xfc, !PT ;  /* 0x0000006c02fb7812 */ /* 0x000fe200078efcff */
[----:B------:R-:W-:Y:S01]  /*0a40*/  IMAD R44, R8, R44, R13 ;  /* 0x0000002c082c7224 */ /* 0x000fe200078e020d */
[----:B------:R-:W-:Y:S01]  /*0a50*/  IABS R13, R19 ;  /* 0x00000013000d7213 */ /* 0x000fe20000000000 */
[----:B------:R-:W-:Y:S01]  /*0a60*/  IMAD.HI.U32 R7, R10, R47, RZ ;  /* 0x0000002f0a077227 */ /* 0x000fe200078e00ff */
[----:B------:R-:W-:Y:S01]  /*0a70*/  STL [R1+0x494], R21 ;  /* 0x0004941501007387 */ /* 0x000fe20000100800 */
[----:B------:R-:W-:-:S02]  /*0a80*/  IABS R111, R252 ;  /* 0x000000fc006f7213 */ /* 0x000fc40000000000 */
[----:B------:R-:W-:Y:S01]  /*0a90*/  IMAD.MOV R6, RZ, RZ, -R6 ;  /* 0x000000ffff067224 */ /* 0x000fe200078e0a06 */
[----:B------:R-:W-:Y:S01]  /*0aa0*/  STL [R1+0x45c], R22 ;  /* 0x00045c1601007387 */ /* 0x000fe20000100800 */
[----:B------:R-:W-:Y:S01]  /*0ab0*/  IMAD.MOV R12, RZ, RZ, -R7 ;  /* 0x000000ffff0c7224 */ /* 0x000fe200078e0a07 */
[----:B------:R-:W-:Y:S01]  /*0ac0*/  LOP3.LUT R250, R2, 0x6e, RZ, 0xfc, !PT ;  /* 0x0000006e02fa7812 */ /* 0x000fe200078efcff */
[----:B------:R-:W-:Y:S01]  /*0ad0*/  IMAD R46, R8, R6, R15 ;  /* 0x00000006082e7224 */ /* 0x000fe200078e020f */
[----:B------:R1:W-:Y:S01]  /*0ae0*/  STL [R1+0x458], R14 ;  /* 0x0004580e01007387 */ /* 0x0003e20000100800 */
[----:B------:R-:W-:Y:S01]  /*0af0*/  IMAD.HI.U32 R6, R10, R13, RZ ;  /* 0x0000000d0a067227 */ /* 0x000fe200078e00ff */
[----:B------:R-:W-:Y:S02]  /*0b00*/  IABS R15, R14 ;  /* 0x0000000e000f7213 */ /* 0x000fe40000000000 */
[----:B------:R-:W-:Y:S01]  /*0b10*/  LOP3.LUT R248, R2, 0x72, RZ, 0xfc, !PT ;  /* 0x0000007202f87812 */ /* 0x000fe200078efcff */
[----:B------:R-:W-:Y:S01]  /*0b20*/  IMAD.HI.U32 R7, R10, R17, RZ ;  /* 0x000000110a077227 */ /* 0x000fe200078e00ff */
[----:B------:R-:W-:-:S02]  /*0b30*/  LOP3.LUT R249, R2, 0x70, RZ, 0xfc, !PT ;  /* 0x0000007002f97812 */ /* 0x000fc400078efcff */
[----:B------:R-:W-:Y:S01]  /*0b40*/  LOP3.LUT R247, R2, 0x74, RZ, 0xfc, !PT ;  /* 0x0000007402f77812 */ /* 0x000fe200078efcff */
[----:B------:R-:W-:Y:S01]  /*0b50*/  IMAD R47, R8, R12, R47 ;  /* 0x0000000c082f7224 */ /* 0x000fe200078e022f */
[----:B------:R-:W-:Y:S01]  /*0b60*/  IABS R12, R22 ;  /* 0x00000016000c7213 */ /* 0x000fe20000000000 */
[----:B------:R-:W-:Y:S01]  /*0b70*/  IMAD.MOV R48, RZ, RZ, -R6 ;  /* 0x000000ffff307224 */ /* 0x000fe200078e0a06 */
[----:B-1----:R-:W-:Y:S01]  /*0b80*/  LOP3.LUT R14, R9, 0x16, R0, 0xfe, !PT ;  /* 0x00000016090e7812 */ /* 0x002fe200078efe00 */
[----:B------:R-:W-:Y:S01]  /*0b90*/  IMAD.MOV R7, RZ, RZ, -R7 ;  /* 0x000000ffff077224 */ /* 0x000fe200078e0a07 */
[----:B------:R-:W-:Y:S01]  /*0ba0*/  IABS R39, R249 ;  /* 0x000000f900277213 */ /* 0x000fe20000000000 */
[----:B------:R-:W-:Y:S01]  /*0bb0*/  IMAD.HI.U32 R6, R10, R51, RZ ;  /* 0x000000330a067227 */ /* 0x000fe200078e00ff */
[----:B------:R-:W-:-:S03]  /*0bc0*/  LOP3.LUT R246, R2, 0x76, RZ, 0xfc, !PT ;  /* 0x0000007602f67812 */ /* 0x000fc600078efcff */
[C---:B------:R-:W-:Y:S02]  /*0bd0*/  IMAD R48, R8.reuse, R48, R13 ;  /* 0x0000003008307224 */ /* 0x040fe400078e020d */
[----:B------:R-:W-:Y:S01]  /*0be0*/  IMAD.MOV.U32 R13, RZ, RZ, R12 ;  /* 0x000000ffff0d7224 */ /* 0x000fe200078e000c */
[C-C-:B------:R-:W-:Y:S01]  /*0bf0*/  LOP3.LUT R12, R9.reuse, 0x18, R0.reuse, 0xfe, !PT ;  /* 0x00000018090c7812 */ /* 0x140fe200078efe00 */
[----:B------:R-:W-:Y:S01]  /*0c00*/  IMAD R50, R8, R7, R17 ;  /* 0x0000000708327224 */ /* 0x000fe200078e0211 */
[----:B------:R-:W-:Y:S01]  /*0c10*/  LOP3.LUT R17, R9, 0x14, R0, 0xfe, !PT ;  /* 0x0000001409117812 */ /* 0x000fe200078efe00 */
[----:B------:R-:W-:Y:S02]  /*0c20*/  IMAD.MOV R7, RZ, RZ, -R6 ;  /* 0x000000ffff077224 */ /* 0x000fe400078e0a06 */
[----:B------:R-:W-:Y:S01]  /*0c30*/  IMAD.HI.U32 R6, R10, R13, RZ ;  /* 0x0000000d0a067227 */ /* 0x000fe200078e00ff */
[----:B------:R-:W-:Y:S01]  /*0c40*/  IABS R55, R17 ;  /* 0x0000001100377213 */ /* 0x000fe20000000000 */
[----:B------:R1:W-:Y:S02]  /*0c50*/  STL [R1+0x454], R17 ;  /* 0x0004541101007387 */ /* 0x0003e40000100800 */
[----:B------:R-:W-:-:S02]  /*0c60*/  IMAD.MOV R6, RZ, RZ, -R6 ;  /* 0x000000ffff067224 */ /* 0x000fc400078e0a06 */
[----:B------:R-:W-:Y:S01]  /*0c70*/  IMAD R51, R8, R7, R51 ;  /* 0x0000000708337224 */ /* 0x000fe200078e0233 */
[----:B------:R2:W-:Y:S01]  /*0c80*/  STL [R1+0x450], R14 ;  /* 0x0004500e01007387 */ /* 0x0005e20000100800 */
[----:B------:R-:W-:-:S03]  /*0c90*/  IMAD.HI.U32 R7, R10, R15, RZ ;  /* 0x0000000f0a077227 */ /* 0x000fc600078e00ff */
[----:B------:R3:W-:Y:S01]  /*0ca0*/  STL [R1+0x44c], R12 ;  /* 0x00044c0c01007387 */ /* 0x0007e20000100800 */
[----:B-1----:R-:W-:Y:S01]  /*0cb0*/  IABS R17, R14 ;  /* 0x0000000e00117213 */ /* 0x002fe20000000000 */
[----:B------:R-:W-:Y:S01]  /*0cc0*/  IMAD R52, R8, R6, R13 ;  /* 0x0000000608347224 */ /* 0x000fe200078e020d */
[----:B------:R-:W-:Y:S01]  /*0cd0*/  IABS R13, R12 ;  /* 0x0000000c000d7213 */ /* 0x000fe20000000000 */
[C---:B------:R-:W-:Y:S01]  /*0ce0*/  IMAD.HI.U32 R6, R10.reuse, R55, RZ ;  /* 0x000000370a067227 */ /* 0x040fe200078e00ff */
[----:B------:R-:W-:Y:S01]  /*0cf0*/  STL [R1+0x448], R23 ;  /* 0x0004481701007387 */ /* 0x000fe20000100800 */
[----:B--2---:R-:W-:Y:S02]  /*0d00*/  LOP3.LUT R14, R9, 0x1c, R0, 0xfe, !PT ;  /* 0x0000001c090e7812 */ /* 0x004fe400078efe00 */
[----:B------:R-:W-:Y:S02]  /*0d10*/  IMAD.MOV R54, RZ, RZ, -R7 ;  /* 0x000000ffff367224 */ /* 0x000fe400078e0a07 */
[----:B------:R-:W-:Y:S01]  /*0d20*/  IMAD.HI.U32 R7, R10, R17, RZ ;  /* 0x000000110a077227 */ /* 0x000fe200078e00ff */
[----:B------:R1:W-:Y:S03]  /*0d30*/  STL [R1+0x444], R14 ;  /* 0x0004440e01007387 */ /* 0x0003e60000100800 */
[----:B---3--:R-:W-:-:S02]  /*0d40*/  IMAD.MOV R12, RZ, RZ, -R6 ;  /* 0x000000ffff0c7224 */ /* 0x008fc400078e0a06 */
[----:B------:R-:W-:-:S04]  /*0d50*/  IMAD.HI.U32 R6, R10, R13, RZ ;  /* 0x0000000d0a067227 */ /* 0x000fc800078e00ff */
[----:B------:R-:W-:Y:S02]  /*0d60*/  IMAD.MOV R7, RZ, RZ, -R7 ;  /* 0x000000ffff077224 */ /* 0x000fe400078e0a07 */
[C---:B------:R-:W-:Y:S01]  /*0d70*/  IMAD R55, R8.reuse, R12, R55 ;  /* 0x0000000c08377224 */ /* 0x040fe200078e0237 */
[C---:B------:R-:W-:Y:S01]  /*0d80*/  LOP3.LUT R12, R9.reuse, 0x1e, R0, 0xfe, !PT ;  /* 0x0000001e090c7812 */ /* 0x040fe200078efe00 */
[----:B------:R-:W-:Y:S02]  /*0d90*/  IMAD.MOV R58, RZ, RZ, -R6 ;  /* 0x000000ffff3a7224 */ /* 0x000fe400078e0a06 */
[C---:B------:R-:W-:Y:S01]  /*0da0*/  IMAD R56, R8.reuse, R7, R17 ;  /* 0x0000000708387224 */ /* 0x040fe200078e0211 */
[----:B------:R-:W-:Y:S01]  /*0db0*/  LOP3.LUT R7, R9, 0x20, R0, 0xfe, !PT ;  /* 0x0000002009077812 */ /* 0x000fe200078efe00 */
[C---:B------:R-:W-:Y:S01]  /*0dc0*/  IMAD R54, R8.reuse, R54, R15 ;  /* 0x0000003608367224 */ /* 0x040fe200078e020f */
[----:B------:R-:W-:Y:S01]  /*0dd0*/  IABS R15, R14 ;  /* 0x0000000e000f7213 */ /* 0x000fe20000000000 */
[----:B------:R-:W-:Y:S01]  /*0de0*/  IMAD R58, R8, R58, R13 ;  /* 0x0000003a083a7224 */ /* 0x000fe200078e020d */
[----:B------:R2:W-:Y:S01]  /*0df0*/  STL [R1+0x440], R12 ;  /* 0x0004400c01007387 */ /* 0x0005e20000100800 */
[----:B------:R-:W-:Y:S01]  /*0e00*/  IMAD.HI.U32 R6, R10, R59, RZ ;  /* 0x0000003b0a067227 */ /* 0x000fe200078e00ff */
[----:B------:R-:W-:-:S02]  /*0e10*/  IABS R13, R12 ;  /* 0x0000000c000d7213 */ /* 0x000fc40000000000 */
[----:B------:R3:W-:Y:S01]  /*0e20*/  STL [R1+0x43c], R7 ;  /* 0x00043c0701007387 */ /* 0x0007e20000100800 */
[----:B------:R-:W-:Y:S01]  /*0e30*/  IABS R63, R7 ;  /* 0x00000007003f7213 */ /* 0x000fe20000000000 */
[----:B------:R-:W-:Y:S01]  /*0e40*/  IMAD.MOV R6, RZ, RZ, -R6 ;  /* 0x000000ffff067224 */ /* 0x000fe200078e0a06 */
[C-C-:B------:R-:W-:Y:S02]  /*0e50*/  LOP3.LUT R17, R9.reuse, 0x24, R0.reuse, 0xfe, !PT ;  /* 0x0000002409117812 */ /* 0x140fe400078efe00 */
[C-C-:B-1----:R-:W-:Y:S01]  /*0e60*/  LOP3.LUT R14, R9.reuse, 0x26, R0.reuse, 0xfe, !PT ;  /* 0x00000026090e7812 */ /* 0x142fe200078efe00 */
[----:B------:R-:W-:Y:S01]  /*0e70*/  IMAD R59, R8, R6, R59 ;  /* 0x00000006083b7224 */ /* 0x000fe200078e023b */
[----:B--2---:R-:W-:Y:S01]  /*0e80*/  LOP3.LUT R12, R9, 0x22, R0, 0xfe, !PT ;  /* 0x00000022090c7812 */ /* 0x004fe200078efe00 */
[----:B------:R-:W-:Y:S01]  /*0e90*/  IMAD.HI.U32 R6, R10, R13, RZ ;  /* 0x0000000d0a067227 */ /* 0x000fe200078e00ff */
[----:B------:R-:W-:-:S03]  /*0ea0*/  IABS R67, R14 ;  /* 0x0000000e00437213 */ /* 0x000fc60000000000 */
[C---:B---3--:R-:W-:Y:S01]  /*0eb0*/  IMAD.HI.U32 R7, R10.reuse, R15, RZ ;  /* 0x0000000f0a077227 */ /* 0x048fe200078e00ff */
[----:B------:R1:W-:Y:S03]  /*0ec0*/  STL [R1+0x438], R12 ;  /* 0x0004380c01007387 */ /* 0x0003e60000100800 */
[----:B------:R-:W-:Y:S01]  /*0ed0*/  IMAD.MOV R60, RZ, RZ, -R7 ;  /* 0x000000ffff3c7224 */ /* 0x000fe200078e0a07 */
[----:B------:R-:W-:Y:S01]  /*0ee0*/  STL [R1+0x434], R17 ;  /* 0x0004341101007387 */ /* 0x000fe20000100800 */
[----:B------:R-:W-:-:S03]  /*0ef0*/  IMAD.HI.U32 R7, R10, R63, RZ ;  /* 0x0000003f0a077227 */ /* 0x000fc600078e00ff */
[----:B------:R2:W-:Y:S01]  /*0f00*/  STL [R1+0x430], R14 ;  /* 0x0004300e01007387 */ /* 0x0005e20000100800 */
[C---:B------:R-:W-:Y:S01]  /*0f10*/  IMAD R60, R8.reuse, R60, R15 ;  /* 0x0000003c083c7224 */ /* 0x040fe200078e020f */
[----:B-1----:R-:W-:Y:S01]  /*0f20*/  IABS R12, R12 ;  /* 0x0000000c000c7213 */ /* 0x002fe20000000000 */
[----:B------:R-:W-:Y:S02]  /*0f30*/  IMAD.MOV R62, RZ, RZ, -R6 ;  /* 0x000000ffff3e7224 */ /* 0x000fe400078e0a06 */
[----:B------:R-:W-:Y:S02]  /*0f40*/  IMAD.MOV R7, RZ, RZ, -R7 ;  /* 0x000000ffff077224 */ /* 0x000fe400078e0a07 */
[----:B------:R-:W-:Y:S01]  /*0f50*/  IMAD.MOV.U32 R15, RZ, RZ, R12 ;  /* 0x000000ffff0f7224 */ /* 0x000fe200078e000c */
[----:B------:R-:W-:Y:S01]  /*0f60*/  IABS R12, R17 ;  /* 0x00000011000c7213 */ /* 0x000fe20000000000 */
[----:B------:R-:W-:Y:S01]  /*0f70*/  IMAD R62, R8, R62, R13 ;  /* 0x0000003e083e7224 */ /* 0x000fe200078e020d */
[C-C-:B--2---:R-:W-:Y:S01]  /*0f80*/  LOP3.LUT R14, R9.reuse, 0x28, R0.reuse, 0xfe, !PT ;  /* 0x00000028090e7812 */ /* 0x144fe200078efe00 */
[----:B------:R-:W-:Y:S01]  /*0f90*/  IMAD.HI.U32 R6, R10, R15, RZ ;  /* 0x0000000f0a067227 */ /* 0x000fe200078e00ff */
[----:B------:R-:W-:-:S03]  /*0fa0*/  LOP3.LUT R17, R9, 0x2e, R0, 0xfe, !PT ;  /* 0x0000002e09117812 */ /* 0x000fc600078efe00 */
[----:B------:R-:W-:Y:S01]  /*0fb0*/  IMAD.MOV.U32 R13, RZ, RZ, R12 ;  /* 0x000000ffff0d7224 */ /* 0x000fe200078e000c */
[----:B------:R1:W-:Y:S01]  /*0fc0*/  STL [R1+0x428], R14 ;  /* 0x0004280e01007387 */ /* 0x0003e20000100800 */
[----:B------:R-:W-:Y:S01]  /*0fd0*/  IMAD R63, R8, R7, R63 ;  /* 0x00000007083f7224 */ /* 0x000fe200078e023f */
[C---:B------:R-:W-:Y:S01]  /*0fe0*/  LOP3.LUT R7, R9.reuse, 0x2a, R0, 0xfe, !PT ;  /* 0x0000002a09077812 */ /* 0x040fe200078efe00 */
[----:B------:R-:W-:Y:S01]  /*0ff0*/  IMAD.MOV R64, RZ, RZ, -R6 ;  /* 0x000000ffff407224 */ /* 0x000fe200078e0a06 */
[----:B------:R-:W-:Y:S01]  /*1000*/  IABS R71, R17 ;  /* 0x0000001100477213 */ /* 0x000fe20000000000 */
[----:B------:R-:W-:Y:S01]  /*1010*/  IMAD.HI.U32 R6, R10, R13, RZ ;  /* 0x0000000d0a067227 */ /* 0x000fe200078e00ff */
[----:B------:R-:W-:Y:S01]  /*1020*/  IABS R69, R7 ;  /* 0x0000000700457213 */ /* 0x000fe20000000000 */
[----:B------:R2:W-:Y:S02]  /*1030*/  STL [R1+0x424], R7 ;  /* 0x0004240701007387 */ /* 0x0005e40000100800 */
[----:B------:R-:W-:Y:S01]  /*1040*/  IMAD R64, R8, R64, R15 ;  /* 0x0000004008407224 */ /* 0x000fe200078e020f */
[----:B------:R-:W-:Y:S01]  /*1050*/  IABS R15, R14 ;  /* 0x0000000e000f7213 */ /* 0x000fe20000000000 */
[----:B------:R-:W-:Y:S01]  /*1060*/  IMAD.MOV R6, RZ, RZ, -R6 ;  /* 0x000000ffff067224 */ /* 0x000fe200078e0a06 */
[----:B-1----:R-:W-:-:S03]  /*1070*/  LOP3.LUT R14, R9, 0x2c, R0, 0xfe, !PT ;  /* 0x0000002c090e7812 */ /* 0x002fc600078efe00 */
[----:B------:R-:W-:Y:S01]  /*1080*/  IMAD R66, R8, R6, R13 ;  /* 0x0000000608427224 */ /* 0x000fe200078e020d */
[----:B------:R-:W-:Y:S01]  /*1090*/  IABS R13, R14 ;  /* 0x0000000e000d7213 */ /* 0x000fe20000000000 */
[C---:B--2---:R-:W-:Y:S01]  /*10a0*/  IMAD.HI.U32 R7, R10.reuse, R67, RZ ;  /* 0x000000430a077227 */ /* 0x044fe200078e00ff */
[----:B------:R1:W-:Y:S03]  /*10b0*/  STL [R1+0x420], R14 ;  /* 0x0004200e01007387 */ /* 0x0003e60000100800 */
[----:B------:R-:W-:Y:S01]  /*10c0*/  IMAD.MOV R12, RZ, RZ, -R7 ;  /* 0x000000ffff0c7224 */ /* 0x000fe200078e0a07 */
[----:B------:R2:W-:Y:S01]  /*10d0*/  STL [R1+0x41c], R17 ;  /* 0x00041c1101007387 */ /* 0x0005e20000100800 */
[----:B------:R-:W-:-:S04]  /*10e0*/  IMAD.HI.U32 R6, R10, R15, RZ ;  /* 0x0000000f0a067227 */ /* 0x000fc800078e00ff */
[----:B------:R-:W-:Y:S01]  /*10f0*/  IMAD.HI.U32 R7, R10, R69, RZ ;  /* 0x000000450a077227 */ /* 0x000fe200078e00ff */
[----:B-1----:R-:W-:-:S03]  /*1100*/  LOP3.LUT R14, R9, 0x30, R0, 0xfe, !PT ;  /* 0x00000030090e7812 */ /* 0x002fc600078efe00 */
[----:B------:R-:W-:Y:S01]  /*1110*/  IMAD.MOV R68, RZ, RZ, -R6 ;  /* 0x000000ffff447224 */ /* 0x000fe200078e0a06 */
[----:B--2---:R-:W-:Y:S01]  /*1120*/  LOP3.LUT R17, R9, 0x3a, R0, 0xfe, !PT ;  /* 0x0000003a09117812 */ /* 0x004fe200078efe00 */
[----:B------:R-:W-:Y:S01]  /*1130*/  IMAD.MOV R7, RZ, RZ, -R7 ;  /* 0x000000ffff077224 */ /* 0x000fe200078e0a07 */
[----:B------:R1:W-:Y:S01]  /*1140*/  STL [R1+0x418], R14 ;  /* 0x0004180e01007387 */ /* 0x0003e20000100800 */
[----:B------:R-:W-:-:S04]  /*1150*/  IMAD.HI.U32 R6, R10, R13, RZ ;  /* 0x0000000d0a067227 */ /* 0x000fc800078e00ff */
[C---:B------:R-:W-:Y:S01]  /*1160*/  IMAD R67, R8.reuse, R12, R67 ;  /* 0x0000000c08437224 */ /* 0x040fe200078e0243 */
[C-C-:B------:R-:W-:Y:S01]  /*1170*/  LOP3.LUT R12, R9.reuse, 0x32, R0.reuse, 0xfe, !PT ;  /* 0x00000032090c7812 */ /* 0x140fe200078efe00 */
[C---:B------:R-:W-:Y:S01]  /*1180*/  IMAD R69, R8.reuse, R7, R69 ;  /* 0x0000000708457224 */ /* 0x040fe200078e0245 */
[C---:B------:R-:W-:Y:S01]  /*1190*/  LOP3.LUT R7, R9.reuse, 0x34, R0, 0xfe, !PT ;  /* 0x0000003409077812 */ /* 0x040fe200078efe00 */
[----:B------:R-:W-:Y:S01]  /*11a0*/  IMAD R68, R8, R68, R15 ;  /* 0x0000004408447224 */ /* 0x000fe200078e020f */
[----:B------:R-:W-:Y:S01]  /*11b0*/  IABS R15, R14 ;  /* 0x0000000e000f7213 */ /* 0x000fe20000000000 */
[----:B------:R-:W-:Y:S01]  /*11c0*/  IMAD.MOV R70, RZ, RZ, -R6 ;  /* 0x000000ffff467224 */ /* 0x000fe200078e0a06 */
[----:B------:R2:W-:Y:S01]  /*11d0*/  STL [R1+0x414], R12 ;  /* 0x0004140c01007387 */ /* 0x0005e20000100800 */
[----:B------:R-:W-:Y:S01]  /*11e0*/  IMAD.HI.U32 R6, R10, R71, RZ ;  /* 0x000000470a067227 */ /* 0x000fe200078e00ff */
[----:B------:R-:W-:Y:S02]  /*11f0*/  IABS R73, R12 ;  /* 0x0000000c00497213 */ /* 0x000fe40000000000 */
[----:B------:R3:W-:Y:S01]  /*1200*/  STL [R1+0x410], R7 ;  /* 0x0004100701007387 */ /* 0x0007e20000100800 */
[----:B------:R-:W-:Y:S01]  /*1210*/  IMAD R70, R8, R70, R13 ;  /* 0x0000004608467224 */ /* 0x000fe200078e020d */
[----:B------:R-:W-:Y:S01]  /*1220*/  IABS R13, R7 ;  /* 0x00000007000d7213 */ /* 0x000fe20000000000 */
[----:B------:R-:W-:Y:S01]  /*1230*/  IMAD.MOV R6, RZ, RZ, -R6 ;  /* 0x000000ffff067224 */ /* 0x000fe200078e0a06 */
[----:B-1----:R-:W-:-:S02]  /*1240*/  LOP3.LUT R14, R9, 0x38, R0, 0xfe, !PT ;  /* 0x00000038090e7812 */ /* 0x002fc400078efe00 */
[----:B--2---:R-:W-:Y:S01]  /*1250*/  LOP3.LUT R12, R9, 0x36, R0, 0xfe, !PT ;  /* 0x00000036090c7812 */ /* 0x004fe200078efe00 */
[----:B------:R-:W-:Y:S02]  /*1260*/  IMAD R71, R8, R6, R71 ;  /* 0x0000000608477224 */ /* 0x000fe400078e0247 */
[C---:B------:R-:W-:Y:S01]  /*1270*/  IMAD.HI.U32 R6, R10.reuse, R73, RZ ;  /* 0x000000490a067227 */ /* 0x040fe200078e00ff */
[----:B------:R-:W-:Y:S01]  /*1280*/  IABS R75, R12 ;  /* 0x0000000c004b7213 */ /* 0x000fe20000000000 */
[----:B------:R-:W-:Y:S02]  /*1290*/  STL [R1+0x40c], R12 ;  /* 0x00040c0c01007387 */ /* 0x000fe40000100800 */
[----:B---3--:R-:W-:Y:S02]  /*12a0*/  IMAD.HI.U32 R7, R10, R15, RZ ;  /* 0x0000000f0a077227 */ /* 0x008fe400078e00ff */
[----:B------:R1:W-:Y:S02]  /*12b0*/  STL [R1+0x408], R14 ;  /* 0x0004080e01007387 */ /* 0x0003e40000100800 */
[----:B------:R-:W-:-:S02]  /*12c0*/  IMAD.MOV R72, RZ, RZ, -R7 ;  /* 0x000000ffff487224 */ /* 0x000fc400078e0a07 */
[C---:B------:R-:W-:Y:S01]  /*12d0*/  IMAD.HI.U32 R7, R10.reuse, R13, RZ ;  /* 0x0000000d0a077227 */ /* 0x040fe200078e00ff */
[----:B------:R2:W-:Y:S03]  /*12e0*/  STL [R1+0x404], R17 ;  /* 0x0004041101007387 */ /* 0x0005e60000100800 */
[----:B------:R-:W-:Y:S01]  /*12f0*/  IMAD.MOV R7, RZ, RZ, -R7 ;  /* 0x000000ffff077224 */ /* 0x000fe200078e0a07 */
[----:B-1----:R-:W-:Y:S01]  /*1300*/  IABS R14, R14 ;  /* 0x0000000e000e7213 */ /* 0x002fe20000000000 */
[----:B------:R-:W-:Y:S02]  /*1310*/  IMAD.MOV R12, RZ, RZ, -R6 ;  /* 0x000000ffff0c7224 */ /* 0x000fe400078e0a06 */
[----:B------:R-:W-:-:S04]  /*1320*/  IMAD.HI.U32 R6, R10, R75, RZ ;  /* 0x0000004b0a067227 */ /* 0x000fc800078e00ff */
[----:B------:R-:W-:Y:S02]  /*1330*/  IMAD R74, R8, R7, R13 ;  /* 0x00000007084a7224 */ /* 0x000fe400078e020d */
[----:B------:R-:W-:Y:S01]  /*1340*/  IMAD.MOV.U32 R13, RZ, RZ, R14 ;  /* 0x000000ffff0d7224 */ /* 0x000fe200078e000e */
[----:B------:R-:W-:Y:S01]  /*1350*/  LOP3.LUT R14, R2, 0x44, RZ, 0xfc, !PT ;  /* 0x00000044020e7812 */ /* 0x000fe200078efcff */
[----:B------:R-:W-:Y:S01]  /*1360*/  IMAD R73, R8, R12, R73 ;  /* 0x0000000c08497224 */ /* 0x000fe200078e0249 */
[----:B------:R-:W-:Y:S01]  /*1370*/  IABS R12, R17 ;  /* 0x00000011000c7213 */ /* 0x000fe20000000000 */
[----:B------:R-:W-:Y:S01]  /*1380*/  IMAD.MOV R7, RZ, RZ, -R6 ;  /* 0x000000ffff077224 */ /* 0x000fe200078e0a06 */
[----:B--2---:R-:W-:Y:S01]  /*1390*/  LOP3.LUT R17, R9, 0x3c, R0, 0xfe, !PT ;  /* 0x0000003c09117812 */ /* 0x004fe200078efe00 */
[----:B------:R-:W-:-:S03]  /*13a0*/  IMAD.HI.U32 R6, R10, R13, RZ ;  /* 0x0000000d0a067227 */ /* 0x000fc600078e00ff */
[----:B------:R-:W-:Y:S01]  /*13b0*/  IABS R79, R17 ;  /* 0x00000011004f7213 */ /* 0x000fe20000000000 */
[----:B------:R-:W-:Y:S01]  /*13c0*/  IMAD R72, R8, R72, R15 ;  /* 0x0000004808487224 */ /* 0x000fe200078e020f */
[----:B------:R-:W-:Y:S01]  /*13d0*/  LOP3.LUT R15, R9, 0x3e, R0, 0xfe, !PT ;  /* 0x0000003e090f7812 */ /* 0x000fe200078efe00 */
[----:B------:R-:W-:Y:S01]  /*13e0*/  IMAD.MOV.U32 R9, RZ, RZ, R12 ;  /* 0x000000ffff097224 */ /* 0x000fe200078e000c */
[----:B------:R-:W-:Y:S01]  /*13f0*/  LOP3.LUT R12, R2, 0x40, RZ, 0xfc, !PT ;  /* 0x00000040020c7812 */ /* 0x000fe200078efcff */
[----:B------:R-:W-:Y:S01]  /*1400*/  IMAD.MOV R6, RZ, RZ, -R6 ;  /* 0x000000ffff067224 */ /* 0x000fe200078e0a06 */
[----:B------:R-:W-:Y:S01]  /*1410*/  STL [R1+0x400], R17 ;  /* 0x0004001101007387 */ /* 0x000fe20000100800 */
[----:B------:R-:W-:Y:S02]  /*1420*/  IMAD R75, R8, R7, R75 ;  /* 0x00000007084b7224 */ /* 0x000fe400078e024b */
[----:B------:R-:W-:Y:S01]  /*1430*/  IMAD.HI.U32 R7, R10, R9, RZ ;  /* 0x000000090a077227 */ /* 0x000fe200078e00ff */
[----:B------:R1:W-:Y:S03]  /*1440*/  STL [R1+0x3fc], R15 ;  /* 0x0003fc0f01007387 */ /* 0x0003e60000100800 */
[----:B------:R-:W-:Y:S01]  /*1450*/  IMAD R76, R8, R6, R13 ;  /* 0x00000006084c7224 */ /* 0x000fe200078e020d */
[----:B------:R2:W-:Y:S01]  /*1460*/  STL [R1+0x3f8], R12 ;  /* 0x0003f80c01007387 */ /* 0x0005e20000100800 */
[----:B------:R-:W-:Y:S01]  /*1470*/  IABS R13, R12 ;  /* 0x0000000c000d7213 */ /* 0x000fe20000000000 */
[----:B------:R-:W-:-:S02]  /*1480*/  IMAD.MOV R78, RZ, RZ, -R7 ;  /* 0x000000ffff4e7224 */ /* 0x000fc400078e0a07 */
[----:B------:R-:W-:Y:S01]  /*1490*/  IMAD.HI.U32 R6, R10, R79, RZ ;  /* 0x0000004f0a067227 */ /* 0x000fe200078e00ff */
[----:B-1----:R-:W-:-:S03]  /*14a0*/  IABS R15, R15 ;  /* 0x0000000f000f7213 */ /* 0x002fc60000000000 */
[----:B------:R-:W-:Y:S01]  /*14b0*/  IMAD R78, R8, R78, R9 ;  /* 0x0000004e084e7224 */ /* 0x000fe200078e0209 */
[----:B--2---:R-:W-:Y:S01]  /*14c0*/  LOP3.LUT R12, R2, 0x42, RZ, 0xfc, !PT ;  /* 0x00000042020c7812 */ /* 0x004fe200078efcff */
[----:B------:R-:W-:-:S04]  /*14d0*/  IMAD.HI.U32 R7, R10, R15, RZ ;  /* 0x0000000f0a077227 */ /* 0x000fc800078e00ff */
[----:B------:R1:W-:Y:S01]  /*14e0*/  STL [R1+0x580], R12 ;  /* 0x0005800c01007387 */ /* 0x0003e20000100800 */
[----:B------:R-:W-:Y:S02]  /*14f0*/  IMAD.MOV R9, RZ, RZ, -R6 ;  /* 0x000000ffff097224 */ /* 0x000fe400078e0a06 */
[----:B------:R-:W-:Y:S01]  /*1500*/  IMAD.MOV R7, RZ, RZ, -R7 ;  /* 0x000000ffff077224 */ /* 0x000fe200078e0a07 */
[----:B------:R2:W-:Y:S01]  /*1510*/  STL [R1+0x57c], R14 ;  /* 0x00057c0e01007387 */ /* 0x0005e20000100800 */
[----:B------:R-:W-:-:S04]  /*1520*/  IMAD.HI.U32 R6, R10, R13, RZ ;  /* 0x0000000d0a067227 */ /* 0x000fc800078e00ff */
[C---:B------:R-:W-:Y:S01]  /*1530*/  IMAD R79, R8.reuse, R9, R79 ;  /* 0x00000009084f7224 */ /* 0x040fe200078e024f */
[----:B-1----:R-:W-:Y:S01]  /*1540*/  IABS R12, R12 ;  /* 0x0000000c000c7213 */ /* 0x002fe20000000000 */
[----:B------:R-:W-:Y:S01]  /*1550*/  IMAD R80, R8, R7, R15 ;  /* 0x0000000708507224 */ /* 0x000fe200078e020f */
[----:B------:R-:W-:Y:S01]  /*1560*/  IABS R15, R14 ;  /* 0x0000000e000f7213 */ /* 0x000fe20000000000 */
[----:B------:R-:W-:Y:S01]  /*1570*/  IMAD.MOV R118, RZ, RZ, -R6 ;  /* 0x000000ffff767224 */ /* 0x000fe200078e0a06 */
[C---:B--2---:R-:W-:Y:S01]  /*1580*/  LOP3.LUT R14, R2.reuse, 0x46, RZ, 0xfc, !PT ;  /* 0x00000046020e7812 */ /* 0x044fe200078efcff */
[----:B------:R-:W-:Y:S01]  /*1590*/  IMAD.MOV.U32 R9, RZ, RZ, R12 ;  /* 0x000000ffff097224 */ /* 0x000fe200078e000c */
[----:B------:R-:W-:Y:S01]  /*15a0*/  LOP3.LUT R7, R2, 0x48, RZ, 0xfc, !PT ;  /* 0x0000004802077812 */ /* 0x000fe200078efcff */
[----:B------:R-:W-:Y:S01]  /*15b0*/  IMAD R118, R8, R118, R13 ;  /* 0x0000007608767224 */ /* 0x000fe200078e020d */
[----:B------:R-:W-:Y:S01]  /*15c0*/  LOP3.LUT R12, R2, 0x4a, RZ, 0xfc, !PT ;  /* 0x0000004a020c7812 */ /* 0x000fe200078efcff */
[----:B------:R-:W-:Y:S01]  /*15d0*/  IMAD.HI.U32 R6, R10, R9, RZ ;  /* 0x000000090a067227 */ /* 0x000fe200078e00ff */
[----:B------:R1:W-:Y:S01]  /*15e0*/  STL [R1+0x5e0], R14 ;  /* 0x0005e00e01007387 */ /* 0x0003e20000100800 */
[----:B------:R-:W-:-:S02]  /*15f0*/  IABS R13, R7 ;  /* 0x00000007000d7213 */ /* 0x000fc40000000000 */
[----:B------:R-:W-:Y:S01]  /*1600*/  IMAD.MOV R6, RZ, RZ, -R6 ;  /* 0x000000ffff067224 */ /* 0x000fe200078e0a06 */
[----:B------:R2:W-:Y:S01]  /*1610*/  STL [R1+0x5ec], R7 ;  /* 0x0005ec0701007387 */ /* 0x0005e20000100800 */
[----:B------:R-:W-:Y:S02]  /*1620*/  IABS R87, R14 ;  /* 0x0000000e00577213 */ /* 0x000fe40000000000 */
[----:B------:R-:W-:Y:S01]  /*1630*/  IMAD R84, R8, R6, R9 ;  /* 0x0000000608547224 */ /* 0x000fe200078e0209 */
[----:B------:R-:W-:Y:S01]  /*1640*/  IABS R9, R12 ;  /* 0x0000000c00097213 */ /* 0x000fe20000000000 */
[----:B------:R3:W-:Y:S01]  /*1650*/  STL [R1+0x5e8], R12 ;  /* 0x0005e80c01007387 */ /* 0x0007e20000100800 */
[----:B------:R-:W-:Y:S01]  /*1660*/  IMAD.HI.U32 R6, R10, R87, RZ ;  /* 0x000000570a067227 */ /* 0x000fe200078e00ff */
[----:B-1----:R-:W-:-:S03]  /*1670*/  LOP3.LUT R14, R2, 0x4c, RZ, 0xfc, !PT ;  /* 0x0000004c020e7812 */ /* 0x002fc600078efcff */
[----:B--2---:R-:W-:Y:S01]  /*1680*/  IMAD.HI.U32 R7, R10, R15, RZ ;  /* 0x0000000f0a077227 */ /* 0x004fe200078e00ff */
[----:B------:R-:W-:Y:S01]  /*1690*/  IABS R91, R14 ;  /* 0x0000000e005b7213 */ /* 0x000fe20000000000 */
[----:B------:R1:W-:Y:S02]  /*16a0*/  STL [R1+0x5f8], R14 ;  /* 0x0005f80e01007387 */ /* 0x0003e40000100800 */
[----:B------:R-:W-:Y:S01]  /*16b0*/  IMAD.MOV R86, RZ, RZ, -R7 ;  /* 0x000000ffff567224 */ /* 0x000fe200078e0a07 */
[----:B---3--:R-:W-:Y:S01]  /*16c0*/  LOP3.LUT R12, R2, 0x4e, RZ, 0xfc, !PT ;  /* 0x0000004e020c7812 */ /* 0x008fe200078efcff */
[----:B------:R-:W-:-:S04]  /*16d0*/  IMAD.HI.U32 R7, R10, R13, RZ ;  /* 0x0000000d0a077227 */ /* 0x000fc800078e00ff */
[----:B------:R-:W-:Y:S01]  /*16e0*/  IMAD R86, R8, R86, R15 ;  /* 0x0000005608567224 */ /* 0x000fe200078e020f */
[----:B------:R2:W-:Y:S01]  /*16f0*/  STL [R1+0x5f4], R12 ;  /* 0x0005f40c01007387 */ /* 0x0005e20000100800 */
[----:B------:R-:W-:Y:S01]  /*1700*/  IMAD.MOV.U32 R15, RZ, RZ, R9 ;  /* 0x000000ffff0f7224 */ /* 0x000fe200078e0009 */
[----:B-1----:R-:W-:Y:S01]  /*1710*/  LOP3.LUT R14, R2, 0x58, RZ, 0xfc, !PT ;  /* 0x00000058020e7812 */ /* 0x002fe200078efcff */
[----:B------:R-:W-:Y:S02]  /*1720*/  IMAD.MOV R9, RZ, RZ, -R6 ;  /* 0x000000ffff097224 */ /* 0x000fe400078e0a06 */
[----:B------:R-:W-:Y:S01]  /*1730*/  IMAD.MOV R7, RZ, RZ, -R7 ;  /* 0x000000ffff077224 */ /* 0x000fe200078e0a07 */
[----:B------:R-:W-:Y:S01]  /*1740*/  IABS R99, R14 ;  /* 0x0000000e00637213 */ /* 0x000fe20000000000 */
[----:B------:R-:W-:Y:S01]  /*1750*/  IMAD R87, R8, R9, R87 ;  /* 0x0000000908577224 */ /* 0x000fe200078e0257 */
[----:B------:R-:W-:Y:S01]  /*1760*/  IABS R9, R12 ;  /* 0x0000000c00097213 */ /* 0x000fe20000000000 */
[----:B------:R-:W-:Y:S01]  /*1770*/  IMAD.HI.U32 R6, R10, R15, RZ ;  /* 0x0000000f0a067227 */ /* 0x000fe200078e00ff */
[----:B--2---:R-:W-:-:S03]  /*1780*/  LOP3.LUT R12, R2, 0x50, RZ, 0xfc, !PT ;  /* 0x00000050020c7812 */ /* 0x004fc600078efcff */
[----:B------:R-:W-:Y:S01]  /*1790*/  IMAD R88, R8, R7, R13 ;  /* 0x0000000708587224 */ /* 0x000fe200078e020d */
[----:B------:R-:W-:Y:S01]  /*17a0*/  LOP3.LUT R7, R2, 0x52, RZ, 0xfc, !PT ;  /* 0x0000005202077812 */ /* 0x000fe200078efcff */
[----:B------:R-:W-:Y:S01]  /*17b0*/  IMAD.MOV R90, RZ, RZ, -R6 ;  /* 0x000000ffff5a7224 */ /* 0x000fe200078e0a06 */
[----:B------:R1:W-:Y:S01]  /*17c0*/  STL [R1+0x604], R12 ;  /* 0x0006040c01007387 */ /* 0x0003e20000100800 */
[----:B------:R-:W-:Y:S01]  /*17d0*/  IMAD.HI.U32 R6, R10, R91, RZ ;  /* 0x0000005b0a067227 */ /* 0x000fe200078e00ff */
[----:B------:R-:W-:Y:S02]  /*17e0*/  IABS R13, R12 ;  /* 0x0000000c000d7213 */ /* 0x000fe40000000000 */
[----:B------:R2:W-:Y:S01]  /*17f0*/  STL [R1+0x600], R7 ;  /* 0x0006000701007387 */ /* 0x0005e20000100800 */
[----:B------:R-:W-:Y:S01]  /*1800*/  IABS R95, R7 ;  /* 0x00000007005f7213 */ /* 0x000fe20000000000 */
[----:B------:R-:W-:Y:S02]  /*1810*/  IMAD.MOV R6, RZ, RZ, -R6 ;  /* 0x000000ffff067224 */ /* 0x000fe400078e0a06 */
[----:B------:R-:W-:Y:S01]  /*1820*/  IMAD R90, R8, R90, R15 ;  /* 0x0000005a085a7224 */ /* 0x000fe200078e020f */
[----:B------:R-:W-:Y:S01]  /*1830*/  LOP3.LUT R15, R2, 0x56, RZ, 0xfc, !PT ;  /* 0x00000056020f7812 */ /* 0x000fe200078efcff */
[----:B------:R-:W-:Y:S01]  /*1840*/  IMAD R91, R8, R6, R91 ;  /* 0x00000006085b7224 */ /* 0x000fe200078e025b */
[----:B-1----:R-:W-:Y:S01]  /*1850*/  LOP3.LUT R12, R2, 0x54, RZ, 0xfc, !PT ;  /* 0x00000054020c7812 */ /* 0x002fe200078efcff */
[----:B------:R-:W-:-:S04]  /*1860*/  IMAD.HI.U32 R6, R10, R13, RZ ;  /* 0x0000000d0a067227 */ /* 0x000fc800078e00ff */
[C---:B--2---:R-:W-:Y:S01]  /*1870*/  IMAD.HI.U32 R7, R10.reuse, R9, RZ ;  /* 0x000000090a077227 */ /* 0x044fe200078e00ff */
        /* <DEDUP_REMOVED lines=12> */
[----:B--2---:R-:W-:Y:S01]  /*1940*/  LOP3.LUT R14, R2, 0x5a, RZ, 0xfc, !PT ;  /* 0x0000005a020e7812 */ /* 0x004fe200078efcff */
[----:B------:R-:W-:-:S03]  /*1950*/  IMAD.HI.U32 R6, R10, R9, RZ ;  /* 0x000000090a067227 */ /* 0x000fc600078e00ff */
[----:B------:R-:W-:Y:S01]  /*1960*/  IABS R15, R14 ;  /* 0x0000000e000f7213 */ /* 0x000fe20000000000 */
[----:B------:R-:W-:Y:S01]  /*1970*/  IMAD.MOV.U32 R13, RZ, RZ, R12 ;  /* 0x000000ffff0d7224 */ /* 0x000fe200078e000c */
[----:B------:R1:W-:Y:S01]  /*1980*/  STL [R1+0x618], R14 ;  /* 0x0006180e01007387 */ /* 0x0003e20000100800 */
[----:B------:R-:W-:Y:S01]  /*1990*/  IMAD R95, R8, R7, R95 ;  /* 0x00000007085f7224 */ /* 0x000fe200078e025f */
[C---:B------:R-:W-:Y:S01]  /*19a0*/  LOP3.LUT R7, R2.reuse, 0x5c, RZ, 0xfc, !PT ;  /* 0x0000005c02077812 */ /* 0x040fe200078efcff */
[----:B------:R-:W-:Y:S01]  /*19b0*/  IMAD.MOV R96, RZ, RZ, -R6 ;  /* 0x000000ffff607224 */ /* 0x000fe200078e0a06 */
[----:B------:R-:W-:Y:S01]  /*19c0*/  LOP3.LUT R12, R2, 0x5e, RZ, 0xfc, !PT ;  /* 0x0000005e020c7812 */ /* 0x000fe200078efcff */
[----:B------:R-:W-:Y:S01]  /*19d0*/  IMAD.HI.U32 R6, R10, R13, RZ ;  /* 0x0000000d0a067227 */ /* 0x000fe200078e00ff */
[----:B------:R-:W-:Y:S01]  /*19e0*/  IABS R17, R7 ;  /* 0x0000000700117213 */ /* 0x000fe20000000000 */
[----:B------:R2:W-:Y:S01]  /*19f0*/  STL [R1+0x628], R7 ;  /* 0x0006280701007387 */ /* 0x0005e20000100800 */
[----:B------:R-:W-:Y:S01]  /*1a00*/  IABS R103, R12 ;  /* 0x0000000c00677213 */ /* 0x000fe20000000000 */
[----:B------:R-:W-:Y:S01]  /*1a10*/  IMAD.MOV R6, RZ, RZ, -R6 ;  /* 0x000000ffff067224 */ /* 0x000fe200078e0a06 */
[----:B-1----:R-:W-:Y:S01]  /*1a20*/  LOP3.LUT R14, R2, 0x64, RZ, 0xfc, !PT ;  /* 0x00000064020e7812 */ /* 0x002fe200078efcff */
[C---:B------:R-:W-:Y:S01]  /*1a30*/  IMAD R96, R8.reuse, R96, R9 ;  /* 0x0000006008607224 */ /* 0x040fe200078e0209 */
[----:B------:R1:W-:Y:S01]  /*1a40*/  STL [R1+0x624], R12 ;  /* 0x0006240c01007387 */ /* 0x0003e20000100800 */
[----:B------:R-:W-:Y:S01]  /*1a50*/  IMAD R98, R8, R6, R13 ;  /* 0x0000000608627224 */ /* 0x000fe200078e020d */
[----:B------:R-:W-:Y:S01]  /*1a60*/  LOP3.LUT R13, R2, 0x60, RZ, 0xfc, !PT ;  /* 0x00000060020d7812 */ /* 0x000fe200078efcff */
[----:B------:R-:W-:Y:S01]  /*1a70*/  IMAD.HI.U32 R6, R10, R15, RZ ;  /* 0x0000000f0a067227 */ /* 0x000fe200078e00ff */
[----:B------:R-:W-:-:S03]  /*1a80*/  IABS R107, R14 ;  /* 0x0000000e006b7213 */ /* 0x000fc60000000000 */
[----:B--2---:R-:W-:Y:S01]  /*1a90*/  IMAD.HI.U32 R7, R10, R99, RZ ;  /* 0x000000630a077227 */ /* 0x004fe200078e00ff */
[----:B------:R2:W-:Y:S01]  /*1aa0*/  STL [R1+0x630], R13 ;  /* 0x0006300d01007387 */ /* 0x0005e20000100800 */
[----:B-1----:R-:W-:Y:S02]  /*1ab0*/  LOP3.LUT R12, R2, 0x62, RZ, 0xfc, !PT ;  /* 0x00000062020c7812 */ /* 0x002fe400078efcff */
[----:B------:R-:W-:Y:S02]  /*1ac0*/  IMAD.MOV R9, RZ, RZ, -R7 ;  /* 0x000000ffff097224 */ /* 0x000fe400078e0a07 */
[----:B------:R-:W-:Y:S01]  /*1ad0*/  IMAD.HI.U32 R7, R10, R17, RZ ;  /* 0x000000110a077227 */ /* 0x000fe200078e00ff */
[----:B------:R1:W-:Y:S03]  /*1ae0*/  STL [R1+0x62c], R12 ;  /* 0x00062c0c01007387 */ /* 0x0003e60000100800 */
[----:B------:R-:W-:Y:S01]  /*1af0*/  IMAD R99, R8, R9, R99 ;  /* 0x0000000908637224 */ /* 0x000fe200078e0263 */
[----:B------:R-:W-:Y:S01]  /*1b00*/  IABS R9, R13 ;  /* 0x0000000d00097213 */ /* 0x000fe20000000000 */
[----:B------:R-:W-:Y:S01]  /*1b10*/  IMAD.MOV R100, RZ, RZ, -R6 ;  /* 0x000000ffff647224 */ /* 0x000fe200078e0a06 */
[----:B--2---:R-:W-:Y:S01]  /*1b20*/  IABS R13, R12 ;  /* 0x0000000c000d7213 */ /* 0x004fe20000000000 */
[----:B------:R-:W-:Y:S01]  /*1b30*/  IMAD.MOV R7, RZ, RZ, -R7 ;  /* 0x000000ffff077224 */ /* 0x000fe200078e0a07 */
[----:B------:R-:W-:Y:S01]  /*1b40*/  STL [R1+0x620], R14 ;  /* 0x0006200e01007387 */ /* 0x000fe20000100800 */
[----:B------:R-:W-:Y:S01]  /*1b50*/  IMAD.HI.U32 R6, R10, R103, RZ ;  /* 0x000000670a067227 */ /* 0x000fe200078e00ff */
[----:B-1----:R-:W-:-:S03]  /*1b60*/  LOP3.LUT R12, R2, 0x66, RZ, 0xfc, !PT ;  /* 0x00000066020c7812 */ /* 0x002fc600078efcff */
[----:B------:R-:W-:Y:S02]  /*1b70*/  IMAD R102, R8, R7, R17 ;  /* 0x0000000708667224 */ /* 0x000fe400078e0211 */
[----:B------:R-:W-:Y:S01]  /*1b80*/  IMAD.MOV R7, RZ, RZ, -R6 ;  /* 0x000000ffff077224 */ /* 0x000fe200078e0a06 */
[----:B------:R1:W-:Y:S01]  /*1b90*/  STL [R1+0x614], R12 ;  /* 0x0006140c01007387 */ /* 0x0003e20000100800 */
[----:B------:R-:W-:Y:S01]  /*1ba0*/  IMAD.HI.U32 R6, R10, R9, RZ ;  /* 0x000000090a067227 */ /* 0x000fe200078e00ff */
[----:B------:R-:W-:Y:S02]  /*1bb0*/  IABS R35, R246 ;  /* 0x000000f600237213 */ /* 0x000fe40000000000 */
[----:B------:R-:W-:Y:S01]  /*1bc0*/  LOP3.LUT R245, R2, 0x78, RZ, 0xfc, !PT ;  /* 0x0000007802f57812 */ /* 0x000fe200078efcff */
[----:B------:R-:W-:Y:S01]  /*1bd0*/  IMAD R103, R8, R7, R103 ;  /* 0x0000000708677224 */ /* 0x000fe200078e0267 */
[C---:B------:R-:W-:Y:S01]  /*1be0*/  LOP3.LUT R244, R2.reuse, 0x7a, RZ, 0xfc, !PT ;  /* 0x0000007a02f47812 */ /* 0x040fe200078efcff */
[----:B------:R-:W-:Y:S01]  /*1bf0*/  IMAD.MOV R6, RZ, RZ, -R6 ;  /* 0x000000ffff067224 */ /* 0x000fe200078e0a06 */
[----:B------:R-:W-:Y:S01]  /*1c00*/  LOP3.LUT R243, R2, 0x7c, RZ, 0xfc, !PT ;  /* 0x0000007c02f37812 */ /* 0x000fe200078efcff */
[----:B------:R-:W-:Y:S01]  /*1c10*/  IMAD.HI.U32 R7, R10, R13, RZ ;  /* 0x0000000d0a077227 */ /* 0x000fe200078e00ff */
[----:B------:R-:W-:Y:S01]  /*1c20*/  LOP3.LUT R242, R2, 0x7e, RZ, 0xfc, !PT ;  /* 0x0000007e02f27812 */ /* 0x000fe200078efcff */
[----:B------:R-:W-:Y:S02]  /*1c30*/  STL [R1+0x608], R154 ;  /* 0x0006089a01007387 */ /* 0x000fe40000100800 */
[----:B------:R-:W-:Y:S01]  /*1c40*/  IMAD R104, R8, R6, R9 ;  /* 0x0000000608687224 */ /* 0x000fe200078e0209 */
[----:B------:R-:W-:Y:S01]  /*1c50*/  IABS R9, R154 ;  /* 0x0000009a00097213 */ /* 0x000fe20000000000 */
[----:B------:R-:W-:-:S02]  /*1c60*/  IMAD.MOV R106, RZ, RZ, -R7 ;  /* 0x000000ffff6a7224 */ /* 0x000fc400078e0a07 */
[----:B------:R-:W-:Y:S01]  /*1c70*/  IMAD R100, R8, R100, R15 ;  /* 0x0000006408647224 */ /* 0x000fe200078e020f */
[----:B------:R-:W-:Y:S01]  /*1c80*/  IABS R15, R12 ;  /* 0x0000000c000f7213 */ /* 0x000fe20000000000 */
[----:B------:R-:W-:Y:S01]  /*1c90*/  IMAD.HI.U32 R6, R10, R107, RZ ;  /* 0x0000006b0a067227 */ /* 0x000fe200078e00ff */
[----:B-1----:R-:W-:Y:S01]  /*1ca0*/  IABS R12, R248 ;  /* 0x000000f8000c7213 */ /* 0x002fe20000000000 */
[----:B------:R-:W-:Y:S02]  /*1cb0*/  STL [R1+0x864], R154 ;  /* 0x0008649a01007387 */ /* 0x000fe40000100800 */
[----:B------:R-:W-:Y:S02]  /*1cc0*/  IMAD R106, R8, R106, R13 ;  /* 0x0000006a086a7224 */ /* 0x000fe400078e020d */
[----:B------:R-:W-:Y:S01]  /*1cd0*/  IMAD.MOV.U32 R13, RZ, RZ, R9 ;  /* 0x000000ffff0d7224 */ /* 0x000fe200078e0009 */
[----:B------:R-:W-:Y:S01]  /*1ce0*/  IABS R17, R244 ;  /* 0x000000f400117213 */ /* 0x000fe20000000000 */
[----:B------:R-:W-:Y:S01]  /*1cf0*/  IMAD.MOV R9, RZ, RZ, -R6 ;  /* 0x000000ffff097224 */ /* 0x000fe200078e0a06 */
[----:B------:R-:W-:Y:S01]  /*1d00*/  IABS R31, R243 ;  /* 0x000000f3001f7213 */ /* 0x000fe20000000000 */
[----:B------:R-:W-:Y:S01]  /*1d10*/  IMAD.HI.U32 R7, R10, R15, RZ ;  /* 0x0000000f0a077227 */ /* 0x000fe200078e00ff */
[----:B------:R-:W-:Y:S01]  /*1d20*/  LOP3.LUT R241, R2, 0x80, RZ, 0xfc, !PT ;  /* 0x0000008002f17812 */ /* 0x000fe200078efcff */
[----:B------:R-:W-:Y:S02]  /*1d30*/  STL [R1+0x5fc], R252 ;  /* 0x0005fcfc01007387 */ /* 0x000fe40000100800 */
[----:B------:R-:W-:Y:S01]  /*1d40*/  IMAD.HI.U32 R6, R10, R13, RZ ;  /* 0x0000000d0a067227 */ /* 0x000fe200078e00ff */
[----:B------:R-:W-:Y:S01]  /*1d50*/  LOP3.LUT R240, R2, 0x82, RZ, 0xfc, !PT ;  /* 0x0000008202f07812 */ /* 0x000fe200078efcff */
[----:B------:R-:W-:Y:S02]  /*1d60*/  STL [R1+0x868], R252 ;  /* 0x000868fc01007387 */ /* 0x000fe40000100800 */
[----:B------:R-:W-:Y:S01]  /*1d70*/  IMAD R107, R8, R9, R107 ;  /* 0x00000009086b7224 */ /* 0x000fe200078e026b */
[----:B------:R-:W-:Y:S01]  /*1d80*/  IABS R9, R251 ;  /* 0x000000fb00097213 */ /* 0x000fe20000000000 */
[----:B------:R-:W-:-:S02]  /*1d90*/  IMAD.MOV R7, RZ, RZ, -R7 ;  /* 0x000000ffff077224 */ /* 0x000fc400078e0a07 */
[----:B------:R-:W-:Y:S01]  /*1da0*/  IMAD.MOV R110, RZ, RZ, -R6 ;  /* 0x000000ffff6e7224 */ /* 0x000fe200078e0a06 */
[----:B------:R-:W-:Y:S01]  /*1db0*/  LOP3.LUT R238, R2, 0x86, RZ, 0xfc, !PT ;  /* 0x0000008602ee7812 */ /* 0x000fe200078efcff */
[----:B------:R-:W-:Y:S01]  /*1dc0*/  IMAD.HI.U32 R6, R10, R111, RZ ;  /* 0x0000006f0a067227 */ /* 0x000fe200078e00ff */
[----:B------:R-:W-:Y:S01]  /*1dd0*/  IABS R27, R240 ;  /* 0x000000f0001b7213 */ /* 0x000fe20000000000 */
[----:B------:R-:W-:Y:S02]  /*1de0*/  STL [R1+0x5f0], R251 ;  /* 0x0005f0fb01007387 */ /* 0x000fe40000100800 */
[C---:B------:R-:W-:Y:S02]  /*1df0*/  IMAD R108, R8.reuse, R7, R15 ;  /* 0x00000007086c7224 */ /* 0x040fe400078e020f */
[----:B------:R-:W-:Y:S01]  /*1e00*/  IMAD R110, R8, R110, R13 ;  /* 0x0000006e086e7224 */ /* 0x000fe200078e020d */
[----:B------:R-:W-:Y:S01]  /*1e10*/  IABS R13, R250 ;  /* 0x000000fa000d7213 */ /* 0x000fe20000000000 */
[----:B------:R-:W-:Y:S01]  /*1e20*/  IMAD.HI.U32 R7, R10, R9, RZ ;  /* 0x000000090a077227 */ /* 0x000fe200078e00ff */
[----:B------:R-:W-:Y:S01]  /*1e30*/  LOP3.LUT R239, R2, 0x84, RZ, 0xfc, !PT ;  /* 0x0000008402ef7812 */ /* 0x000fe200078efcff */
[----:B------:R-:W-:Y:S02]  /*1e40*/  STL [R1+0x86c], R251 ;  /* 0x00086cfb01007387 */ /* 0x000fe40000100800 */
[----:B------:R-:W-:-:S02]  /*1e50*/  IMAD.MOV R6, RZ, RZ, -R6 ;  /* 0x000000ffff067224 */ /* 0x000fc400078e0a06 */
[----:B------:R-:W-:Y:S01]  /*1e60*/  IMAD.MOV R40, RZ, RZ, -R7 ;  /* 0x000000ffff287224 */ /* 0x000fe200078e0a07 */
[----:B------:R-:W-:Y:S01]  /*1e70*/  IABS R15, R245 ;  /* 0x000000f5000f7213 */ /* 0x000fe20000000000 */
[----:B------:R-:W-:Y:S01]  /*1e80*/  IMAD R111, R8, R6, R111 ;  /* 0x00000006086f7224 */ /* 0x000fe200078e026f */
[----:B------:R-:W-:Y:S01]  /*1e90*/  LOP3.LUT R237, R2, 0x88, RZ, 0xfc, !PT ;  /* 0x0000008802ed7812 */ /* 0x000fe200078efcff */
[----:B------:R-:W-:Y:S01]  /*1ea0*/  IMAD.HI.U32 R6, R10, R13, RZ ;  /* 0x0000000d0a067227 */ /* 0x000fe200078e00ff */
[----:B------:R-:W-:Y:S01]  /*1eb0*/  LOP3.LUT R236, R2, 0x8a, RZ, 0xfc, !PT ;  /* 0x0000008a02ec7812 */ /* 0x000fe200078efcff */
[----:B------:R-:W-:Y:S02]  /*1ec0*/  STL [R1+0x5e4], R250 ;  /* 0x0005e4fa01007387 */ /* 0x000fe40000100800 */
[----:B------:R-:W-:Y:S02]  /*1ed0*/  IMAD R40, R8, R40, R9 ;  /* 0x0000002808287224 */ /* 0x000fe400078e0209 */
[----:B------:R-:W-:Y:S01]  /*1ee0*/  IMAD.MOV.U32 R9, RZ, RZ, R12 ;  /* 0x000000ffff097224 */ /* 0x000fe200078e000c */
[----:B------:R-:W-:Y:S01]  /*1ef0*/  IABS R12, R247 ;  /* 0x000000f7000c7213 */ /* 0x000fe20000000000 */
[----:B------:R-:W-:-:S02]  /*1f00*/  IMAD.MOV R42, RZ, RZ, -R6 ;  /* 0x000000ffff2a7224 */ /* 0x000fc400078e0a06 */
[C---:B------:R-:W-:Y:S01]  /*1f10*/  IMAD.HI.U32 R7, R10.reuse, R39, RZ ;  /* 0x000000270a077227 */ /* 0x040fe200078e00ff */
[----:B------:R-:W-:Y:S01]  /*1f20*/  IABS R23, R237 ;  /* 0x000000ed00177213 */ /* 0x000fe20000000000 */
[----:B------:R-:W-:Y:S02]  /*1f30*/  STL [R1+0x5dc], R249 ;  /* 0x0005dcf901007387 */ /* 0x000fe40000100800 */
[----:B------:R-:W-:Y:S01]  /*1f40*/  IMAD.HI.U32 R6, R10, R9, RZ ;  /* 0x000000090a067227 */ /* 0x000fe200078e00ff */
[----:B------:R-:W-:Y:S01]  /*1f50*/  LOP3.LUT R235, R2, 0x8c, RZ, 0xfc, !PT ;  /* 0x0000008c02eb7812 */ /* 0x000fe200078efcff */
[----:B------:R-:W-:Y:S02]  /*1f60*/  STL [R1+0x870], R250 ;  /* 0x000870fa01007387 */ /* 0x000fe40000100800 */
[----:B------:R-:W-:Y:S02]  /*1f70*/  IMAD R42, R8, R42, R13 ;  /* 0x0000002a082a7224 */ /* 0x000fe400078e020d */
[----:B------:R-:W-:Y:S01]  /*1f80*/  IMAD.MOV.U32 R13, RZ, RZ, R12 ;  /* 0x000000ffff0d7224 */ /* 0x000fe200078e000c */
[----:B------:R1:W-:Y:S01]  /*1f90*/  STL [R1+0x874], R249 ;  /* 0x000874f901007387 */ /* 0x0003e20000100800 */
[----:B------:R-:W-:-:S02]  /*1fa0*/  IMAD.MOV R7, RZ, RZ, -R7 ;  /* 0x000000ffff077224 */ /* 0x000fc400078e0a07 */
[----:B------:R-:W-:Y:S01]  /*1fb0*/  IMAD.MOV R38, RZ, RZ, -R6 ;  /* 0x000000ffff267224 */ /* 0x000fe200078e0a06 */
[----:B------:R-:W-:Y:S01]  /*1fc0*/  LOP3.LUT R233, R2, 0x90, RZ, 0xfc, !PT ;  /* 0x0000009002e97812 */ /* 0x000fe200078efcff */
[----:B------:R-:W-:Y:S01]  /*1fd0*/  IMAD.HI.U32 R6, R10, R13, RZ ;  /* 0x0000000d0a067227 */ /* 0x000fe200078e00ff */
[----:B------:R-:W-:Y:S03]  /*1fe0*/  STL [R1+0x5d8], R248 ;  /* 0x0005d8f801007387 */ /* 0x000fe60000100800 */
[----:B------:R-:W-:Y:S01]  /*1ff0*/  IMAD R39, R8, R7, R39 ;  /* 0x0000000708277224 */ /* 0x000fe200078e0227 */
[----:B------:R2:W-:Y:S01]  /*2000*/  STL [R1+0x878], R248 ;  /* 0x000878f801007387 */ /* 0x0005e20000100800 */
[----:B------:R-:W-:-:S04]  /*2010*/  IMAD.HI.U32 R7, R10, R35, RZ ;  /* 0x000000230a077227 */ /* 0x000fc800078e00ff */
[----:B------:R-:W-:Y:S01]  /*2020*/  IMAD R38, R8, R38, R9 ;  /* 0x0000002608267224 */ /* 0x000fe200078e0209 */
[----:B------:R-:W-:Y:S01]  /*2030*/  IABS R12, R233 ;  /* 0x000000e9000c7213 */ /* 0x000fe20000000000 */
[----:B------:R-:W-:Y:S01]  /*2040*/  IMAD.MOV R6, RZ, RZ, -R6 ;  /* 0x000000ffff067224 */ /* 0x000fe200078e0a06 */
[C---:B------:R-:W-:Y:S01]  /*2050*/  LOP3.LUT R234, R2.reuse, 0x8e, RZ, 0xfc, !PT ;  /* 0x0000008e02ea7812 */ /* 0x040fe200078efcff */
[----:B------:R-:W-:Y:S01]  /*2060*/  IMAD.MOV R9, RZ, RZ, -R7 ;  /* 0x000000ffff097224 */ /* 0x000fe200078e0a07 */
[----:B------:R-:W-:Y:S01]  /*2070*/  LOP3.LUT R232, R2, 0x92, RZ, 0xfc, !PT ;  /* 0x0000009202e87812 */ /* 0x000fe200078efcff */
[----:B------:R-:W-:Y:S01]  /*2080*/  IMAD R36, R8, R6, R13 ;  /* 0x0000000608247224 */ /* 0x000fe200078e020d */
[----:B------:R-:W-:Y:S01]  /*2090*/  LOP3.LUT R231, R2, 0x94, RZ, 0xfc, !PT ;  /* 0x0000009402e77812 */ /* 0x000fe200078efcff */
[----:B------:R-:W-:Y:S01]  /*20a0*/  IMAD.HI.U32 R6, R10, R15, RZ ;  /* 0x0000000f0a067227 */ /* 0x000fe200078e00ff */
[----:B------:R-:W-:Y:S01]  /*20b0*/  LOP3.LUT R230, R2, 0x96, RZ, 0xfc, !PT ;  /* 0x0000009602e67812 */ /* 0x000fe200078efcff */
[----:B------:R-:W-:Y:S02]  /*20c0*/  STL [R1+0x5d4], R247 ;  /* 0x0005d4f701007387 */ /* 0x000fe40000100800 */
[----:B------:R-:W-:-:S04]  /*20d0*/  IMAD.HI.U32 R7, R10, R17, RZ ;  /* 0x000000110a077227 */ /* 0x000fc800078e00ff */
[----:B------:R-:W-:Y:S01]  /*20e0*/  IMAD R35, R8, R9, R35 ;  /* 0x0000000908237224 */ /* 0x000fe200078e0223 */
[----:B------:R-:W-:Y:S01]  /*20f0*/  IABS R9, R242 ;  /* 0x000000f200097213 */ /* 0x000fe20000000000 */
[----:B------:R-:W-:Y:S01]  /*2100*/  IMAD.MOV R34, RZ, RZ, -R6 ;  /* 0x000000ffff227224 */ /* 0x000fe200078e0a06 */
[----:B------:R-:W-:Y:S01]  /*2110*/  IABS R13, R241 ;  /* 0x000000f1000d7213 */ /* 0x000fe20000000000 */
[----:B------:R-:W-:Y:S01]  /*2120*/  IMAD.MOV R7, RZ, RZ, -R7 ;  /* 0x000000ffff077224 */ /* 0x000fe200078e0a07 */
[----:B------:R-:W-:Y:S01]  /*2130*/  LOP3.LUT R229, R2, 0x98, RZ, 0xfc, !PT ;  /* 0x0000009802e57812 */ /* 0x000fe200078efcff */
[----:B------:R-:W-:Y:S01]  /*2140*/  IMAD.HI.U32 R6, R10, R31, RZ ;  /* 0x0000001f0a067227 */ /* 0x000fe200078e00ff */
[----:B------:R3:W-:Y:S03]  /*2150*/  STL [R1+0x87c], R247 ;  /* 0x00087cf701007387 */ /* 0x0007e60000100800 */
[----:B------:R-:W-:Y:S01]  /*2160*/  IMAD R32, R8, R7, R17 ;  /* 0x0000000708207224 */ /* 0x000fe200078e0211 */
[C---:B------:R-:W-:Y:S01]  /*2170*/  LOP3.LUT R228, R2.reuse, 0x9a, RZ, 0xfc, !PT ;  /* 0x0000009a02e47812 */ /* 0x040fe200078efcff */
[----:B------:R-:W-:Y:S01]  /*2180*/  IMAD.MOV R7, RZ, RZ, -R6 ;  /* 0x000000ffff077224 */ /* 0x000fe200078e0a06 */
[----:B------:R-:W-:Y:S01]  /*2190*/  LOP3.LUT R227, R2, 0x9c, RZ, 0xfc, !PT ;  /* 0x0000009c02e37812 */ /* 0x000fe200078efcff */
[----:B------:R-:W-:Y:S01]  /*21a0*/  IMAD.HI.U32 R6, R10, R9, RZ ;  /* 0x000000090a067227 */ /* 0x000fe200078e00ff */
[----:B------:R-:W-:Y:S01]  /*21b0*/  LOP3.LUT R226, R2, 0x9e, RZ, 0xfc, !PT ;  /* 0x0000009e02e27812 */ /* 0x000fe200078efcff */
[----:B-1----:R-:W4:Y:S02]  /*21c0*/  LDL R249, [R1+0x4b8] ;  /* 0x0004b80001f97983 */ /* 0x002f240000100800 */
[----:B------:R-:W-:-:S02]  /*21d0*/  IMAD R31, R8, R7, R31 ;  /* 0x00000007081f7224 */ /* 0x000fc400078e021f */
[----:B------:R-:W-:Y:S02]  /*21e0*/  IMAD.MOV R6, RZ, RZ, -R6 ;  /* 0x000000ffff067224 */ /* 0x000fe400078e0a06 */
[----:B------:R-:W-:-:S04]  /*21f0*/  IMAD.HI.U32 R7, R10, R13, RZ ;  /* 0x0000000d0a077227 */ /* 0x000fc800078e00ff */
[C---:B------:R-:W-:Y:S01]  /*2200*/  IMAD R30, R8.reuse, R6, R9 ;  /* 0x00000006081e7224 */ /* 0x040fe200078e0209 */
[----:B------:R-:W-:Y:S01]  /*2210*/  IABS R9, R238 ;  /* 0x000000ee00097213 */ /* 0x000fe20000000000 */
[----:B------:R-:W-:Y:S02]  /*2220*/  IMAD.MOV R28, RZ, RZ, -R7 ;  /* 0x000000ffff1c7224 */ /* 0x000fe400078e0a07 */
[----:B------:R-:W-:Y:S01]  /*2230*/  IMAD R34, R8, R34, R15 ;  /* 0x0000002208227224 */ /* 0x000fe200078e020f */
[----:B------:R-:W-:Y:S01]  /*2240*/  IABS R15, R239 ;  /* 0x000000ef000f7213 */ /* 0x000fe20000000000 */
[----:B------:R-:W-:-:S04]  /*2250*/  IMAD.HI.U32 R6, R10, R27, RZ ;  /* 0x0000001b0a067227 */ /* 0x000fc800078e00ff */
[----:B------:R-:W-:Y:S02]  /*2260*/  IMAD R28, R8, R28, R13 ;  /* 0x0000001c081c7224 */ /* 0x000fe400078e020d */
[----:B------:R-:W-:Y:S02]  /*2270*/  IMAD.MOV.U32 R13, RZ, RZ, R9 ;  /* 0x000000ffff0d7224 */ /* 0x000fe400078e0009 */
[----:B------:R-:W-:Y:S02]  /*2280*/  IMAD.MOV R9, RZ, RZ, -R6 ;  /* 0x000000ffff097224 */ /* 0x000fe400078e0a06 */
[----:B------:R-:W-:-:S04]  /*2290*/  IMAD.HI.U32 R7, R10, R15, RZ ;  /* 0x0000000f0a077227 */ /* 0x000fc800078e00ff */
[----:B------:R-:W-:-:S04]  /*22a0*/  IMAD.HI.U32 R6, R10, R13, RZ ;  /* 0x0000000d0a067227 */ /* 0x000fc800078e00ff */
[----:B------:R-:W-:Y:S01]  /*22b0*/  IMAD R27, R8, R9, R27 ;  /* 0x00000009081b7224 */ /* 0x000fe200078e021b */
[----:B------:R-:W-:Y:S01]  /*22c0*/  IABS R9, R236 ;  /* 0x000000ec00097213 */ /* 0x000fe20000000000 */
[----:B------:R-:W-:Y:S02]  /*22d0*/  IMAD.MOV R7, RZ, RZ, -R7 ;  /* 0x000000ffff077224 */ /* 0x000fe400078e0a07 */
[----:B------:R-:W-:Y:S02]  /*22e0*/  IMAD.MOV R24, RZ, RZ, -R6 ;  /* 0x000000ffff187224 */ /* 0x000fe400078e0a06 */
[----:B------:R-:W-:-:S04]  /*22f0*/  IMAD.HI.U32 R6, R10, R23, RZ ;  /* 0x000000170a067227 */ /* 0x000fc800078e00ff */
[C---:B------:R-:W-:Y:S02]  /*2300*/  IMAD R26, R8.reuse, R7, R15 ;  /* 0x00000007081a7224 */ /* 0x040fe400078e020f */
[----:B------:R-:W-:Y:S01]  /*2310*/  IMAD R24, R8, R24, R13 ;  /* 0x0000001808187224 */ /* 0x000fe200078e020d */
[----:B------:R-:W-:Y:S01]  /*2320*/  IABS R13, R235 ;  /* 0x000000eb000d7213 */ /* 0x000fe20000000000 */
[----:B------:R-:W-:-:S04]  /*2330*/  IMAD.HI.U32 R7, R10, R9, RZ ;  /* 0x000000090a077227 */ /* 0x000fc800078e00ff */
[----:B------:R-:W-:Y:S02]  /*2340*/  IMAD.MOV R6, RZ, RZ, -R6 ;  /* 0x000000ffff067224 */ /* 0x000fe400078e0a06 */
[----:B--2---:R-:W-:Y:S02]  /*2350*/  IMAD.MOV.U32 R248, RZ, RZ, R22 ;  /* 0x000000fffff87224 */ /* 0x004fe400078e0016 */
[----:B------:R-:W-:Y:S02]  /*2360*/  IMAD.MOV R22, RZ, RZ, -R7 ;  /* 0x000000ffff167224 */ /* 0x000fe400078e0a07 */
[----:B------:R-:W-:Y:S02]  /*2370*/  IMAD R23, R8, R6, R23 ;  /* 0x0000000608177224 */ /* 0x000fe400078e0217 */
[----:B------:R-:W-:-:S04]  /*2380*/  IMAD.HI.U32 R6, R10, R13, RZ ;  /* 0x0000000d0a067227 */ /* 0x000fc800078e00ff */
[----:B------:R-:W-:Y:S01]  /*2390*/  IMAD.MOV.U32 R252, RZ, RZ, R19 ;  /* 0x000000fffffc7224 */ /* 0x000fe200078e0013 */
[----:B------:R-:W-:Y:S01]  /*23a0*/  IABS R19, R234 ;  /* 0x000000ea00137213 */ /* 0x000fe20000000000 */
[----:B------:R-:W-:Y:S02]  /*23b0*/  IMAD R22, R8, R22, R9 ;  /* 0x0000001608167224 */ /* 0x000fe400078e0209 */
[----:B------:R-:W-:Y:S02]  /*23c0*/  IMAD.MOV.U32 R154, RZ, RZ, R20 ;  /* 0x000000ffff9a7224 */ /* 0x000fe400078e0014 */
[----:B------:R-:W-:Y:S01]  /*23d0*/  IMAD.MOV.U32 R9, RZ, RZ, R12 ;  /* 0x000000ffff097224 */ /* 0x000fe200078e000c */
[----:B------:R-:W-:Y:S01]  /*23e0*/  IABS R12, R232 ;  /* 0x000000e8000c7213 */ /* 0x000fe20000000000 */
[----:B------:R-:W-:Y:S02]  /*23f0*/  IMAD.MOV R20, RZ, RZ, -R6 ;  /* 0x000000ffff147224 */ /* 0x000fe400078e0a06 */
[----:B------:R-:W-:-:S04]  /*2400*/  IMAD.HI.U32 R7, R10, R19, RZ ;  /* 0x000000130a077227 */ /* 0x000fc800078e00ff */
[----:B------:R-:W-:-:S04]  /*2410*/  IMAD.HI.U32 R6, R10, R9, RZ ;  /* 0x000000090a067227 */ /* 0x000fc800078e00ff */
[----:B------:R-:W-:Y:S02]  /*2420*/  IMAD R20, R8, R20, R13 ;  /* 0x0000001408147224 */ /* 0x000fe400078e020d */
[----:B------:R-:W-:Y:S01]  /*2430*/  IMAD.MOV.U32 R13, RZ, RZ, R12 ;  /* 0x000000ffff0d7224 */ /* 0x000fe200078e000c */
[----:B------:R-:W-:Y:S01]  /*2440*/  IABS R15, R231 ;  /* 0x000000e7000f7213 */ /* 0x000fe20000000000 */
[----:B------:R-:W-:Y:S02]  /*2450*/  IMAD.MOV.U32 R251, RZ, RZ, R18 ;  /* 0x000000fffffb7224 */ /* 0x000fe400078e0012 */
[----:B------:R-:W-:Y:S02]  /*2460*/  IMAD.MOV R7, RZ, RZ, -R7 ;  /* 0x000000ffff077224 */ /* 0x000fe400078e0a07 */
[----:B------:R-:W-:Y:S02]  /*2470*/  IMAD.MOV R18, RZ, RZ, -R6 ;  /* 0x000000ffff127224 */ /* 0x000fe400078e0a06 */
[----:B------:R-:W-:Y:S01]  /*2480*/  IMAD.HI.U32 R6, R10, R13, RZ ;  /* 0x0000000d0a067227 */ /* 0x000fe200078e00ff */
[----:B------:R-:W-:-:S03]  /*2490*/  IABS R17, R230 ;  /* 0x000000e600117213 */ /* 0x000fc60000000000 */
[----:B------:R-:W-:Y:S02]  /*24a0*/  IMAD R19, R8, R7, R19 ;  /* 0x0000000708137224 */ /* 0x000fe400078e0213 */
[----:B------:R-:W-:-:S04]  /*24b0*/  IMAD.HI.U32 R7, R10, R15, RZ ;  /* 0x0000000f0a077227 */ /* 0x000fc800078e00ff */
[----:B------:R-:W-:Y:S02]  /*24c0*/  IMAD.MOV R6, RZ, RZ, -R6 ;  /* 0x000000ffff067224 */ /* 0x000fe400078e0a06 */
[----:B---3--:R-:W-:Y:S01]  /*24d0*/  IMAD.MOV.U32 R247, RZ, RZ, R21 ;  /* 0x000000fffff77224 */ /* 0x008fe200078e0015 */
[----:B------:R-:W-:Y:S01]  /*24e0*/  IABS R21, R229 ;  /* 0x000000e500157213 */ /* 0x000fe20000000000 */
[----:B------:R-:W-:Y:S02]  /*24f0*/  IMAD.MOV.U32 R250, RZ, RZ, R16 ;  /* 0x000000fffffa7224 */ /* 0x000fe400078e0010 */
[C---:B------:R-:W-:Y:S02]  /*2500*/  IMAD R18, R8.reuse, R18, R9 ;  /* 0x0000001208127224 */ /* 0x040fe400078e0209 */
[----:B------:R-:W-:Y:S02]  /*2510*/  IMAD.MOV R9, RZ, RZ, -R7 ;  /* 0x000000ffff097224 */ /* 0x000fe400078e0a07 */
[----:B------:R-:W-:-:S02]  /*2520*/  IMAD R16, R8, R6, R13 ;  /* 0x0000000608107224 */ /* 0x000fc400078e020d */
[----:B------:R-:W-:Y:S01]  /*2530*/  IMAD.HI.U32 R6, R10, R17, RZ ;  /* 0x000000110a067227 */ /* 0x000fe200078e00ff */
[----:B------:R-:W-:-:S03]  /*2540*/  IABS R13, R228 ;  /* 0x000000e4000d7213 */ /* 0x000fc60000000000 */
[----:B------:R-:W-:-:S04]  /*2550*/  IMAD.HI.U32 R7, R10, R21, RZ ;  /* 0x000000150a077227 */ /* 0x000fc800078e00ff */
[----:B------:R-:W-:Y:S01]  /*2560*/  IMAD R15, R8, R9, R15 ;  /* 0x00000009080f7224 */ /* 0x000fe200078e020f */
[----:B------:R-:W-:Y:S01]  /*2570*/  IABS R9, R227 ;  /* 0x000000e300097213 */ /* 0x000fe20000000000 */
[----:B------:R-:W-:Y:S02]  /*2580*/  IMAD.MOV R14, RZ, RZ, -R6 ;  /* 0x000000ffff0e7224 */ /* 0x000fe400078e0a06 */
[----:B------:R-:W-:Y:S02]  /*2590*/  IMAD.MOV R7, RZ, RZ, -R7 ;  /* 0x000000ffff077224 */ /* 0x000fe400078e0a07 */
[----:B------:R-:W-:-:S04]  /*25a0*/  IMAD.HI.U32 R6, R10, R13, RZ ;  /* 0x0000000d0a067227 */ /* 0x000fc800078e00ff */
[C---:B------:R-:W-:Y:S02]  /*25b0*/  IMAD R14, R8.reuse, R14, R17 ;  /* 0x0000000e080e7224 */ /* 0x040fe400078e0211 */
[----:B------:R-:W-:Y:S02]  /*25c0*/  IMAD.MOV.U32 R17, RZ, RZ, R9 ;  /* 0x000000ffff117224 */ /* 0x000fe400078e0009 */
[----:B------:R-:W-:Y:S01]  /*25d0*/  IMAD R12, R8, R7, R21 ;  /* 0x00000007080c7224 */ /* 0x000fe200078e0215 */
[----:B------:R-:W-:Y:S01]  /*25e0*/  IABS R21, R226 ;  /* 0x000000e200157213 */ /* 0x000fe20000000000 */
[----:B------:R-:W-:Y:S01]  /*25f0*/  IMAD.MOV R7, RZ, RZ, -R6 ;  /* 0x000000ffff077224 */ /* 0x000fe200078e0a06 */
[----:B------:R-:W-:Y:S01]  /*2600*/  LOP3.LUT R225, R2, 0xa0, RZ, 0xfc, !PT ;  /* 0x000000a002e17812 */ /* 0x000fe200078efcff */
[----:B------:R-:W-:Y:S01]  /*2610*/  IMAD.HI.U32 R6, R10, R17, RZ ;  /* 0x000000110a067227 */ /* 0x000fe200078e00ff */
[----:B------:R-:W-:Y:S02]  /*2620*/  LOP3.LUT R224, R2, 0xa2, RZ, 0xfc, !PT ;  /* 0x000000a202e07812 */ /* 0x000fe400078efcff */
[----:B------:R-:W-:Y:S01]  /*2630*/  IABS R25, R225 ;  /* 0x000000e100197213 */ /* 0x000fe20000000000 */
[----:B------:R-:W-:Y:S01]  /*2640*/  IMAD R13, R8, R7, R13 ;  /* 0x00000007080d7224 */ /* 0x000fe200078e020d */
[----:B------:R-:W-:Y:S01]  /*2650*/  IABS R29, R224 ;  /* 0x000000e0001d7213 */ /* 0x000fe20000000000 */
[----:B------:R-:W-:Y:S01]  /*2660*/  IMAD.HI.U32 R7, R10, R21, RZ ;  /* 0x000000150a077227 */ /* 0x000fe200078e00ff */
[----:B------:R-:W-:-:S03]  /*2670*/  LOP3.LUT R223, R2, 0xa4, RZ, 0xfc, !PT ;  /* 0x000000a402df7812 */ /* 0x000fc600078efcff */
[----:B------:R-:W-:Y:S01]  /*2680*/  IMAD.MOV R6, RZ, RZ, -R6 ;  /* 0x000000ffff067224 */ /* 0x000fe200078e0a06 */
[----:B------:R-:W-:Y:S01]  /*2690*/  IABS R33, R223 ;  /* 0x000000df00217213 */ /* 0x000fe20000000000 */
[----:B------:R-:W-:Y:S02]  /*26a0*/  IMAD.MOV R9, RZ, RZ, -R7 ;  /* 0x000000ffff097224 */ /* 0x000fe400078e0a07 */
[----:B------:R-:W-:Y:S01]  /*26b0*/  IMAD R17, R8, R6, R17 ;  /* 0x0000000608117224 */ /* 0x000fe200078e0211 */
[----:B------:R-:W-:Y:S01]  /*26c0*/  LOP3.LUT R222, R2, 0xa6, RZ, 0xfc, !PT ;  /* 0x000000a602de7812 */ /* 0x000fe200078efcff */
[----:B------:R-:W-:-:S04]  /*26d0*/  IMAD.HI.U32 R6, R10, R25, RZ ;  /* 0x000000190a067227 */ /* 0x000fc800078e00ff */
[----:B------:R-:W-:Y:S01]  /*26e0*/  IMAD.HI.U32 R7, R10, R29, RZ ;  /* 0x0000001d0a077227 */ /* 0x000fe200078e00ff */
[----:B------:R-:W-:-:S03]  /*26f0*/  LOP3.LUT R221, R2, 0xa8, RZ, 0xfc, !PT ;  /* 0x000000a802dd7812 */ /* 0x000fc600078efcff */
[----:B------:R-:W-:Y:S01]  /*2700*/  IMAD R21, R8, R9, R21 ;  /* 0x0000000908157224 */ /* 0x000fe200078e0215 */
[----:B------:R-:W-:Y:S01]  /*2710*/  IABS R37, R222 ;  /* 0x000000de00257213 */ /* 0x000fe20000000000 */
[----:B------:R-:W-:Y:S02]  /*2720*/  IMAD.MOV R9, RZ, RZ, -R6 ;  /* 0x000000ffff097224 */ /* 0x000fe400078e0a06 */
[----:B------:R-:W-:Y:S02]  /*2730*/  IMAD.MOV R7, RZ, RZ, -R7 ;  /* 0x000000ffff077224 */ /* 0x000fe400078e0a07 */
[----:B------:R-:W-:Y:S01]  /*2740*/  IMAD.HI.U32 R6, R10, R33, RZ ;  /* 0x000000210a067227 */ /* 0x000fe200078e00ff */
[----:B------:R-:W-:-:S03]  /*2750*/  IABS R41, R221 ;  /* 0x000000dd00297213 */ /* 0x000fc60000000000 */
[----:B------:R-:W-:Y:S01]  /*2760*/  IMAD R29, R8, R7, R29 ;  /* 0x00000007081d7224 */ /* 0x000fe200078e021d */
[C---:B------:R-:W-:Y:S01]  /*2770*/  LOP3.LUT R220, R2.reuse, 0xaa, RZ, 0xfc, !PT ;  /* 0x000000aa02dc7812 */ /* 0x040fe200078efcff */
[----:B------:R-:W-:Y:S01]  /*2780*/  IMAD.MOV R7, RZ, RZ, -R6 ;  /* 0x000000ffff077224 */ /* 0x000fe200078e0a06 */
[----:B------:R-:W-:Y:S01]  /*2790*/  LOP3.LUT R219, R2, 0xac, RZ, 0xfc, !PT ;  /* 0x000000ac02db7812 */ /* 0x000fe200078efcff */
[----:B------:R-:W-:Y:S01]  /*27a0*/  IMAD.HI.U32 R6, R10, R37, RZ ;  /* 0x000000250a067227 */ /* 0x000fe200078e00ff */
[----:B------:R-:W-:Y:S02]  /*27b0*/  IABS R45, R220 ;  /* 0x000000dc002d7213 */ /* 0x000fe40000000000 */
[----:B------:R-:W-:Y:S01]  /*27c0*/  IABS R49, R219 ;  /* 0x000000db00317213 */ /* 0x000fe20000000000 */
[----:B------:R-:W-:Y:S01]  /*27d0*/  IMAD R33, R8, R7, R33 ;  /* 0x0000000708217224 */ /* 0x000fe200078e0221 */
[----:B------:R-:W-:Y:S01]  /*27e0*/  LOP3.LUT R218, R2, 0xae, RZ, 0xfc, !PT ;  /* 0x000000ae02da7812 */ /* 0x000fe200078efcff */
[----:B------:R-:W-:-:S04]  /*27f0*/  IMAD.HI.U32 R7, R10, R41, RZ ;  /* 0x000000290a077227 */ /* 0x000fc800078e00ff */
[----:B------:R-:W-:Y:S02]  /*2800*/  IMAD.MOV R6, RZ, RZ, -R6 ;  /* 0x000000ffff067224 */ /* 0x000fe400078e0a06 */
[C---:B------:R-:W-:Y:S01]  /*2810*/  IMAD R25, R8.reuse, R9, R25 ;  /* 0x0000000908197224 */ /* 0x040fe200078e0219 */
        /* <DEDUP_REMOVED lines=18> */
[----:B------:R-:W-:-:S03]  /*2940*/  IABS R65, R215 ;  /* 0x000000d700417213 */ /* 0x000fc60000000000 */
[----:B------:R-:W-:Y:S01]  /*2950*/  IMAD R53, R8, R7, R53 ;  /* 0x0000000708357224 */ /* 0x000fe200078e0235 */
[----:B------:R-:W-:Y:S01]  /*2960*/  IABS R77, R214 ;  /* 0x000000d6004d7213 */ /* 0x000fe20000000000 */
[----:B------:R-:W-:Y:S01]  /*2970*/  IMAD.HI.U32 R7, R10, R61, RZ ;  /* 0x0000003d0a077227 */ /* 0x000fe200078e00ff */
[----:B------:R-:W-:-:S03]  /*2980*/  LOP3.LUT R213, R2, 0xb8, RZ, 0xfc, !PT ;  /* 0x000000b802d57812 */ /* 0x000fc600078efcff */
[----:B------:R-:W-:Y:S02]  /*2990*/  IMAD.MOV R6, RZ, RZ, -R6 ;  /* 0x000000ffff067224 */ /* 0x000fe400078e0a06 */
[C---:B------:R-:W-:Y:S02]  /*29a0*/  IMAD R45, R8.reuse, R9, R45 ;  /* 0x00000009082d7224 */ /* 0x040fe400078e022d */
[----:B------:R-:W-:Y:S02]  /*29b0*/  IMAD.MOV R9, RZ, RZ, -R7 ;  /* 0x000000ffff097224 */ /* 0x000fe400078e0a07 */
[----:B------:R-:W-:Y:S01]  /*29c0*/  IMAD R57, R8, R6, R57 ;  /* 0x0000000608397224 */ /* 0x000fe200078e0239 */
[----:B------:R-:W-:Y:S01]  /*29d0*/  IABS R81, R213 ;  /* 0x000000d500517213 */ /* 0x000fe20000000000 */
[----:B------:R-:W-:Y:S01]  /*29e0*/  IMAD.HI.U32 R6, R10, R65, RZ ;  /* 0x000000410a067227 */ /* 0x000fe200078e00ff */
[----:B------:R-:W-:-:S03]  /*29f0*/  LOP3.LUT R212, R2, 0xba, RZ, 0xfc, !PT ;  /* 0x000000ba02d47812 */ /* 0x000fc600078efcff */
[----:B------:R-:W-:Y:S01]  /*2a00*/  IMAD.HI.U32 R7, R10, R77, RZ ;  /* 0x0000004d0a077227 */ /* 0x000fe200078e00ff */
[----:B------:R-:W-:-:S03]  /*2a10*/  LOP3.LUT R211, R2, 0xbc, RZ, 0xfc, !PT ;  /* 0x000000bc02d37812 */ /* 0x000fc600078efcff */
[----:B------:R-:W-:Y:S02]  /*2a20*/  IMAD R61, R8, R9, R61 ;  /* 0x00000009083d7224 */ /* 0x000fe400078e023d */
[----:B------:R-:W-:Y:S01]  /*2a30*/  IMAD.MOV R9, RZ, RZ, -R6 ;  /* 0x000000ffff097224 */ /* 0x000fe200078e0a06 */
[----:B------:R-:W-:Y:S01]  /*2a40*/  IABS R83, R212 ;  /* 0x000000d400537213 */ /* 0x000fe20000000000 */
[----:B------:R-:W-:Y:S02]  /*2a50*/  IMAD.MOV R7, RZ, RZ, -R7 ;  /* 0x000000ffff077224 */ /* 0x000fe400078e0a07 */
[----:B------:R-:W-:Y:S01]  /*2a60*/  IMAD.HI.U32 R6, R10, R81, RZ ;  /* 0x000000510a067227 */ /* 0x000fe200078e00ff */
[----:B------:R-:W-:-:S03]  /*2a70*/  IABS R85, R211 ;  /* 0x000000d300557213 */ /* 0x000fc60000000000 */
[C---:B------:R-:W-:Y:S02]  /*2a80*/  IMAD R65, R8.reuse, R9, R65 ;  /* 0x0000000908417224 */ /* 0x040fe400078e0241 */
[----:B------:R-:W-:Y:S01]  /*2a90*/  IMAD R9, R8, R7, R77 ;  /* 0x0000000708097224 */ /* 0x000fe200078e024d */
[C---:B------:R-:W-:Y:S01]  /*2aa0*/  LOP3.LUT R210, R2.reuse, 0xbe, RZ, 0xfc, !PT ;  /* 0x000000be02d27812 */ /* 0x040fe200078efcff */
[----:B------:R-:W-:Y:S01]  /*2ab0*/  IMAD.MOV R7, RZ, RZ, -R6 ;  /* 0x000000ffff077224 */ /* 0x000fe200078e0a06 */
[----:B------:R-:W-:Y:S01]  /*2ac0*/  LOP3.LUT R209, R2, 0xc0, RZ, 0xfc, !PT ;  /* 0x000000c002d17812 */ /* 0x000fe200078efcff */
[----:B------:R-:W-:Y:S01]  /*2ad0*/  IMAD.HI.U32 R6, R10, R83, RZ ;  /* 0x000000530a067227 */ /* 0x000fe200078e00ff */
[----:B------:R-:W-:-:S03]  /*2ae0*/  IABS R89, R210 ;  /* 0x000000d200597213 */ /* 0x000fc60000000000 */
[----:B------:R-:W-:Y:S01]  /*2af0*/  IMAD.HI.U32 R77, R10, R85, RZ ;  /* 0x000000550a4d7227 */ /* 0x000fe200078e00ff */
[----:B------:R-:W-:-:S03]  /*2b00*/  IABS R93, R209 ;  /* 0x000000d1005d7213 */ /* 0x000fc60000000000 */
[----:B------:R-:W-:Y:S01]  /*2b10*/  IMAD.MOV R6, RZ, RZ, -R6 ;  /* 0x000000ffff067224 */ /* 0x000fe200078e0a06 */
[----:B------:R-:W-:Y:S01]  /*2b20*/  LOP3.LUT R208, R2, 0xc2, RZ, 0xfc, !PT ;  /* 0x000000c202d07812 */ /* 0x000fe200078efcff */
        /* <DEDUP_REMOVED lines=11> */
[----:B------:R-:W-:Y:S01]  /*2be0*/  IMAD.MOV R83, RZ, RZ, -R83 ;  /* 0x000000ffff537224 */ /* 0x000fe200078e0a53 */
[----:B------:R-:W-:Y:S01]  /*2bf0*/  IABS R105, R206 ;  /* 0x000000ce00697213 */ /* 0x000fe20000000000 */
[----:B------:R-:W-:Y:S01]  /*2c00*/  IMAD.HI.U32 R6, R10, R97, RZ ;  /* 0x000000610a067227 */ /* 0x000fe200078e00ff */
[----:B------:R-:W-:-:S03]  /*2c10*/  LOP3.LUT R204, R2, 0xca, RZ, 0xfc, !PT ;  /* 0x000000ca02cc7812 */ /* 0x000fc600078efcff */
[C---:B------:R-:W-:Y:S02]  /*2c20*/  IMAD R85, R8.reuse, R85, R89 ;  /* 0x0000005508557224 */ /* 0x040fe400078e0259 */
[----:B------:R-:W-:Y:S01]  /*2c30*/  IMAD R89, R8, R83, R93 ;  /* 0x0000005308597224 */ /* 0x000fe200078e025d */
[----:B------:R-:W-:Y:S01]  /*2c40*/  LOP3.LUT R205, R2, 0xc8, RZ, 0xfc, !PT ;  /* 0x000000c802cd7812 */ /* 0x000fe200078efcff */
[----:B------:R-:W-:Y:S01]  /*2c50*/  IMAD.MOV R93, RZ, RZ, -R6 ;  /* 0x000000ffff5d7224 */ /* 0x000fe200078e0a06 */
[----:B------:R-:W-:Y:S01]  /*2c60*/  IABS R115, R204 ;  /* 0x000000cc00737213 */ /* 0x000fe20000000000 */
[----:B------:R-:W-:Y:S01]  /*2c70*/  IMAD.HI.U32 R6, R10, R101, RZ ;  /* 0x000000650a067227 */ /* 0x000fe200078e00ff */
[----:B------:R-:W-:-:S03]  /*2c80*/  IABS R113, R205 ;  /* 0x000000cd00717213 */ /* 0x000fc60000000000 */
[----:B------:R-:W-:Y:S01]  /*2c90*/  IMAD.HI.U32 R83, R10, R105, RZ ;  /* 0x000000690a537227 */ /* 0x000fe200078e00ff */
[----:B------:R-:W-:-:S03]  /*2ca0*/  LOP3.LUT R203, R2, 0xcc, RZ, 0xfc, !PT ;  /* 0x000000cc02cb7812 */ /* 0x000fc600078efcff */
[----:B------:R-:W-:Y:S01]  /*2cb0*/  IMAD.MOV R6, RZ, RZ, -R6 ;  /* 0x000000ffff067224 */ /* 0x000fe200078e0a06 */
[----:B------:R-:W-:Y:S01]  /*2cc0*/  LOP3.LUT R202, R2, 0xce, RZ, 0xfc, !PT ;  /* 0x000000ce02ca7812 */ /* 0x000fe200078efcff */
[----:B------:R-:W-:Y:S02]  /*2cd0*/  IMAD.MOV R109, RZ, RZ, -R83 ;  /* 0x000000ffff6d7224 */ /* 0x000fe400078e0a53 */
[----:B------:R-:W-:Y:S01]  /*2ce0*/  IMAD.HI.U32 R83, R10, R115, RZ ;  /* 0x000000730a537227 */ /* 0x000fe200078e00ff */
[----:B------:R-:W-:-:S03]  /*2cf0*/  IABS R117, R203 ;  /* 0x000000cb00757213 */ /* 0x000fc60000000000 */
[C---:B------:R-:W-:Y:S02]  /*2d00*/  IMAD R93, R8.reuse, R93, R97 ;  /* 0x0000005d085d7224 */ /* 0x040fe400078e0261 */
[----:B------:R-:W-:Y:S01]  /*2d10*/  IMAD R97, R8, R6, R101 ;  /* 0x0000000608617224 */ /* 0x000fe200078e0265 */
[----:B------:R-:W-:Y:S01]  /*2d20*/  IABS R116, R202 ;  /* 0x000000ca00747213 */ /* 0x000fe20000000000 */
[----:B------:R-:W-:-:S04]  /*2d30*/  IMAD.HI.U32 R6, R10, R113, RZ ;  /* 0x000000710a067227 */ /* 0x000fc800078e00ff */
[----:B------:R-:W-:Y:S02]  /*2d40*/  IMAD.MOV R83, RZ, RZ, -R83 ;  /* 0x000000ffff537224 */ /* 0x000fe400078e0a53 */
[----:B------:R-:W-:Y:S01]  /*2d50*/  IMAD R101, R8, R109, R105 ;  /* 0x0000006d08657224 */ /* 0x000fe200078e0269 */
[----:B------:R-:W-:Y:S01]  /*2d60*/  LOP3.LUT R201, R2, 0xd0, RZ, 0xfc, !PT ;  /* 0x000000d002c97812 */ /* 0x000fe200078efcff */
[----:B------:R-:W-:Y:S02]  /*2d70*/  IMAD.MOV R105, RZ, RZ, -R6 ;  /* 0x000000ffff697224 */ /* 0x000fe400078e0a06 */
[----:B------:R-:W-:-:S04]  /*2d80*/  IMAD.HI.U32 R6, R10, R117, RZ ;  /* 0x000000750a067227 */ /* 0x000fc800078e00ff */
[C---:B------:R-:W-:Y:S02]  /*2d90*/  IMAD R109, R8.reuse, R83, R115 ;  /* 0x00000053086d7224 */ /* 0x040fe400078e0273 */
[----:B------:R-:W-:Y:S01]  /*2da0*/  IMAD.MOV.U32 R115, RZ, RZ, R116 ;  /* 0x000000ffff737224 */ /* 0x000fe200078e0074 */
[----:B------:R-:W-:Y:S01]  /*2db0*/  IABS R121, R201 ;  /* 0x000000c900797213 */ /* 0x000fe20000000000 */
[----:B------:R-:W-:Y:S01]  /*2dc0*/  IMAD R105, R8, R105, R113 ;  /* 0x0000006908697224 */ /* 0x000fe200078e0271 */
[C---:B------:R-:W-:Y:S01]  /*2dd0*/  LOP3.LUT R200, R2.reuse, 0xd2, RZ, 0xfc, !PT ;  /* 0x000000d202c87812 */ /* 0x040fe200078efcff */
[----:B------:R-:W-:Y:S01]  /*2de0*/  IMAD.MOV R113, RZ, RZ, -R6 ;  /* 0x000000ffff717224 */ /* 0x000fe200078e0a06 */
[----:B------:R-:W-:Y:S01]  /*2df0*/  LOP3.LUT R199, R2, 0xd4, RZ, 0xfc, !PT ;  /* 0x000000d402c77812 */ /* 0x000fe200078efcff */
[C---:B------:R-:W-:Y:S01]  /*2e00*/  IMAD.HI.U32 R6, R10.reuse, R115, RZ ;  /* 0x000000730a067227 */ /* 0x040fe200078e00ff */
[----:B------:R-:W-:Y:S02]  /*2e10*/  IABS R125, R200 ;  /* 0x000000c8007d7213 */ /* 0x000fe40000000000 */
[----:B------:R-:W-:Y:S01]  /*2e20*/  IABS R129, R199 ;  /* 0x000000c700817213 */ /* 0x000fe20000000000 */
[----:B------:R-:W-:Y:S01]  /*2e30*/  IMAD.HI.U32 R83, R10, R121, RZ ;  /* 0x000000790a537227 */ /* 0x000fe200078e00ff */
[----:B------:R-:W-:-:S03]  /*2e40*/  LOP3.LUT R198, R2, 0xd6, RZ, 0xfc, !PT ;  /* 0x000000d602c67812 */ /* 0x000fc600078efcff */
        /* <DEDUP_REMOVED lines=8> */
[----:B------:R-:W-:Y:S02]  /*2ed0*/  LOP3.LUT R196, R2, 0xda, RZ, 0xfc, !PT ;  /* 0x000000da02c47812 */ /* 0x000fe400078efcff */
[----:B------:R-:W-:Y:S01]  /*2ee0*/  IABS R137, R197 ;  /* 0x000000c500897213 */ /* 0x000fe20000000000 */
[----:B------:R-:W-:Y:S02]  /*2ef0*/  IMAD.MOV R115, RZ, RZ, -R6 ;  /* 0x000000ffff737224 */ /* 0x000fe400078e0a06 */
[----:B------:R-:W-:Y:S02]  /*2f00*/  IMAD.MOV R83, RZ, RZ, -R83 ;  /* 0x000000ffff537224 */ /* 0x000fe400078e0a53 */
[----:B------:R-:W-:Y:S01]  /*2f10*/  IMAD.HI.U32 R6, R10, R133, RZ ;  /* 0x000000850a067227 */ /* 0x000fe200078e00ff */
[----:B------:R-:W-:-:S03]  /*2f20*/  IABS R141, R196 ;  /* 0x000000c4008d7213 */ /* 0x000fc60000000000 */
[----:B------:R-:W-:Y:S01]  /*2f30*/  IMAD R129, R8, R83, R129 ;  /* 0x0000005308817224 */ /* 0x000fe200078e0281 */
[----:B------:R-:W-:Y:S01]  /*2f40*/  LOP3.LUT R195, R2, 0xdc, RZ, 0xfc, !PT ;  /* 0x000000dc02c37812 */ /* 0x000fe200078efcff */
[----:B------:R-:W-:Y:S02]  /*2f50*/  IMAD.MOV R83, RZ, RZ, -R6 ;  /* 0x000000ffff537224 */ /* 0x000fe400078e0a06 */
[----:B------:R-:W-:Y:S01]  /*2f60*/  IMAD.HI.U32 R6, R10, R137, RZ ;  /* 0x000000890a067227 */ /* 0x000fe200078e00ff */
[----:B------:R-:W-:-:S03]  /*2f70*/  IABS R143, R195 ;  /* 0x000000c3008f7213 */ /* 0x000fc60000000000 */
[----:B------:R-:W-:Y:S01]  /*2f80*/  IMAD R133, R8, R83, R133 ;  /* 0x0000005308857224 */ /* 0x000fe200078e0285 */
[----:B------:R-:W-:Y:S01]  /*2f90*/  LOP3.LUT R193, R2, 0xe0, RZ, 0xfc, !PT ;  /* 0x000000e002c17812 */ /* 0x000fe200078efcff */
[----:B------:R-:W-:-:S04]  /*2fa0*/  IMAD.HI.U32 R83, R10, R141, RZ ;  /* 0x0000008d0a537227 */ /* 0x000fc800078e00ff */
[----:B------:R-:W-:Y:S02]  /*2fb0*/  IMAD.MOV R6, RZ, RZ, -R6 ;  /* 0x000000ffff067224 */ /* 0x000fe400078e0a06 */
[C---:B------:R-:W-:Y:S01]  /*2fc0*/  IMAD R125, R8.reuse, R115, R125 ;  /* 0x00000073087d7224 */ /* 0x040fe200078e027d */
[----:B------:R-:W-:Y:S01]  /*2fd0*/  IABS R147, R193 ;  /* 0x000000c100937213 */ /* 0x000fe20000000000 */
[----:B------:R-:W-:Y:S02]  /*2fe0*/  IMAD.MOV R115, RZ, RZ, -R83 ;  /* 0x000000ffff737224 */ /* 0x000fe400078e0a53 */
[----:B------:R-:W-:Y:S02]  /*2ff0*/  IMAD R137, R8, R6, R137 ;  /* 0x0000000608897224 */ /* 0x000fe400078e0289 */
[----:B------:R-:W-:Y:S01]  /*3000*/  IMAD.HI.U32 R6, R10, R143, RZ ;  /* 0x0000008f0a067227 */ /* 0x000fe200078e00ff */
[----:B------:R-:W-:-:S03]  /*3010*/  LOP3.LUT R191, R2, 0xe4, RZ, 0xfc, !PT ;  /* 0x000000e402bf7812 */ /* 0x000fc600078efcff */
[----:B------:R-:W-:Y:S02]  /*3020*/  IMAD R141, R8, R115, R141 ;  /* 0x00000073088d7224 */ /* 0x000fe400078e028d */
[----:B------:R-:W-:Y:S02]  /*3030*/  IMAD.MOV R115, RZ, RZ, -R6 ;  /* 0x000000ffff737224 */ /* 0x000fe400078e0a06 */
[----:B------:R-:W-:Y:S01]  /*3040*/  IMAD.HI.U32 R6, R10, R147, RZ ;  /* 0x000000930a067227 */ /* 0x000fe200078e00ff */
[----:B------:R-:W-:-:S03]  /*3050*/  IABS R151, R191 ;  /* 0x000000bf00977213 */ /* 0x000fc60000000000 */
[----:B------:R-:W-:Y:S01]  /*3060*/  IMAD.MOV R6, RZ, RZ, -R6 ;  /* 0x000000ffff067224 */ /* 0x000fe200078e0a06 */
[----:B------:R-:W-:-:S03]  /*3070*/  LOP3.LUT R188, R2, 0xea, RZ, 0xfc, !PT ;  /* 0x000000ea02bc7812 */ /* 0x000fc600078efcff */
[----:B------:R-:W-:Y:S02]  /*3080*/  IMAD R147, R8, R6, R147 ;  /* 0x0000000608937224 */ /* 0x000fe400078e0293 */
        /* <DEDUP_REMOVED lines=13> */
[----:B------:R-:W-:-:S03]  /*3160*/  ISETP.GT.U32.AND P3, PT, R8, R114, PT ;  /* 0x000000720800720c */ /* 0x000fc60003f64070 */
[----:B------:R-:W-:Y:S02]  /*3170*/  IMAD R161, R8, R6, R161 ;  /* 0x0000000608a17224 */ /* 0x000fe400078e02a1 */
[----:B------:R-:W-:-:S04]  /*3180*/  IMAD.HI.U32 R6, R10, R167, RZ ;  /* 0x000000a70a067227 */ /* 0x000fc800078e00ff */
[----:B------:R-:W-:Y:S02]  /*3190*/  IMAD.MOV R6, RZ, RZ, -R6 ;  /* 0x000000ffff067224 */ /* 0x000fe400078e0a06 */
[----:B------:R-:W-:Y:S01]  /*31a0*/  IMAD R178, R82, 0x40, R152 ;  /* 0x0000004052b27824 */ /* 0x000fe200078e0298 */
[C---:B------:R-:W-:Y:S01]  /*31b0*/  ISETP.GT.U32.AND P4, PT, R8.reuse, R112, PT ;  /* 0x000000700800720c */ /* 0x040fe20003f84070 */
[C---:B------:R-:W-:Y:S01]  /*31c0*/  IMAD R167, R8.reuse, R6, R167 ;  /* 0x0000000608a77224 */ /* 0x040fe200078e02a7 */
[C---:B------:R-:W-:Y:S02]  /*31d0*/  ISETP.GT.U32.AND P5, PT, R8.reuse, R43, PT ;  /* 0x0000002b0800720c */ /* 0x040fe40003fa4070 */
[----:B------:R-:W-:Y:S02]  /*31e0*/  IABS R6, R178 ;  /* 0x000000b200067213 */ /* 0x000fe40000000000 */
[----:B------:R-:W-:Y:S01]  /*31f0*/  ISETP.GT.U32.AND P1, PT, R8, R48, PT ;  /* 0x000000300800720c */ /* 0x000fe20003f24070 */
[----:B------:R-:W-:Y:S01]  /*3200*/  @!P3 IMAD.IADD R114, R114, 0x1, -R8 ;  /* 0x000000017272b824 */ /* 0x000fe200078e0a08 */
[C---:B------:R-:W-:Y:S01]  /*3210*/  ISETP.GT.U32.AND P3, PT, R8.reuse, R50, PT ;  /* 0x000000320800720c */ /* 0x040fe20003f64070 */
[----:B------:R-:W-:Y:S01]  /*3220*/  IMAD.HI.U32 R11, R11, R6, RZ ;  /* 0x000000060b0b7227 */ /* 0x000fe200078e00ff */
[----:B------:R-:W-:-:S02]  /*3230*/  ISETP.GT.U32.AND P2, PT, R8, R44, PT ;  /* 0x0000002c0800720c */ /* 0x000fc40003f44070 */
[----:B------:R-:W-:Y:S01]  /*3240*/  ISETP.GT.U32.AND P0, PT, R8, R46, PT ;  /* 0x0000002e0800720c */ /* 0x000fe20003f04070 */
[----:B------:R-:W-:Y:S02]  /*3250*/  IMAD.MOV R11, RZ, RZ, -R11 ;  /* 0x000000ffff0b7224 */ /* 0x000fe400078e0a0b */
[----:B------:R-:W-:Y:S01]  /*3260*/  @!P4 IMAD.IADD R112, R112, 0x1, -R8 ;  /* 0x000000017070c824 */ /* 0x000fe200078e0a08 */
[C---:B------:R-:W-:Y:S01]  /*3270*/  ISETP.GT.U32.AND P4, PT, R8.reuse, R51, PT ;  /* 0x000000330800720c */ /* 0x040fe20003f84070 */
[----:B------:R-:W-:Y:S02]  /*3280*/  IMAD R6, R5, R11, R6 ;  /* 0x0000000b05067224 */ /* 0x000fe400078e0206 */
[--C-:B------:R-:W-:Y:S01]  /*3290*/  @!P5 IMAD.IADD R43, R43, 0x1, -R8.reuse ;  /* 0x000000012b2bd824 */ /* 0x100fe200078e0a08 */
[----:B------:R-:W-:Y:S01]  /*32a0*/  ISETP.GT.U32.AND P5, PT, R8, R52, PT ;  /* 0x000000340800720c */ /* 0x000fe20003fa4070 */
[--C-:B------:R-:W-:Y:S01]  /*32b0*/  @!P1 IMAD.IADD R48, R48, 0x1, -R8.reuse ;  /* 0x0000000130309824 */ /* 0x100fe200078e0a08 */
[----:B------:R-:W-:Y:S01]  /*32c0*/  ISETP.GT.U32.AND P1, PT, R8, R114, PT ;  /* 0x000000720800720c */ /* 0x000fe20003f24070 */
[--C-:B------:R-:W-:Y:S01]  /*32d0*/  @!P3 IMAD.IADD R50, R50, 0x1, -R8.reuse ;  /* 0x000000013232b824 */ /* 0x100fe200078e0a08 */
[----:B------:R-:W-:Y:S01]  /*32e0*/  ISETP.GT.U32.AND P3, PT, R5, R6, PT ;  /* 0x000000060500720c */ /* 0x000fe20003f64070 */
[----:B------:R-:W-:Y:S01]  /*32f0*/  @!P2 IMAD.IADD R44, R44, 0x1, -R8 ;  /* 0x000000012c2ca824 */ /* 0x000fe200078e0a08 */
[----:B------:R-:W-:-:S02]  /*3300*/  ISETP.GT.U32.AND P2, PT, R8, R54, PT ;  /* 0x000000360800720c */ /* 0x000fc40003f44070 */
[----:B------:R-:W-:Y:S01]  /*3310*/  ISETP.GT.U32.AND P6, PT, R8, R47, PT ;  /* 0x0000002f0800720c */ /* 0x000fe20003fc4070 */
[--C-:B------:R-:W-:Y:S01]  /*3320*/  @!P0 IMAD.IADD R46, R46, 0x1, -R8.reuse ;  /* 0x000000012e2e8824 */ /* 0x100fe200078e0a08 */
[C---:B------:R-:W-:Y:S01]  /*3330*/  ISETP.GT.U32.AND P0, PT, R8.reuse, R55, PT ;  /* 0x000000370800720c */ /* 0x040fe20003f04070 */
[--C-:B------:R-:W-:Y:S01]  /*3340*/  @!P4 IMAD.IADD R51, R51, 0x1, -R8.reuse ;  /* 0x000000013333c824 */ /* 0x100fe200078e0a08 */
[----:B------:R-:W-:Y:S01]  /*3350*/  ISETP.GT.U32.AND P4, PT, R8, R43, PT ;  /* 0x0000002b0800720c */ /* 0x000fe20003f84070 */
[--C-:B------:R-:W-:Y:S01]  /*3360*/  @!P5 IMAD.IADD R52, R52, 0x1, -R8.reuse ;  /* 0x000000013434d824 */ /* 0x100fe200078e0a08 */
[----:B------:R-:W-:Y:S01]  /*3370*/  ISETP.GT.U32.AND P5, PT, R8, R44, PT ;  /* 0x0000002c0800720c */ /* 0x000fe20003fa4070 */
[--C-:B------:R-:W-:Y:S01]  /*3380*/  @!P1 IMAD.IADD R114, R114, 0x1, -R8.reuse ;  /* 0x0000000172729824 */ /* 0x100fe200078e0a08 */
[----:B------:R-:W-:Y:S01]  /*3390*/  ISETP.GT.U32.AND P1, PT, R8, R48, PT ;  /* 0x000000300800720c */ /* 0x000fe20003f24070 */
[----:B------:R-:W-:Y:S01]  /*33a0*/  @!P3 IMAD.IADD R6, R6, 0x1, -R5 ;  /* 0x000000010606b824 */ /* 0x000fe200078e0a05 */
[----:B------:R-:W-:Y:S01]  /*33b0*/  ISETP.GT.U32.AND P3, PT, R8, R50, PT ;  /* 0x000000320800720c */ /* 0x000fe20003f64070 */
[--C-:B------:R-:W-:Y:S01]  /*33c0*/  @!P2 IMAD.IADD R54, R54, 0x1, -R8.reuse ;  /* 0x000000013636a824 */ /* 0x100fe200078e0a08 */
[----:B------:R-:W-:Y:S01]  /*33d0*/  ISETP.GT.U32.AND P2, PT, R8, R46, PT ;  /* 0x0000002e0800720c */ /* 0x000fe20003f44070 */
[----:B------:R-:W-:-:S02]  /*33e0*/  @!P6 IMAD.IADD R47, R47, 0x1, -R8 ;  /* 0x000000012f2fe824 */ /* 0x000fc400078e0a08 */
[----:B------:R-:W-:-:S03]  /*33f0*/  @!P0 IMAD.IADD R55, R55, 0x1, -R8 ;  /* 0x0000000137378824 */ /* 0x000fc600078e0a08 */
[C---:B------:R-:W-:Y:S01]  /*3400*/  ISETP.GT.U32.AND P0, PT, R8.reuse, R47, PT ;  /* 0x0000002f0800720c */ /* 0x040fe20003f04070 */
[--C-:B------:R-:W-:Y:S01]  /*3410*/  @!P4 IMAD.IADD R43, R43, 0x1, -R8.reuse ;  /* 0x000000012b2bc824 */ /* 0x100fe200078e0a08 */
[----:B------:R-:W-:Y:S01]  /*3420*/  ISETP.GT.U32.AND P4, PT, R8, R51, PT ;  /* 0x000000330800720c */ /* 0x000fe20003f84070 */
[--C-:B------:R-:W-:Y:S01]  /*3430*/  @!P5 IMAD.IADD R44, R44, 0x1, -R8.reuse ;  /* 0x000000012c2cd824 */ /* 0x100fe200078e0a08 */
[----:B------:R-:W-:Y:S01]  /*3440*/  ISETP.GT.U32.AND P5, PT, R8, R52, PT ;  /* 0x000000340800720c */ /* 0x000fe20003fa4070 */
[--C-:B------:R-:W-:Y:S01]  /*3450*/  @!P1 IMAD.IADD R48, R48, 0x1, -R8.reuse ;  /* 0x0000000130309824 */ /* 0x100fe200078e0a08 */
[C---:B------:R-:W-:Y:S02]  /*3460*/  ISETP.GT.U32.AND P6, PT, R8.reuse, R112, PT ;  /* 0x000000700800720c */ /* 0x040fe40003fc4070 */
[----:B------:R-:W-:Y:S01]  /*3470*/  ISETP.GT.U32.AND P1, PT, R8, R58, PT ;  /* 0x0000003a0800720c */ /* 0x000fe20003f24070 */
[--C-:B------:R-:W-:Y:S01]  /*3480*/  @!P3 IMAD.IADD R50, R50, 0x1, -R8.reuse ;  /* 0x000000013232b824 */ /* 0x100fe200078e0a08 */
[----:B------:R-:W-:Y:S01]  /*3490*/  ISETP.GT.U32.AND P3, PT, R8, R59, PT ;  /* 0x0000003b0800720c */ /* 0x000fe20003f64070 */
[--C-:B------:R-:W-:Y:S01]  /*34a0*/  @!P2 IMAD.IADD R46, R46, 0x1, -R8.reuse ;  /* 0x000000012e2ea824 */ /* 0x100fe200078e0a08 */
[C---:B------:R-:W-:Y:S01]  /*34b0*/  ISETP.GT.U32.AND P2, PT, R8.reuse, R54, PT ;  /* 0x000000360800720c */ /* 0x040fe20003f44070 */
        /* <DEDUP_REMOVED lines=34> */
[----:B------:R-:W-:-:S02]  /*36e0*/  @!P6 IMAD.IADD R64, R64, 0x1, -R8 ;  /* 0x000000014040e824 */ /* 0x000fc400078e0a08 */
[--C-:B------:R-:W-:Y:S01]  /*36f0*/  @!P1 IMAD.IADD R59, R59, 0x1, -R8.reuse ;  /* 0x000000013b3b9824 */ /* 0x100fe200078e0a08 */
[----:B------:R-:W-:Y:S01]  /*3700*/  ISETP.GT.U32.AND P1, PT, R8, R67, PT ;  /* 0x000000430800720c */ /* 0x000fe20003f24070 */
[--C-:B------:R-:W-:Y:S01]  /*3710*/  @!P3 IMAD.IADD R60, R60, 0x1, -R8.reuse ;  /* 0x000000013c3cb824 */ /* 0x100fe200078e0a08 */
[C---:B------:R-:W-:Y:S01]  /*3720*/  ISETP.GT.U32.AND P3, PT, R8.reuse, R68, PT ;  /* 0x000000440800720c */ /* 0x040fe20003f64070 */
[--C-:B------:R-:W-:Y:S01]  /*3730*/  @!P2 IMAD.IADD R71, R71, 0x1, -R8.reuse ;  /* 0x000000014747a824 */ /* 0x100fe200078e0a08 */
[----:B------:R-:W-:Y:S01]  /*3740*/  ISETP.GT.U32.AND P2, PT, R8, R64, PT ;  /* 0x000000400800720c */ /* 0x000fe20003f44070 */
[--C-:B------:R-:W-:Y:S01]  /*3750*/  @!P0 IMAD.IADD R58, R58, 0x1, -R8.reuse ;  /* 0x000000013a3a8824 */ /* 0x100fe200078e0a08 */
[C---:B------:R-:W-:Y:S02]  /*3760*/  ISETP.GT.U32.AND P6, PT, R8.reuse, R56, PT ;  /* 0x000000380800720c */ /* 0x040fe40003fc4070 */
        /* <DEDUP_REMOVED lines=39> */
[----:B------:R-:W-:-:S02]  /*39e0*/  @!P6 IMAD.IADD R79, R79, 0x1, -R8 ;  /* 0x000000014f4fe824 */ /* 0x000fc400078e0a08 */
        /* <DEDUP_REMOVED lines=10> */
[----:B------:R-:W-:Y:S01]  /*3a90*/  @!P2 IMAD.IADD R73, R73, 0x1, -R8 ;  /* 0x000000014949a824 */ /* 0x000fe200078e0a08 */
[----:B------:R-:W-:-:S02]  /*3aa0*/  ISETP.GT.U32.AND P2, PT, R8, R80, PT ;  /* 0x000000500800720c */ /* 0x000fc40003f44070 */
        /* <DEDUP_REMOVED lines=47> */
[C---:B------:R-:W-:Y:S01]  /*3da0*/  ISETP.GT.U32.AND P4, PT, R8.reuse, R98, PT ;  /* 0x000000620800720c */ /* 0x040fe20003f84070 */
[--C-:B------:R-:W-:Y:S01]  /*3db0*/  @!P1 IMAD.IADD R95, R95, 0x1, -R8.reuse ;  /* 0x000000015f5f9824 */ /* 0x100fe200078e0a08 */
[C---:B------:R-:W-:Y:S02]  /*3dc0*/  ISETP.GT.U32.AND P5, PT, R8.reuse, R99, PT ;  /* 0x000000630800720c */ /* 0x040fe40003fa4070 */
        /* <DEDUP_REMOVED lines=35> */
[----:B------:R-:W-:-:S02]  /*4000*/  @!P6 IMAD.IADD R39, R39, 0x1, -R8 ;  /* 0x000000012727e824 */ /* 0x000fc400078e0a08 */
        /* <DEDUP_REMOVED lines=10> */
[----:B------:R-:W-:Y:S01]  /*40b0*/  @!P0 IMAD.IADD R34, R34, 0x1, -R8 ;  /* 0x0000000122228824 */ /* 0x000fe200078e0a08 */
[----:B------:R-:W-:-:S02]  /*40c0*/  ISETP.GT.U32.AND P6, PT, R8, R107, PT ;  /* 0x0000006b0800720c */ /* 0x000fc40003fc4070 */
        /* <DEDUP_REMOVED lines=64> */
[----:B------:R-:W-:Y:S01]  /*44d0*/  @!P2 IMAD.IADD R20, R20, 0x1, -R8 ;  /* 0x000000011414a824 */ /* 0x000fe200078e0a08 */
[----:B------:R-:W-:-:S02]  /*44e0*/  ISETP.GT.U32.AND P2, PT, R8, R13, PT ;  /* 0x0000000d0800720c */ /* 0x000fc40003f44070 */
        /* <DEDUP_REMOVED lines=43> */
[----:B------:R-:W-:-:S03]  /*47a0*/  @!P0 IMAD.IADD R57, R57, 0x1, -R8 ;  /* 0x0000000139398824 */ /* 0x000fc600078e0a08 */
        /* <DEDUP_REMOVED lines=16> */
[----:B------:R-:W-:Y:S01]  /*48b0*/  LOP3.LUT R194, R2, 0xde, RZ, 0xfc, !PT ;  /* 0x000000de02c27812 */ /* 0x000fe200078efcff */
[--C-:B------:R-:W-:Y:S01]  /*48c0*/  @!P5 IMAD.IADD R53, R53, 0x1, -R8.reuse ;  /* 0x000000013535d824 */ /* 0x100fe200078e0a08 */
[C---:B------:R-:W-:Y:S01]  /*48d0*/  ISETP.GT.U32.AND P4, PT, R8.reuse, R77, PT ;  /* 0x0000004d0800720c */ /* 0x040fe20003f84070 */
[----:B------:R-:W-:Y:S01]  /*48e0*/  @!P1 IMAD.IADD R65, R65, 0x1, -R8 ;  /* 0x0000000141419824 */ /* 0x000fe200078e0a08 */
[----:B------:R-:W-:-:S02]  /*48f0*/  ISETP.GT.U32.AND P5, PT, R8, R81, PT ;  /* 0x000000510800720c */ /* 0x000fc40003fa4070 */
[C---:B------:R-:W-:Y:S01]  /*4900*/  ISETP.GT.U32.AND P1, PT, R8.reuse, R93, PT ;  /* 0x0000005d0800720c */ /* 0x040fe20003f24070 */
[--C-:B------:R-:W-:Y:S01]  /*4910*/  @!P3 IMAD.IADD R7, R7, 0x1, -R8.reuse ;  /* 0x000000010707b824 */ /* 0x100fe200078e0a08 */
[----:B------:R-:W-:Y:S01]  /*4920*/  IABS R145, R194 ;  /* 0x000000c200917213 */ /* 0x000fe20000000000 */
[----:B------:R-:W-:Y:S01]  /*4930*/  @!P2 IMAD.IADD R9, R9, 0x1, -R8 ;  /* 0x000000010909a824 */ /* 0x000fe200078e0a08 */
[C---:B------:R-:W-:Y:S02]  /*4940*/  ISETP.GT.U32.AND P3, PT, R8.reuse, R101, PT ;  /* 0x000000650800720c */ /* 0x040fe40003f64070 */
[----:B------:R-:W-:Y:S01]  /*4950*/  ISETP.GT.U32.AND P2, PT, R8, R97, PT ;  /* 0x000000610800720c */ /* 0x000fe20003f44070 */
[----:B------:R-:W-:Y:S01]  /*4960*/  IMAD.HI.U32 R83, R10, R145, RZ ;  /* 0x000000910a537227 */ /* 0x000fe200078e00ff */
[----:B------:R-:W-:-:S03]  /*4970*/  LOP3.LUT R192, R2, 0xe2, RZ, 0xfc, !PT ;  /* 0x000000e202c07812 */ /* 0x000fc600078efcff */
[--C-:B------:R-:W-:Y:S01]  /*4980*/  @!P6 IMAD.IADD R57, R57, 0x1, -R8.reuse ;  /* 0x000000013939e824 */ /* 0x100fe200078e0a08 */
[C---:B------:R-:W-:Y:S01]  /*4990*/  ISETP.GT.U32.AND P6, PT, R8.reuse, R85, PT ;  /* 0x000000550800720c */ /* 0x040fe20003fc4070 */
[--C-:B------:R-:W-:Y:S01]  /*49a0*/  @!P0 IMAD.IADD R61, R61, 0x1, -R8.reuse ;  /* 0x000000013d3d8824 */ /* 0x100fe200078e0a08 */
[C---:B------:R-:W-:Y:S01]  /*49b0*/  ISETP.GT.U32.AND P0, PT, R8.reuse, R89, PT ;  /* 0x000000590800720c */ /* 0x040fe20003f04070 */
[----:B------:R-:W-:Y:S01]  /*49c0*/  IMAD.MOV R83, RZ, RZ, -R83 ;  /* 0x000000ffff537224 */ /* 0x000fe200078e0a53 */
[----:B------:R-:W-:Y:S01]  /*49d0*/  IABS R149, R192 ;  /* 0x000000c000957213 */ /* 0x000fe20000000000 */
[--C-:B------:R-:W-:Y:S01]  /*49e0*/  @!P4 IMAD.IADD R77, R77, 0x1, -R8.reuse ;  /* 0x000000014d4dc824 */ /* 0x100fe200078e0a08 */
[C---:B------:R-:W-:Y:S01]  /*49f0*/  ISETP.GT.U32.AND P4, PT, R8.reuse, R105, PT ;  /* 0x000000690800720c */ /* 0x040fe20003f84070 */
[--C-:B------:R-:W-:Y:S01]  /*4a00*/  @!P5 IMAD.IADD R81, R81, 0x1, -R8.reuse ;  /* 0x000000015151d824 */ /* 0x100fe200078e0a08 */
[C---:B------:R-:W-:Y:S01]  /*4a10*/  ISETP.GT.U32.AND P5, PT, R8.reuse, R109, PT ;  /* 0x0000006d0800720c */ /* 0x040fe20003fa4070 */
[--C-:B------:R-:W-:Y:S01]  /*4a20*/  @!P1 IMAD.IADD R93, R93, 0x1, -R8.reuse ;  /* 0x000000015d5d9824 */ /* 0x100fe200078e0a08 */
[C---:B------:R-:W-:Y:S01]  /*4a30*/  ISETP.GT.U32.AND P1, PT, R8.reuse, R9, PT ;  /* 0x000000090800720c */ /* 0x040fe20003f24070 */
[----:B------:R-:W-:Y:S01]  /*4a40*/  IMAD R145, R8, R83, R145 ;  /* 0x0000005308917224 */ /* 0x000fe200078e0291 */
[----:B------:R-:W-:Y:S01]  /*4a50*/  LOP3.LUT R189, R2, 0xe8, RZ, 0xfc, !PT ;  /* 0x000000e802bd7812 */ /* 0x000fe200078efcff */
[----:B------:R-:W-:Y:S01]  /*4a60*/  @!P3 IMAD.IADD R101, R101, 0x1, -R8 ;  /* 0x000000016565b824 */ /* 0x000fe200078e0a08 */
[----:B------:R-:W-:Y:S01]  /*4a70*/  ISETP.GT.U32.AND P3, PT, R8, R77, PT ;  /* 0x0000004d0800720c */ /* 0x000fe20003f64070 */
[----:B------:R-:W-:-:S04]  /*4a80*/  IMAD.HI.U32 R83, R10, R149, RZ ;  /* 0x000000950a537227 */ /* 0x000fc800078e00ff */
[--C-:B------:R-:W-:Y:S01]  /*4a90*/  @!P2 IMAD.IADD R97, R97, 0x1, -R8.reuse ;  /* 0x000000016161a824 */ /* 0x100fe200078e0a08 */
[C---:B------:R-:W-:Y:S01]  /*4aa0*/  ISETP.GT.U32.AND P2, PT, R8.reuse, R7, PT ;  /* 0x000000070800720c */ /* 0x040fe20003f44070 */
[----:B------:R-:W-:Y:S01]  /*4ab0*/  IMAD.MOV R83, RZ, RZ, -R83 ;  /* 0x000000ffff537224 */ /* 0x000fe200078e0a53 */
[----:B------:R-:W-:Y:S01]  /*4ac0*/  IABS R155, R189 ;  /* 0x000000bd009b7213 */ /* 0x000fe20000000000 */
[--C-:B------:R-:W-:Y:S02]  /*4ad0*/  @!P6 IMAD.IADD R85, R85, 0x1, -R8.reuse ;  /* 0x000000015555e824 */ /* 0x100fe400078e0a08 */
[----:B------:R-:W-:Y:S01]  /*4ae0*/  @!P0 IMAD.IADD R89, R89, 0x1, -R8 ;  /* 0x0000000159598824 */ /* 0x000fe200078e0a08 */
[C---:B------:R-:W-:Y:S01]  /*4af0*/  ISETP.GT.U32.AND P0, PT, R8.reuse, R65, PT ;  /* 0x000000410800720c */ /* 0x040fe20003f04070 */
[----:B------:R-:W-:Y:S01]  /*4b00*/  IMAD R149, R8, R83, R149 ;  /* 0x0000005308957224 */ /* 0x000fe200078e0295 */
[----:B------:R-:W-:Y:S01]  /*4b10*/  LOP3.LUT R187, R2, 0xec, RZ, 0xfc, !PT ;  /* 0x000000ec02bb7812 */ /* 0x000fe200078efcff */
[----:B------:R-:W-:-:S04]  /*4b20*/  IMAD.HI.U32 R83, R10, R155, RZ ;  /* 0x0000009b0a537227 */ /* 0x000fc800078e00ff */
[--C-:B------:R-:W-:Y:S01]  /*4b30*/  @!P4 IMAD.IADD R105, R105, 0x1, -R8.reuse ;  /* 0x000000016969c824 */ /* 0x100fe200078e0a08 */
[C---:B------:R-:W-:Y:S01]  /*4b40*/  ISETP.GT.U32.AND P4, PT, R8.reuse, R81, PT ;  /* 0x000000510800720c */ /* 0x040fe20003f84070 */
        /* <DEDUP_REMOVED lines=8> */
[----:B------:R-:W-:Y:S01]  /*4bd0*/  @!P2 IMAD.IADD R7, R7, 0x1, -R8 ;  /* 0x000000010707a824 */ /* 0x000fe200078e0a08 */
[----:B------:R-:W-:-:S02]  /*4be0*/  ISETP.GT.U32.AND P6, PT, R8, R61, PT ;  /* 0x0000003d0800720c */ /* 0x000fc40003fc4070 */
[C---:B------:R-:W-:Y:S01]  /*4bf0*/  ISETP.GT.U32.AND P2, PT, R8.reuse, R97, PT ;  /* 0x000000610800720c */ /* 0x040fe20003f44070 */
[----:B------:R-:W-:Y:S01]  /*4c00*/  IMAD R155, R8, R83, R155 ;  /* 0x00000053089b7224 */ /* 0x000fe200078e029b */
[----:B------:R-:W-:Y:S01]  /*4c10*/  LOP3.LUT R190, R2, 0xe6, RZ, 0xfc, !PT ;  /* 0x000000e602be7812 */ /* 0x000fe200078efcff */
[----:B------:R-:W-:Y:S01]  /*4c20*/  IMAD.HI.U32 R83, R10, R159, RZ ;  /* 0x0000009f0a537227 */ /* 0x000fe200078e00ff */
[C---:B------:R-:W-:Y:S02]  /*4c30*/  LOP3.LUT R184, R2.reuse, 0xf2, RZ, 0xfc, !PT ;  /* 0x000000f202b87812 */ /* 0x040fe400078efcff */
[----:B------:R-:W-:Y:S01]  /*4c40*/  LOP3.LUT R182, R2, 0xf6, RZ, 0xfc, !PT ;  /* 0x000000f602b67812 */ /* 0x000fe200078efcff */
[--C-:B------:R-:W-:Y:S01]  /*4c50*/  @!P0 IMAD.IADD R65, R65, 0x1, -R8.reuse ;  /* 0x0000000141418824 */ /* 0x100fe200078e0a08 */
[C---:B------:R-:W-:Y:S01]  /*4c60*/  ISETP.GT.U32.AND P0, PT, R8.reuse, R89, PT ;  /* 0x000000590800720c */ /* 0x040fe20003f04070 */
[C---:B------:R-:W-:Y:S01]  /*4c70*/  IMAD R121, R8.reuse, R116, R121 ;  /* 0x0000007408797224 */ /* 0x040fe200078e0279 */
[----:B------:R-:W-:Y:S01]  /*4c80*/  IABS R153, R190 ;  /* 0x000000be00997213 */ /* 0x000fe20000000000 */
[----:B------:R-:W-:Y:S01]  /*4c90*/  IMAD.MOV R83, RZ, RZ, -R83 ;  /* 0x000000ffff537224 */ /* 0x000fe200078e0a53 */
[----:B------:R-:W-:Y:S01]  /*4ca0*/  IABS R165, R184 ;  /* 0x000000b800a57213 */ /* 0x000fe20000000000 */
[--C-:B------:R-:W-:Y:S01]  /*4cb0*/  @!P4 IMAD.IADD R81, R81, 0x1, -R8.reuse ;  /* 0x000000015151c824 */ /* 0x100fe200078e0a08 */
[----:B------:R-:W-:Y:S01]  /*4cc0*/  IABS R169, R182 ;  /* 0x000000b600a97213 */ /* 0x000fe20000000000 */
[--C-:B------:R-:W-:Y:S01]  /*4cd0*/  @!P5 IMAD.IADD R85, R85, 0x1, -R8.reuse ;  /* 0x000000015555d824 */ /* 0x100fe200078e0a08 */
[C---:B------:R-:W-:Y:S01]  /*4ce0*/  ISETP.GT.U32.AND P4, PT, R8.reuse, R105, PT ;  /* 0x000000690800720c */ /* 0x040fe20003f84070 */
[----:B------:R-:W-:Y:S01]  /*4cf0*/  @!P1 IMAD.IADD R93, R93, 0x1, -R8 ;  /* 0x000000015d5d9824 */ /* 0x000fe200078e0a08 */
[C---:B------:R-:W-:Y:S01]  /*4d00*/  ISETP.GT.U32.AND P5, PT, R8.reuse, R113, PT ;  /* 0x000000710800720c */ /* 0x040fe20003fa4070 */
[C---:B------:R-:W-:Y:S01]  /*4d10*/  IMAD R143, R8.reuse, R115, R143 ;  /* 0x00000073088f7224 */ /* 0x040fe200078e028f */
[C---:B------:R-:W-:Y:S01]  /*4d20*/  ISETP.GT.U32.AND P1, PT, R8.reuse, R121, PT ;  /* 0x000000790800720c */ /* 0x040fe20003f24070 */
[----:B------:R-:W-:Y:S01]  /*4d30*/  IMAD R159, R8, R83, R159 ;  /* 0x00000053089f7224 */ /* 0x000fe200078e029f */
[----:B------:R-:W-:Y:S01]  /*4d40*/  LOP3.LUT R185, R2, 0xf0, RZ, 0xfc, !PT ;  /* 0x000000f002b97812 */ /* 0x000fe200078efcff */
[----:B------:R-:W-:Y:S01]  /*4d50*/  IMAD.HI.U32 R115, R10, R153, RZ ;  /* 0x000000990a737227 */ /* 0x000fe200078e00ff */
[----:B------:R-:W-:-:S02]  /*4d60*/  LOP3.LUT R181, R2, 0xf8, RZ, 0xfc, !PT ;  /* 0x000000f802b57812 */ /* 0x000fc400078efcff */
[----:B------:R-:W-:Y:S01]  /*4d70*/  LOP3.LUT R180, R2, 0xfa, RZ, 0xfc, !PT ;  /* 0x000000fa02b47812 */ /* 0x000fe200078efcff */
[----:B------:R-:W-:Y:S01]  /*4d80*/  IMAD.HI.U32 R83, R10, R165, RZ ;  /* 0x000000a50a537227 */ /* 0x000fe200078e00ff */
[----:B------:R-:W-:-:S03]  /*4d90*/  LOP3.LUT R179, R2, 0xfc, RZ, 0xfc, !PT ;  /* 0x000000fc02b37812 */ /* 0x000fc600078efcff */
[----:B------:R-:W-:-:S04]  /*4da0*/  IMAD.HI.U32 R82, R10, R169, RZ ;  /* 0x000000a90a527227 */ /* 0x000fc800078e00ff */
[--C-:B------:R-:W-:Y:S01]  /*4db0*/  @!P3 IMAD.IADD R101, R101, 0x1, -R8.reuse ;  /* 0x000000016565b824 */ /* 0x100fe200078e0a08 */
[C---:B------:R-:W-:Y:S01]  /*4dc0*/  ISETP.GT.U32.AND P3, PT, R8.reuse, R129, PT ;  /* 0x000000810800720c */ /* 0x040fe20003f64070 */
[--C-:B------:R-:W-:Y:S01]  /*4dd0*/  @!P6 IMAD.IADD R61, R61, 0x1, -R8.reuse ;  /* 0x000000013d3de824 */ /* 0x100fe200078e0a08 */
[C---:B------:R-:W-:Y:S01]  /*4de0*/  ISETP.GT.U32.AND P6, PT, R8.reuse, R109, PT ;  /* 0x0000006d0800720c */ /* 0x040fe20003fc4070 */
[----:B------:R-:W-:Y:S01]  /*4df0*/  @!P2 IMAD.IADD R97, R97, 0x1, -R8 ;  /* 0x000000016161a824 */ /* 0x000fe200078e0a08 */
[C---:B------:R-:W-:Y:S01]  /*4e00*/  ISETP.GT.U32.AND P2, PT, R8.reuse, R125, PT ;  /* 0x0000007d0800720c */ /* 0x040fe20003f44070 */
[----:B------:R-:W-:Y:S01]  /*4e10*/  IMAD.MOV R115, RZ, RZ, -R115 ;  /* 0x000000ffff737224 */ /* 0x000fe200078e0a73 */
[----:B------:R-:W-:Y:S01]  /*4e20*/  IABS R163, R185 ;  /* 0x000000b900a37213 */ /* 0x000fe20000000000 */
[----:B------:R-:W-:Y:S01]  /*4e30*/  IMAD.MOV R83, RZ, RZ, -R83 ;  /* 0x000000ffff537224 */ /* 0x000fe200078e0a53 */
[----:B------:R-:W-:Y:S01]  /*4e40*/  IABS R171, R181 ;  /* 0x000000b500ab7213 */ /* 0x000fe20000000000 */
[----:B------:R-:W-:Y:S01]  /*4e50*/  IMAD.MOV R82, RZ, RZ, -R82 ;  /* 0x000000ffff527224 */ /* 0x000fe200078e0a52 */
[----:B------:R-:W-:Y:S01]  /*4e60*/  IABS R173, R180 ;  /* 0x000000b400ad7213 */ /* 0x000fe20000000000 */
[----:B------:R-:W-:Y:S01]  /*4e70*/  @!P0 IMAD.IADD R89, R89, 0x1, -R8 ;  /* 0x0000000159598824 */ /* 0x000fe200078e0a08 */
[----:B------:R-:W-:Y:S01]  /*4e80*/  IABS R116, R179 ;  /* 0x000000b300747213 */ /* 0x000fe20000000000 */
[C---:B------:R-:W-:Y:S01]  /*4e90*/  IMAD R153, R8.reuse, R115, R153 ;  /* 0x0000007308997224 */ /* 0x040fe200078e0299 */
[C---:B------:R-:W-:Y:S01]  /*4ea0*/  ISETP.GT.U32.AND P0, PT, R8.reuse, R117, PT ;  /* 0x000000750800720c */ /* 0x040fe20003f04070 */
[----:B------:R-:W-:-:S02]  /*4eb0*/  IMAD R165, R8, R83, R165 ;  /* 0x0000005308a57224 */ /* 0x000fc400078e02a5 */
[----:B------:R-:W-:Y:S02]  /*4ec0*/  IMAD R169, R8, R82, R169 ;  /* 0x0000005208a97224 */ /* 0x000fe400078e02a9 */
[C---:B------:R-:W-:Y:S01]  /*4ed0*/  IMAD.HI.U32 R115, R10.reuse, R163, RZ ;  /* 0x000000a30a737227 */ /* 0x040fe200078e00ff */
[----:B------:R-:W-:Y:S03]  /*4ee0*/  STL [R1+0x5d0], R246 ;  /* 0x0005d0f601007387 */ /* 0x000fe60000100800 */
[----:B------:R-:W-:-:S04]  /*4ef0*/  IMAD.HI.U32 R83, R10, R171, RZ ;  /* 0x000000ab0a537227 */ /* 0x000fc800078e00ff */
[C---:B------:R-:W-:Y:S01]  /*4f00*/  IMAD.HI.U32 R82, R10.reuse, R173, RZ ;  /* 0x000000ad0a527227 */ /* 0x040fe200078e00ff */
[----:B------:R-:W-:Y:S03]  /*4f10*/  STL [R1+0x5cc], R245 ;  /* 0x0005ccf501007387 */ /* 0x000fe60000100800 */
[----:B------:R-:W-:-:S04]  /*4f20*/  IMAD.HI.U32 R10, R10, R116, RZ ;  /* 0x000000740a0a7227 */ /* 0x000fc800078e00ff */
[--C-:B------:R-:W-:Y:S01]  /*4f30*/  @!P4 IMAD.IADD R105, R105, 0x1, -R8.reuse ;  /* 0x000000016969c824 */ /* 0x100fe200078e0a08 */
[C---:B------:R-:W-:Y:S01]  /*4f40*/  ISETP.GT.U32.AND P4, PT, R8.reuse, R133, PT ;  /* 0x000000850800720c */ /* 0x040fe20003f84070 */
[--C-:B------:R-:W-:Y:S01]  /*4f50*/  @!P5 IMAD.IADD R113, R113, 0x1, -R8.reuse ;  /* 0x000000017171d824 */ /* 0x100fe200078e0a08 */
[C---:B------:R-:W-:Y:S01]  /*4f60*/  ISETP.GT.U32.AND P5, PT, R8.reuse, R141, PT ;  /* 0x0000008d0800720c */ /* 0x040fe20003fa4070 */
[----:B------:R-:W-:Y:S01]  /*4f70*/  @!P1 IMAD.IADD R121, R121, 0x1, -R8 ;  /* 0x0000000179799824 */ /* 0x000fe200078e0a08 */
[C---:B------:R-:W-:Y:S01]  /*4f80*/  ISETP.GT.U32.AND P1, PT, R8.reuse, R145, PT ;  /* 0x000000910800720c */ /* 0x040fe20003f24070 */
[----:B------:R-:W-:Y:S01]  /*4f90*/  STL [R1+0x5c8], R244 ;  /* 0x0005c8f401007387 */ /* 0x000fe20000100800 */
[----:B------:R-:W-:Y:S02]  /*4fa0*/  IMAD.MOV R10, RZ, RZ, -R10 ;  /* 0x000000ffff0a7224 */ /* 0x000fe400078e0a0a */
[--C-:B------:R-:W-:Y:S01]  /*4fb0*/  @!P3 IMAD.IADD R129, R129, 0x1, -R8.reuse ;  /* 0x000000018181b824 */ /* 0x100fe200078e0a08 */
[----:B------:R-:W-:Y:S01]  /*4fc0*/  STL [R1+0x5c4], R243 ;  /* 0x0005c4f301007387 */ /* 0x000fe20000100800 */
[--C-:B------:R-:W-:Y:S01]  /*4fd0*/  @!P6 IMAD.IADD R109, R109, 0x1, -R8.reuse ;  /* 0x000000016d6de824 */ /* 0x100fe200078e0a08 */
[C---:B------:R-:W-:Y:S01]  /*4fe0*/  ISETP.GT.U32.AND P3, PT, R8.reuse, R149, PT ;  /* 0x000000950800720c */ /* 0x040fe20003f64070 */
[----:B------:R-:W-:Y:S01]  /*4ff0*/  @!P2 IMAD.IADD R125, R125, 0x1, -R8 ;  /* 0x000000017d7da824 */ /* 0x000fe200078e0a08 */
[----:B------:R-:W-:Y:S01]  /*5000*/  STL [R1+0x5c0], R242 ;  /* 0x0005c0f201007387 */ /* 0x000fe20000100800 */
[----:B------:R-:W-:-:S02]  /*5010*/  ISETP.GT.U32.AND P6, PT, R8, R137, PT ;  /* 0x000000890800720c */ /* 0x000fc40003fc4070 */
[C---:B------:R-:W-:Y:S01]  /*5020*/  ISETP.GT.U32.AND P2, PT, R8.reuse, R147, PT ;  /* 0x000000930800720c */ /* 0x040fe20003f44070 */
[----:B------:R-:W-:Y:S01]  /*5030*/  STL [R1+0x5bc], R241 ;  /* 0x0005bcf101007387 */ /* 0x000fe20000100800 */
[----:B------:R-:W-:Y:S02]  /*5040*/  IMAD R116, R8, R10, R116 ;  /* 0x0000000a08747224 */ /* 0x000fe400078e0274 */
[----:B------:R-:W1:Y:S01]  /*5050*/  LDC.64 R10, c[0x0][0x238] ;  /* 0x00008e00ff0a7b82 */ /* 0x000e620000000a00 */
[----:B------:R-:W-:Y:S01]  /*5060*/  STL [R1+0x5b8], R240 ;  /* 0x0005b8f001007387 */ /* 0x000fe20000100800 */
[----:B------:R-:W-:-:S03]  /*5070*/  @!P0 IMAD.IADD R117, R117, 0x1, -R8 ;  /* 0x0000000175758824 */ /* 0x000fc600078e0a08 */
[----:B------:R-:W-:Y:S01]  /*5080*/  STL [R1+0x5b4], R239 ;  /* 0x0005b4ef01007387 */ /* 0x000fe20000100800 */
[----:B------:R-:W-:-:S03]  /*5090*/  ISETP.GT.U32.AND P0, PT, R8, R143, PT ;  /* 0x0000008f0800720c */ /* 0x000fc60003f04070 */
[----:B------:R-:W-:Y:S01]  /*50a0*/  STL [R1+0x5b0], R238 ;  /* 0x0005b0ee01007387 */ /* 0x000fe20000100800 */
[----:B------:R-:W-:-:S03]  /*50b0*/  @!P4 IMAD.IADD R133, R133, 0x1, -R8 ;  /* 0x000000018585c824 */ /* 0x000fc600078e0a08 */
[----:B------:R-:W-:Y:S01]  /*50c0*/  STL [R1+0x5ac], R237 ;  /* 0x0005aced01007387 */ /* 0x000fe20000100800 */
[----:B------:R-:W-:-:S03]  /*50d0*/  @!P5 IMAD.IADD R141, R141, 0x1, -R8 ;  /* 0x000000018d8dd824 */ /* 0x000fc600078e0a08 */
[----:B------:R-:W-:Y:S01]  /*50e0*/  STL [R1+0x5a8], R236 ;  /* 0x0005a8ec01007387 */ /* 0x000fe20000100800 */
[C---:B------:R-:W-:Y:S01]  /*50f0*/  ISETP.GT.U32.AND P4, PT, R8.reuse, R151, PT ;  /* 0x000000970800720c */ /* 0x040fe20003f84070 */
[----:B------:R-:W-:Y:S02]  /*5100*/  @!P1 IMAD.IADD R145, R145, 0x1, -R8 ;  /* 0x0000000191919824 */ /* 0x000fe400078e0a08 */
[----:B------:R-:W-:Y:S01]  /*5110*/  STL [R1+0x5a4], R235 ;  /* 0x0005a4eb01007387 */ /* 0x000fe20000100800 */
[----:B------:R-:W-:-:S03]  /*5120*/  ISETP.GT.U32.AND P5, PT, R8, R117, PT ;  /* 0x000000750800720c */ /* 0x000fc60003fa4070 */
[----:B------:R-:W-:Y:S01]  /*5130*/  STL [R1+0x5a0], R234 ;  /* 0x0005a0ea01007387 */ /* 0x000fe20000100800 */
[----:B------:R-:W-:-:S03]  /*5140*/  ISETP.GT.U32.AND P1, PT, R8, R125, PT ;  /* 0x0000007d0800720c */ /* 0x000fc60003f24070 */
[----:B------:R-:W-:Y:S01]  /*5150*/  STL [R1+0x59c], R233 ;  /* 0x00059ce901007387 */ /* 0x000fe20000100800 */
[----:B------:R-:W-:-:S03]  /*5160*/  @!P3 IMAD.IADD R149, R149, 0x1, -R8 ;  /* 0x000000019595b824 */ /* 0x000fc600078e0a08 */
[----:B------:R-:W-:Y:S01]  /*5170*/  STL [R1+0x598], R232 ;  /* 0x000598e801007387 */ /* 0x000fe20000100800 */
[--C-:B------:R-:W-:Y:S01]  /*5180*/  @!P6 IMAD.IADD R137, R137, 0x1, -R8.reuse ;  /* 0x000000018989e824 */ /* 0x100fe200078e0a08 */
[C---:B------:R-:W-:Y:S02]  /*5190*/  ISETP.GT.U32.AND P3, PT, R8.reuse, R133, PT ;  /* 0x000000850800720c */ /* 0x040fe40003f64070 */
[----:B------:R-:W-:Y:S01]  /*51a0*/  STL [R1+0x594], R231 ;  /* 0x000594e701007387 */ /* 0x000fe20000100800 */
[----:B------:R-:W-:Y:S01]  /*51b0*/  @!P2 IMAD.IADD R147, R147, 0x1, -R8 ;  /* 0x000000019393a824 */ /* 0x000fe200078e0a08 */
[C---:B------:R-:W-:Y:S02]  /*51c0*/  ISETP.GT.U32.AND P6, PT, R8.reuse, R113, PT ;  /* 0x000000710800720c */ /* 0x040fe40003fc4070 */
[----:B------:R-:W-:Y:S01]  /*51d0*/  STL [R1+0x590], R230 ;  /* 0x000590e601007387 */ /* 0x000fe20000100800 */
[----:B------:R-:W-:-:S03]  /*51e0*/  ISETP.GT.U32.AND P2, PT, R8, R129, PT ;  /* 0x000000810800720c */ /* 0x000fc60003f44070 */
[----:B------:R-:W-:Y:S04]  /*51f0*/  STL [R1+0x58c], R229 ;  /* 0x00058ce501007387 */ /* 0x000fe80000100800 */
[----:B------:R-:W-:Y:S04]  /*5200*/  STL [R1+0x588], R228 ;  /* 0x000588e401007387 */ /* 0x000fe80000100800 */
[----:B------:R-:W-:Y:S04]  /*5210*/  STL [R1+0x584], R227 ;  /* 0x000584e301007387 */ /* 0x000fe80000100800 */
        /* <DEDUP_REMOVED lines=22> */
[----:B------:R-:W-:Y:S02]  /*5380*/  ISETP.GT.U32.AND P2, PT, R8, R147, PT ;  /* 0x000000930800720c */ /* 0x000fe40003f44070 */
[----:B------:R-:W-:Y:S01]  /*5390*/  STL [R1+0x550], R216 ;  /* 0x000550d801007387 */ /* 0x000fe20000100800 */
[----:B-1----:R-:W-:Y:S01]  /*53a0*/  IMAD R177, R0, R10, RZ ;  /* 0x0000000a00b17224 */ /* 0x002fe200078e02ff */
[----:B------:R-:W-:-:S02]  /*53b0*/  ISETP.GT.U32.AND P6, PT, R8, R149, PT ;  /* 0x000000950800720c */ /* 0x000fc40003fc4070 */
[----:B------:R-:W-:Y:S04]  /*53c0*/  STL [R1+0x54c], R215 ;  /* 0x00054cd701007387 */ /* 0x000fe80000100800 */
[----:B------:R-:W-:Y:S01]  /*53d0*/  STL [R1+0x548], R214 ;  /* 0x000548d601007387 */ /* 0x000fe20000100800 */
[----:B------:R-:W-:-:S03]  /*53e0*/  IMAD R176, R10, 0x2, R177 ;  /* 0x000000020ab07824 */ /* 0x000fc600078e02b1 */
[----:B------:R-:W-:Y:S01]  /*53f0*/  STL [R1+0x544], R213 ;  /* 0x000544d501007387 */ /* 0x000fe20000100800 */
[----:B------:R-:W-:-:S03]  /*5400*/  IMAD.MOV R115, RZ, RZ, -R115 ;  /* 0x000000ffff737224 */ /* 0x000fc600078e0a73 */
[----:B------:R-:W-:Y:S01]  /*5410*/  STL [R1+0x540], R212 ;  /* 0x000540d401007387 */ /* 0x000fe20000100800 */
[----:B------:R-:W-:-:S03]  /*5420*/  @!P0 IMAD.IADD R121, R121, 0x1, -R8 ;  /* 0x0000000179798824 */ /* 0x000fc600078e0a08 */
[----:B------:R-:W-:Y:S01]  /*5430*/  STL [R1+0x53c], R211 ;  /* 0x00053cd301007387 */ /* 0x000fe20000100800 */
[----:B------:R-:W-:-:S03]  /*5440*/  ISETP.GT.U32.AND P0, PT, R8, R143, PT ;  /* 0x0000008f0800720c */ /* 0x000fc60003f04070 */
[----:B------:R-:W-:Y:S01]  /*5450*/  STL [R1+0x538], R210 ;  /* 0x000538d201007387 */ /* 0x000fe20000100800 */
[----:B------:R-:W-:-:S03]  /*5460*/  IMAD R174, R10, 0x2, R176 ;  /* 0x000000020aae7824 */ /* 0x000fc600078e02b0 */
[----:B------:R-:W-:Y:S01]  /*5470*/  STL [R1+0x534], R209 ;  /* 0x000534d101007387 */ /* 0x000fe20000100800 */
[----:B------:R-:W-:-:S03]  /*5480*/  @!P4 IMAD.IADD R137, R137, 0x1, -R8 ;  /* 0x000000018989c824 */ /* 0x000fc600078e0a08 */
[----:B------:R-:W-:Y:S01]  /*5490*/  STL [R1+0x530], R208 ;  /* 0x000530d001007387 */ /* 0x000fe20000100800 */
[--C-:B------:R-:W-:Y:S01]  /*54a0*/  @!P5 IMAD.IADD R141, R141, 0x1, -R8.reuse ;  /* 0x000000018d8dd824 */ /* 0x100fe200078e0a08 */
[C---:B------:R-:W-:Y:S02]  /*54b0*/  ISETP.GT.U32.AND P4, PT, R8.reuse, R153, PT ;  /* 0x000000990800720c */ /* 0x040fe40003f84070 */
[----:B------:R-:W-:Y:S01]  /*54c0*/  STL [R1+0x52c], R207 ;  /* 0x00052ccf01007387 */ /* 0x000fe20000100800 */
[C---:B------:R-:W-:Y:S01]  /*54d0*/  IMAD R163, R8.reuse, R115, R163 ;  /* 0x0000007308a37224 */ /* 0x040fe200078e02a3 */
[C---:B------:R-:W-:Y:S01]  /*54e0*/  ISETP.GT.U32.AND P5, PT, R8.reuse, R155, PT ;  /* 0x0000009b0800720c */ /* 0x040fe20003fa4070 */
[----:B------:R-:W-:Y:S01]  /*54f0*/  @!P1 IMAD.IADD R145, R145, 0x1, -R8 ;  /* 0x0000000191919824 */ /* 0x000fe200078e0a08 */
[----:B------:R-:W-:Y:S01]  /*5500*/  STL [R1+0x528], R206 ;  /* 0x000528ce01007387 */ /* 0x000fe20000100800 */
[----:B------:R-:W-:-:S03]  /*5510*/  ISETP.GT.U32.AND P1, PT, R8, R159, PT ;  /* 0x0000009f0800720c */ /* 0x000fc60003f24070 */
[----:B------:R-:W-:Y:S01]  /*5520*/  STL [R1+0x524], R205 ;  /* 0x000524cd01007387 */ /* 0x000fe20000100800 */
[----:B------:R-:W-:-:S03]  /*5530*/  IMAD R172, R10, 0x2, R174 ;  /* 0x000000020aac7824 */ /* 0x000fc600078e02ae */
[----:B------:R-:W-:Y:S01]  /*5540*/  STL [R1+0x520], R204 ;  /* 0x000520cc01007387 */ /* 0x000fe20000100800 */
[--C-:B------:R-:W-:Y:S01]  /*5550*/  @!P3 IMAD.IADD R151, R151, 0x1, -R8.reuse ;  /* 0x000000019797b824 */ /* 0x100fe200078e0a08 */
[C---:B------:R-:W-:Y:S02]  /*5560*/  ISETP.GT.U32.AND P3, PT, R8.reuse, R165, PT ;  /* 0x000000a50800720c */ /* 0x040fe40003f64070 */
[----:B------:R-:W-:Y:S01]  /*5570*/  STL [R1+0x51c], R203 ;  /* 0x00051ccb01007387 */ /* 0x000fe20000100800 */
[--C-:B------:R-:W-:Y:S01]  /*5580*/  @!P2 IMAD.IADD R147, R147, 0x1, -R8.reuse ;  /* 0x000000019393a824 */ /* 0x100fe200078e0a08 */
[C---:B------:R-:W-:Y:S01]  /*5590*/  ISETP.GT.U32.AND P2, PT, R8.reuse, R161, PT ;  /* 0x000000a10800720c */ /* 0x040fe20003f44070 */
[----:B------:R-:W-:Y:S01]  /*55a0*/  @!P6 IMAD.IADD R149, R149, 0x1, -R8 ;  /* 0x000000019595e824 */ /* 0x000fe200078e0a08 */
[----:B------:R-:W-:Y:S01]  /*55b0*/  STL [R1+0x518], R202 ;  /* 0x000518ca01007387 */ /* 0x000fe20000100800 */
[----:B------:R-:W-:Y:S01]  /*55c0*/  ISETP.GT.U32.AND P6, PT, R8, R163, PT ;  /* 0x000000a30800720c */ /* 0x000fe20003fc4070 */
[----:B------:R-:W-:-:S02]  /*55d0*/  IMAD.MOV R82, RZ, RZ, -R82 ;  /* 0x000000ffff527224 */ /* 0x000fc400078e0a52 */
[----:B------:R-:W-:Y:S01]  /*55e0*/  STL [R1+0x514], R201 ;  /* 0x000514c901007387 */ /* 0x000fe20000100800 */
[----:B------:R-:W-:-:S03]  /*55f0*/  IMAD R170, R10, 0x2, R172 ;  /* 0x000000020aaa7824 */ /* 0x000fc600078e02ac */
[----:B------:R-:W-:Y:S04]  /*5600*/  STL [R1+0x510], R200 ;  /* 0x000510c801007387 */ /* 0x000fe80000100800 */
[----:B------:R-:W-:Y:S01]  /*5610*/  STL [R1+0x50c], R199 ;  /* 0x00050cc701007387 */ /* 0x000fe20000100800 */
[----:B------:R-:W-:-:S03]  /*5620*/  IMAD R173, R8, R82, R173 ;  /* 0x0000005208ad7224 */ /* 0x000fc600078e02ad */
[----:B------:R-:W-:Y:S01]  /*5630*/  STL [R1+0x508], R198 ;  /* 0x000508c601007387 */ /* 0x000fe20000100800 */
[----:B------:R-:W-:-:S03]  /*5640*/  IMAD R168, R10, 0x2, R170 ;  /* 0x000000020aa87824 */ /* 0x000fc600078e02aa */
[----:B------:R-:W-:Y:S01]  /*5650*/  STL [R1+0x504], R197 ;  /* 0x000504c501007387 */ /* 0x000fe20000100800 */
[----:B------:R-:W-:-:S03]  /*5660*/  @!P0 IMAD.IADD R143, R143, 0x1, -R8 ;  /* 0x000000018f8f8824 */ /* 0x000fc600078e0a08 */
        /* <DEDUP_REMOVED lines=11> */
[----:B------:R-:W-:-:S03]  /*5720*/  IMAD R166, R10, 0x2, R168 ;  /* 0x000000020aa67824 */ /* 0x000fc600078e02a8 */
[----:B------:R-:W-:Y:S01]  /*5730*/  STL [R1+0x4ec], R191 ;  /* 0x0004ecbf01007387 */ /* 0x000fe20000100800 */
[C---:B------:R-:W-:Y:S01]  /*5740*/  ISETP.GT.U32.AND P5, PT, R8.reuse, R169, PT ;  /* 0x000000a90800720c */ /* 0x040fe20003fa4070 */
[--C-:B------:R-:W-:Y:S02]  /*5750*/  @!P3 IMAD.IADD R165, R165, 0x1, -R8.reuse ;  /* 0x00000001a5a5b824 */ /* 0x100fe400078e0a08 */
[----:B------:R-:W-:Y:S01]  /*5760*/  STL [R1+0x4e8], R190 ;  /* 0x0004e8be01007387 */ /* 0x000fe20000100800 */
[----:B------:R-:W-:Y:S01]  /*5770*/  IMAD.MOV R83, RZ, RZ, -R83 ;  /* 0x000000ffff537224 */ /* 0x000fe200078e0a53 */
[C---:B------:R-:W-:Y:S02]  /*5780*/  ISETP.GT.U32.AND P3, PT, R8.reuse, R155, PT ;  /* 0x0000009b0800720c */ /* 0x040fe40003f64070 */
[----:B------:R-:W-:Y:S01]  /*5790*/  STL [R1+0x4e4], R189 ;  /* 0x0004e4bd01007387 */ /* 0x000fe20000100800 */
[--C-:B------:R-:W-:Y:S01]  /*57a0*/  @!P2 IMAD.IADD R161, R161, 0x1, -R8.reuse ;  /* 0x00000001a1a1a824 */ /* 0x100fe200078e0a08 */
[----:B------:R-:W-:Y:S01]  /*57b0*/  ISETP.GT.U32.AND P2, PT, R8, R116, PT ;  /* 0x000000740800720c */ /* 0x000fe20003f44070 */
[----:B------:R-:W-:Y:S01]  /*57c0*/  @!P6 IMAD.IADD R163, R163, 0x1, -R8 ;  /* 0x00000001a3a3e824 */ /* 0x000fe200078e0a08 */
[----:B------:R-:W-:Y:S01]  /*57d0*/  STL [R1+0x4e0], R188 ;  /* 0x0004e0bc01007387 */ /* 0x000fe20000100800 */
[----:B------:R-:W-:Y:S01]  /*57e0*/  IMAD R164, R10, 0x2, R166 ;  /* 0x000000020aa47824 */ /* 0x000fe200078e02a6 */
[----:B------:R-:W-:-:S02]  /*57f0*/  ISETP.GT.U32.AND P6, PT, R8, R153, PT ;  /* 0x000000990800720c */ /* 0x000fc40003fc4070 */
[----:B------:R-:W-:Y:S01]  /*5800*/  STL [R1+0x4dc], R187 ;  /* 0x0004dcbb01007387 */ /* 0x000fe20000100800 */
[----:B------:R-:W-:-:S03]  /*5810*/  IMAD R171, R8, R83, R171 ;  /* 0x0000005308ab7224 */ /* 0x000fc600078e02ab */
[----:B------:R-:W-:Y:S01]  /*5820*/  STL [R1+0x4d8], R186 ;  /* 0x0004d8ba01007387 */ /* 0x000fe20000100800 */
[----:B------:R-:W-:-:S03]  /*5830*/  IMAD R162, R10, 0x2, R164 ;  /* 0x000000020aa27824 */ /* 0x000fc600078e02a4 */
[----:B------:R-:W-:Y:S04]  /*5840*/  STL [R1+0x4d4], R185 ;  /* 0x0004d4b901007387 */ /* 0x000fe80000100800 */
[----:B------:R-:W-:Y:S01]  /*5850*/  STL [R1+0x4d0], R184 ;  /* 0x0004d0b801007387 */ /* 0x000fe20000100800 */
[----:B------:R-:W-:-:S03]  /*5860*/  @!P0 IMAD.IADD R157, R157, 0x1, -R8 ;  /* 0x000000019d9d8824 */ /* 0x000fc600078e0a08 */
[----:B------:R-:W-:Y:S04]  /*5870*/  STL [R1+0x4cc], R183 ;  /* 0x0004ccb701007387 */ /* 0x000fe80000100800 */
[----:B------:R-:W-:Y:S01]  /*5880*/  STL [R1+0x4c8], R182 ;  /* 0x0004c8b601007387 */ /* 0x000fe20000100800 */
[----:B------:R-:W-:-:S03]  /*5890*/  IMAD R160, R10, 0x2, R162 ;  /* 0x000000020aa07824 */ /* 0x000fc600078e02a2 */
[----:B------:R-:W-:Y:S01]  /*58a0*/  STL [R1+0x4c4], R181 ;  /* 0x0004c4b501007387 */ /* 0x000fe20000100800 */
[----:B------:R-:W-:Y:S01]  /*58b0*/  ISETP.GT.U32.AND P0, PT, R8, R171, PT ;  /* 0x000000ab0800720c */ /* 0x000fe20003f04070 */
[--C-:B------:R-:W-:Y:S02]  /*58c0*/  @!P4 IMAD.IADD R167, R167, 0x1, -R8.reuse ;  /* 0x00000001a7a7c824 */ /* 0x100fe400078e0a08 */
[----:B------:R-:W-:Y:S01]  /*58d0*/  STL [R1+0x4c0], R180 ;  /* 0x0004c0b401007387 */ /* 0x000fe20000100800 */
[----:B------:R-:W-:-:S03]  /*58e0*/  @!P1 IMAD.IADD R173, R173, 0x1, -R8 ;  /* 0x00000001adad9824 */ /* 0x000fc600078e0a08 */
[----:B------:R-:W-:Y:S01]  /*58f0*/  STL [R1+0x490], R178 ;  /* 0x000490b201007387 */ /* 0x000fe20000100800 */
[----:B------:R-:W-:-:S03]  /*5900*/  IMAD.SHL.U32 R82, R119, 0x10, RZ ;  /* 0x0000001077527824 */ /* 0x000fc600078e00ff */
[----:B------:R-:W-:Y:S01]  /*5910*/  STL [R1+0x4bc], R179 ;  /* 0x0004bcb301007387 */ /* 0x000fe20000100800 */
[----:B------:R-:W-:Y:S01]  /*5920*/  ISETP.GT.U32.AND P4, PT, R8, R157, PT ;  /* 0x0000009d0800720c */ /* 0x000fe20003f84070 */
[----:B------:R-:W-:Y:S02]  /*5930*/  @!P5 IMAD.IADD R169, R169, 0x1, -R8 ;  /* 0x00000001a9a9d824 */ /* 0x000fe400078e0a08 */
[----:B------:R-:W2:Y:S01]  /*5940*/  LDL R0, [R1+0x4ac] ;  /* 0x0004ac0001007983 */ /* 0x000ea20000100800 */
[----:B------:R-:W-:Y:S01]  /*5950*/  IMAD R158, R10, 0x2, R160 ;  /* 0x000000020a9e7824 */ /* 0x000fe200078e02a0 */
[C---:B------:R-:W-:Y:S02]  /*5960*/  ISETP.GT.U32.AND P5, PT, R8.reuse, R159, PT ;  /* 0x0000009f0800720c */ /* 0x040fe40003fa4070 */
[----:B------:R-:W-:Y:S01]  /*5970*/  STL [R1+0x29c], R177 ;  /* 0x00029cb101007387 */ /* 0x000fe20000100800 */
[--C-:B------:R-:W-:Y:S01]  /*5980*/  @!P3 IMAD.IADD R155, R155, 0x1, -R8.reuse ;  /* 0x000000019b9bb824 */ /* 0x100fe200078e0a08 */
[----:B------:R-:W-:Y:S01]  /*5990*/  ISETP.GT.U32.AND P3, PT, R8, R167, PT ;  /* 0x000000a70800720c */ /* 0x000fe20003f64070 */
[----:B------:R-:W-:Y:S01]  /*59a0*/  IMAD.SHL.U32 R119, R119, 0x400, RZ ;  /* 0x0000040077777824 */ /* 0x000fe200078e00ff */
[----:B------:R-:W-:Y:S01]  /*59b0*/  STL [R1+0x294], R176 ;  /* 0x000294b001007387 */ /* 0x000fe20000100800 */
[--C-:B------:R-:W-:Y:S01]  /*59c0*/  @!P2 IMAD.IADD R116, R116, 0x1, -R8.reuse ;  /* 0x000000017474a824 */ /* 0x100fe200078e0a08 */
[C---:B------:R-:W-:Y:S01]  /*59d0*/  ISETP.GT.U32.AND P2, PT, R8.reuse, R165, PT ;  /* 0x000000a50800720c */ /* 0x040fe20003f44070 */
[----:B------:R-:W-:Y:S01]  /*59e0*/  @!P6 IMAD.IADD R153, R153, 0x1, -R8 ;  /* 0x000000019999e824 */ /* 0x000fe200078e0a08 */
[----:B------:R-:W-:Y:S01]  /*59f0*/  STL [R1+0x290], R174 ;  /* 0x000290ae01007387 */ /* 0x000fe20000100800 */
[----:B------:R-:W-:-:S03]  /*5a00*/  ISETP.GT.U32.AND P6, PT, R8, R173, PT ;  /* 0x000000ad0800720c */ /* 0x000fc60003fc4070 */
[----:B------:R-:W-:Y:S01]  /*5a10*/  STL [R1+0x28c], R172 ;  /* 0x00028cac01007387 */ /* 0x000fe20000100800 */
[----:B------:R-:W-:-:S03]  /*5a20*/  IMAD R156, R10, 0x2, R158 ;  /* 0x000000020a9c7824 */ /* 0x000fc600078e029e */
[----:B------:R-:W-:Y:S01]  /*5a30*/  STL [R1+0x298], R170 ;  /* 0x000298aa01007387 */ /* 0x000fe20000100800 */
[----:B------:R-:W-:-:S03]  /*5a40*/  LOP3.LUT R4, R4, 0x8000, R119, 0xf8, !PT ;  /* 0x0000800004047812 */ /* 0x000fc600078ef877 */
[----:B------:R-:W-:Y:S04]  /*5a50*/  STL [R1+0x15c], R168 ;  /* 0x00015ca801007387 */ /* 0x000fe80000100800 */
[----:B------:R-:W-:Y:S04]  /*5a60*/  STL [R1+0x168], R166 ;  /* 0x000168a601007387 */ /* 0x000fe80000100800 */
[----:B------:R-:W-:Y:S01]  /*5a70*/  STL [R1+0x16c], R164 ;  /* 0x00016ca401007387 */ /* 0x000fe20000100800 */
[----:B------:R-:W-:-:S03]  /*5a80*/  @!P0 IMAD.IADD R171, R171, 0x1, -R8 ;  /* 0x00000001abab8824 */ /* 0x000fc600078e0a08 */
[----:B------:R-:W-:Y:S04]  /*5a90*/  STL [R1+0x170], R162 ;  /* 0x000170a201007387 */ /* 0x000fe80000100800 */
[----:B------:R-:W-:Y:S04]  /*5aa0*/  STL [R1+0x174], R160 ;  /* 0x000174a001007387 */ /* 0x000fe80000100800 */
[----:B------:R-:W-:Y:S01]  /*5ab0*/  STL [R1+0x178], R158 ;  /* 0x0001789e01007387 */ /* 0x000fe20000100800 */
[----:B------:R-:W-:-:S03]  /*5ac0*/  @!P4 IMAD.IADD R157, R157, 0x1, -R8 ;  /* 0x000000019d9dc824 */ /* 0x000fc600078e0a08 */
[----:B------:R-:W-:Y:S01]  /*5ad0*/  STL [R1+0x17c], R156 ;  /* 0x00017c9c01007387 */ /* 0x000fe20000100800 */
[----:B------:R-:W-:-:S03]  /*5ae0*/  ISETP.GT.U32.AND P4, PT, R8, R169, PT ;  /* 0x000000a90800720c */ /* 0x000fc60003f84070 */
[----:B------:R1:W-:Y:S01]  /*5af0*/  STL [R1+0x810], R4 ;  /* 0x0008100401007387 */ /* 0x0003e20000100800 */
[--C-:B------:R-:W-:Y:S01]  /*5b00*/  @!P5 IMAD.IADD R159, R159, 0x1, -R8.reuse ;  /* 0x000000019f9fd824 */ /* 0x100fe200078e0a08 */
[----:B------:R-:W-:Y:S01]  /*5b10*/  ISETP.GT.U32.AND P5, PT, R8, R171, PT ;  /* 0x000000ab0800720c */ /* 0x000fe20003fa4070 */
[--C-:B------:R-:W-:Y:S01]  /*5b20*/  @!P3 IMAD.IADD R167, R167, 0x1, -R8.reuse ;  /* 0x00000001a7a7b824 */ /* 0x100fe200078e0a08 */
[----:B------:R-:W-:Y:S01]  /*5b30*/  ISETP.GE.AND P3, PT, R2, RZ, PT ;  /* 0x000000ff0200720c */ /* 0x000fe20003f66270 */
[--C-:B------:R-:W-:Y:S02]  /*5b40*/  @!P2 IMAD.IADD R165, R165, 0x1, -R8.reuse ;  /* 0x00000001a5a5a824 */ /* 0x100fe400078e0a08 */
[----:B-1----:R-:W-:Y:S02]  /*5b50*/  IMAD.MOV.U32 R4, RZ, RZ, R175 ;  /* 0x000000ffff047224 */ /* 0x002fe400078e00af */
[----:B------:R-:W-:Y:S01]  /*5b60*/  @!P6 IMAD.IADD R173, R173, 0x1, -R8 ;  /* 0x00000001adade824 */ /* 0x000fe200078e0a08 */
[----:B------:R-:W3:Y:S01]  /*5b70*/  LDL.LU R175, [R1+0x880] ;  /* 0x0008800001af7983 */ /* 0x000ee20000300800 */
[----:B----4-:R-:W-:-:S02]  /*5b80*/  ISETP.GE.AND P6, PT, R249, RZ, PT ;  /* 0x000000fff900720c */ /* 0x010fc40003fc6270 */
[----:B------:R-:W-:Y:S01]  /*5b90*/  ISETP.GE.AND P2, PT, R4, RZ, PT ;  /* 0x000000ff0400720c */ /* 0x000fe20003f46270 */
[----:B------:R-:W4:Y:S01]  /*5ba0*/  LDL R249, [R1+0x458] ;  /* 0x0004580001f97983 */ /* 0x000f220000100800 */
[--C-:B------:R-:W-:Y:S01]  /*5bb0*/  @!P4 IMAD.IADD R169, R169, 0x1, -R8.reuse ;  /* 0x00000001a9a9c824 */ /* 0x100fe200078e0a08 */
[----:B------:R-:W-:Y:S01]  /*5bc0*/  ISETP.GE.AND P4, PT, R250, RZ, PT ;  /* 0x000000fffa00720c */ /* 0x000fe20003f86270 */
[----:B------:R-:W-:Y:S01]  /*5bd0*/  @!P5 IMAD.IADD R171, R171, 0x1, -R8 ;  /* 0x00000001ababd824 */ /* 0x000fe200078e0a08 */
[----:B------:R-:W3:Y:S01]  /*5be0*/  LDL R250, [R1+0x450] ;  /* 0x0004500001fa7983 */ /* 0x000ee20000100800 */
[----:B------:R-:W-:Y:S01]  /*5bf0*/  @!P3 IMAD.MOV R112, RZ, RZ, -R112 ;  /* 0x000000ffff70b224 */ /* 0x000fe200078e0a70 */
[----:B------:R-:W-:Y:S02]  /*5c00*/  ISETP.GE.AND P5, PT, R251, RZ, PT ;  /* 0x000000fffb00720c */ /* 0x000fe40003fa6270 */
[----:B------:R-:W3:Y:S01]  /*5c10*/  LDL R251, [R1+0x44c] ;  /* 0x00044c0001fb7983 */ /* 0x000ee20000100800 */
[----:B------:R-:W-:-:S03]  /*5c20*/  ISETP.GE.AND P3, PT, R252, RZ, PT ;  /* 0x000000fffc00720c */ /* 0x000fc60003f66270 */
[----:B------:R-:W-:Y:S01]  /*5c30*/  @!P2 IMAD.MOV R43, RZ, RZ, -R43 ;  /* 0x000000ffff2ba224 */ /* 0x000fe200078e0a2b */
[----:B------:R-:W3:Y:S01]  /*5c40*/  LDL R252, [R1+0x448] ;  /* 0x0004480001fc7983 */ /* 0x000ee20000100800 */
[----:B------:R-:W-:-:S03]  /*5c50*/  ISETP.GE.AND P2, PT, R154, RZ, PT ;  /* 0x000000ff9a00720c */ /* 0x000fc60003f46270 */
[----:B------:R-:W3:Y:S01]  /*5c60*/  LDL R154, [R1+0x444] ;  /* 0x00044400019a7983 */ /* 0x000ee20000100800 */
[----:B------:R-:W-:-:S03]  /*5c70*/  ISETP.GT.U32.AND P1, PT, R8, R163, PT ;  /* 0x000000a30800720c */ /* 0x000fc60003f24070 */
[----:B------:R-:W3:Y:S10]  /*5c80*/  LDL R4, [R1+0x410] ;  /* 0x0004100001047983 */ /* 0x000ef40000100800 */
[----:B------:R-:W-:Y:S01]  /*5c90*/  @!P1 IMAD.IADD R163, R163, 0x1, -R8 ;  /* 0x00000001a3a39824 */ /* 0x000fe200078e0a08 */
[----:B------:R-:W-:-:S13]  /*5ca0*/  ISETP.GT.U32.AND P1, PT, R5, R6, PT ;  /* 0x000000060500720c */ /* 0x000fda0003f24070 */
[----:B------:R-:W-:Y:S02]  /*5cb0*/  @!P1 IMAD.IADD R6, R6, 0x1, -R5 ;  /* 0x0000000106069824 */ /* 0x000fe400078e0a05 */
[----:B------:R-:W-:Y:S01]  /*5cc0*/  @!P4 IMAD.MOV R46, RZ, RZ, -R46 ;  /* 0x000000ffff2ec224 */ /* 0x000fe200078e0a2e */
[----:B------:R-:W-:Y:S01]  /*5cd0*/  ISETP.GE.AND P4, PT, R248, RZ, PT ;  /* 0x000000fff800720c */ /* 0x000fe20003f86270 */
[----:B------:R-:W-:Y:S01]  /*5ce0*/  @!P5 IMAD.MOV R47, RZ, RZ, -R47 ;  /* 0x000000ffff2fd224 */ /* 0x000fe200078e0a2f */
[----:B------:R-:W3:Y:S01]  /*5cf0*/  LDL R248, [R1+0x43c] ;  /* 0x00043c0001f87983 */ /* 0x000ee20000100800 */
[----:B------:R-:W-:Y:S02]  /*5d00*/  @!P2 IMAD.MOV R50, RZ, RZ, -R50 ;  /* 0x000000ffff32a224 */ /* 0x000fe400078e0a32 */
[----:B------:R-:W-:Y:S01]  /*5d10*/  @!P3 IMAD.MOV R48, RZ, RZ, -R48 ;  /* 0x000000ffff30b224 */ /* 0x000fe200078e0a30 */
[----:B------:R-:W-:Y:S01]  /*5d20*/  ISETP.GT.U32.AND P0, PT, R8, R161, PT ;  /* 0x000000a10800720c */ /* 0x000fe20003f04070 */
[----:B------:R-:W3:Y:S06]  /*5d30*/  LDL R5, [R1+0x62c] ;  /* 0x00062c0001057983 */ /* 0x000eec0000100800 */
[----:B------:R-:W-:Y:S01]  /*5d40*/  @!P4 IMAD.MOV R52, RZ, RZ, -R52 ;  /* 0x000000ffff34c224 */ /* 0x000fe200078e0a34 */
[----:B--2---:R-:W-:-:S02]  /*5d50*/  ISETP.GE.AND P1, PT, R0, RZ, PT ;  /* 0x000000ff0000720c */ /* 0x004fc40003f26270 */
[----:B------:R-:W2:Y:S11]  /*5d60*/  LDL R0, [R1+0x454] ;  /* 0x0004540001007983 */ /* 0x000eb60000100800 */
[----:B------:R-:W-:Y:S01]  /*5d70*/  @!P1 IMAD.MOV R44, RZ, RZ, -R44 ;  /* 0x000000ffff2c9224 */ /* 0x000fe200078e0a2c */
[----:B------:R-:W-:-:S02]  /*5d80*/  ISETP.GE.AND P1, PT, R247, RZ, PT ;  /* 0x000000fff700720c */ /* 0x000fc40003f26270 */
[----:B------:R-:W2:Y:S11]  /*5d90*/  LDL R247, [R1+0x440] ;  /* 0x0004400001f77983 */ /* 0x000eb60000100800 */
[----:B------:R-:W-:Y:S01]  /*5da0*/  @!P1 IMAD.MOV R51, RZ, RZ, -R51 ;  /* 0x000000ffff339224 */ /* 0x000fe200078e0a33 */
[----:B----4-:R-:W-:-:S02]  /*5db0*/  ISETP.GE.AND P5, PT, R249, RZ, PT ;  /* 0x000000fff900720c */ /* 0x010fc40003fa6270 */
[----:B------:R-:W4:Y:S01]  /*5dc0*/  LDL R249, [R1+0x438] ;  /* 0x0004380001f97983 */ /* 0x000f220000100800 */
[----:B---3--:R-:W-:-:S03]  /*5dd0*/  ISETP.GE.AND P2, PT, R250, RZ, PT ;  /* 0x000000fffa00720c */ /* 0x008fc60003f46270 */
[----:B------:R-:W3:Y:S01]  /*5de0*/  LDL R250, [R1+0x430] ;  /* 0x0004300001fa7983 */ /* 0x000ee20000100800 */
[----:B------:R-:W-:-:S03]  /*5df0*/  ISETP.GE.AND P1, PT, R251, RZ, PT ;  /* 0x000000fffb00720c */ /* 0x000fc60003f26270 */
[----:B------:R-:W3:Y:S01]  /*5e00*/  LDL R251, [R1+0x428] ;  /* 0x0004280001fb7983 */ /* 0x000ee20000100800 */
[----:B------:R-:W-:Y:S02]  /*5e10*/  ISETP.GE.AND P4, PT, R252, RZ, PT ;  /* 0x000000fffc00720c */ /* 0x000fe40003f86270 */
[----:B------:R-:W-:Y:S01]  /*5e20*/  @!P5 IMAD.MOV R54, RZ, RZ, -R54 ;  /* 0x000000ffff36d224 */ /* 0x000fe200078e0a36 */
[----:B------:R-:W3:Y:S01]  /*5e30*/  LDL R252, [R1+0x424] ;  /* 0x0004240001fc7983 */ /* 0x000ee20000100800 */
[----:B------:R-:W-:-:S03]  /*5e40*/  ISETP.GE.AND P5, PT, R154, RZ, PT ;  /* 0x000000ff9a00720c */ /* 0x000fc60003fa6270 */
[----:B------:R-:W3:Y:S01]  /*5e50*/  LDL R154, [R1+0x420] ;  /* 0x00042000019a7983 */ /* 0x000ee20000100800 */
[----:B------:R-:W-:Y:S02]  /*5e60*/  @!P2 IMAD.MOV R56, RZ, RZ, -R56 ;  /* 0x000000ffff38a224 */ /* 0x000fe400078e0a38 */
[----:B------:R-:W-:-:S07]  /*5e70*/  @!P1 IMAD.MOV R58, RZ, RZ, -R58 ;  /* 0x000000ffff3a9224 */ /* 0x000fce00078e0a3a */
[----:B------:R-:W-:Y:S01]  /*5e80*/  @!P5 IMAD.MOV R60, RZ, RZ, -R60 ;  /* 0x000000ffff3cd224 */ /* 0x000fe200078e0a3c */
[----:B------:R-:W-:Y:S02]  /*5e90*/  ISETP.GE.AND P2, PT, R248, RZ, PT ;  /* 0x000000fff800720c */ /* 0x000fe40003f46270 */
[----:B------:R-:W3:Y:S11]  /*5ea0*/  LDL R248, [R1+0x418] ;  /* 0x0004180001f87983 */ /* 0x000ef60000100800 */
        /* <DEDUP_REMOVED lines=19> */
[----:B------:R-:W-:Y:S02]  /*5fe0*/  @!P5 IMAD.MOV R67, RZ, RZ, -R67 ;  /* 0x000000ffff43d224 */ /* 0x000fe400078e0a43 */
[----:B------:R-:W-:-:S05]  /*5ff0*/  @!P3 IMAD.MOV R68, RZ, RZ, -R68 ;  /* 0x000000ffff44b224 */ /* 0x000fca00078e0a44 */
        /* <DEDUP_REMOVED lines=21> */
[----:B------:R-:W-:Y:S01]  /*6150*/  @!P0 IMAD.IADD R161, R161, 0x1, -R8 ;  /* 0x00000001a1a18824 */ /* 0x000fe200078e0a08 */
[----:B------:R-:W-:Y:S01]  /*6160*/  ISETP.GT.U32.AND P0, PT, R8, R116, PT ;  /* 0x000000740800720c */ /* 0x000fe20003f04070 */
[----:B------:R-:W-:Y:S01]  /*6170*/  @!P2 IMAD.MOV R69, RZ, RZ, -R69 ;  /* 0x000000ffff45a224 */ /* 0x000fe200078e0a45 */
[----:B------:R-:W-:Y:S01]  /*6180*/  ISETP.GE.AND P2, PT, R4, RZ, PT ;  /* 0x000000ff0400720c */ /* 0x000fe20003f46270 */
[----:B------:R-:W-:Y:S01]  /*6190*/  @!P1 IMAD.MOV R75, RZ, RZ, -R75 ;  /* 0x000000ffff4b9224 */ /* 0x000fe200078e0a4b */
[----:B------:R-:W3:Y:S01]  /*61a0*/  LDL R4, [R1+0x604] ;  /* 0x0006040001047983 */ /* 0x000ee20000100800 */
[----:B------:R-:W-:-:S08]  /*61b0*/  @!P4 IMAD.MOV R76, RZ, RZ, -R76 ;  /* 0x000000ffff4cc224 */ /* 0x000fd000078e0a4c */
[----:B------:R-:W-:Y:S02]  /*61c0*/  @!P0 IMAD.IADD R116, R116, 0x1, -R8 ;  /* 0x0000000174748824 */ /* 0x000fe400078e0a08 */
[----:B------:R-:W-:Y:S01]  /*61d0*/  @!P2 IMAD.MOV R74, RZ, RZ, -R74 ;  /* 0x000000ffff4aa224 */ /* 0x000fe200078e0a4a */
[----:B------:R-:W3:Y:S01]  /*61e0*/  LDL R8, [R1+0x5f4] ;  /* 0x0005f40001087983 */ /* 0x000ee20000100800 */
[----:B------:R-:W-:Y:S02]  /*61f0*/  @!P5 IMAD.MOV R78, RZ, RZ, -R78 ;  /* 0x000000ffff4ed224 */ /* 0x000fe400078e0a4e */
[----:B------:R-:W-:Y:S01]  /*6200*/  @!P3 IMAD.MOV R79, RZ, RZ, -R79 ;  /* 0x000000ffff4fb224 */ /* 0x000fe200078e0a4f */
[----:B------:R-:W-:Y:S02]  /*6210*/  ISETP.GE.AND P4, PT, R248, RZ, PT ;  /* 0x000000fff800720c */ /* 0x000fe40003f86270 */
[----:B------:R-:W3:Y:S11]  /*6220*/  LDL R248, [R1+0x610] ;  /* 0x0006100001f87983 */ /* 0x000ef60000100800 */
[----:B------:R-:W-:Y:S01]  /*6230*/  @!P4 IMAD.MOV R84, RZ, RZ, -R84 ;  /* 0x000000ffff54c224 */ /* 0x000fe200078e0a54 */
[----:B--2---:R-:W-:-:S02]  /*6240*/  ISETP.GE.AND P2, PT, R0, RZ, PT ;  /* 0x000000ff0000720c */ /* 0x004fc40003f46270 */
[----:B------:R-:W2:Y:S01]  /*6250*/  LDL R0, [R1+0x630] ;  /* 0x0006300001007983 */ /* 0x000ea20000100800 */
[----:B------:R-:W-:-:S03]  /*6260*/  ISETP.GE.AND P1, PT, R247, RZ, PT ;  /* 0x000000fff700720c */ /* 0x000fc60003f26270 */
[----:B------:R-:W2:Y:S07]  /*6270*/  LDL R247, [R1+0x600] ;  /* 0x0006000001f77983 */ /* 0x000eae0000100800 */
[----:B------:R-:W-:-:S03]  /*6280*/  @!P2 IMAD.MOV R80, RZ, RZ, -R80 ;  /* 0x000000ffff50a224 */ /* 0x000fc600078e0a50 */
[----:B------:R-:W-:Y:S01]  /*6290*/  @!P1 IMAD.MOV R118, RZ, RZ, -R118 ;  /* 0x000000ffff769224 */ /* 0x000fe200078e0a76 */
[----:B----4-:R-:W-:Y:S02]  /*62a0*/  ISETP.GE.AND P5, PT, R249, RZ, PT ;  /* 0x000000fff900720c */ /* 0x010fe40003fa6270 */
[----:B------:R-:W4:Y:S01]  /*62b0*/  LDL R249, [R1+0x60c] ;  /* 0x00060c0001f97983 */ /* 0x000f220000100800 */
[----:B---3--:R-:W-:-:S03]  /*62c0*/  ISETP.GE.AND P3, PT, R250, RZ, PT ;  /* 0x000000fffa00720c */ /* 0x008fc60003f66270 */
[----:B------:R-:W3:Y:S01]  /*62d0*/  LDL R250, [R1+0x61c] ;  /* 0x00061c0001fa7983 */ /* 0x000ee20000100800 */
[----:B------:R-:W-:-:S03]  /*62e0*/  ISETP.GE.AND P2, PT, R251, RZ, PT ;  /* 0x000000fffb00720c */ /* 0x000fc60003f46270 */
[----:B------:R-:W3:Y:S01]  /*62f0*/  LDL R251, [R1+0x618] ;  /* 0x0006180001fb7983 */ /* 0x000ee20000100800 */
[----:B------:R-:W-:-:S03]  /*6300*/  ISETP.GE.AND P1, PT, R252, RZ, PT ;  /* 0x000000fffc00720c */ /* 0x000fc60003f26270 */
[----:B------:R-:W3:Y:S01]  /*6310*/  LDL R252, [R1+0x628] ;  /* 0x0006280001fc7983 */ /* 0x000ee20000100800 */
[----:B------:R-:W-:-:S03]  /*6320*/  ISETP.GE.AND P4, PT, R154, RZ, PT ;  /* 0x000000ff9a00720c */ /* 0x000fc60003f86270 */
[----:B------:R-:W3:Y:S01]  /*6330*/  LDL R154, [R1+0x624] ;  /* 0x00062400019a7983 */ /* 0x000ee20000100800 */
[----:B------:R-:W-:Y:S02]  /*6340*/  @!P5 IMAD.MOV R86, RZ, RZ, -R86 ;  /* 0x000000ffff56d224 */ /* 0x000fe400078e0a56 */
[----:B------:R-:W-:Y:S01]  /*6350*/  @!P3 IMAD.MOV R87, RZ, RZ, -R87 ;  /* 0x000000ffff57b224 */ /* 0x000fe200078e0a57 */
[----:B------:R-:W-:Y:S01]  /*6360*/  ISETP.GE.AND P3, PT, R4, RZ, PT ;  /* 0x000000ff0400720c */ /* 0x000fe20003f66270 */
[----:B------:R-:W-:Y:S01]  /*6370*/  @!P2 IMAD.MOV R88, RZ, RZ, -R88 ;  /* 0x000000ffff58a224 */ /* 0x000fe200078e0a58 */
[----:B------:R-:W3:Y:S01]  /*6380*/  LDL R4, [R1+0x614] ;  /* 0x0006140001047983 */ /* 0x000ee20000100800 */
[----:B------:R-:W-:Y:S01]  /*6390*/  @!P1 IMAD.MOV R90, RZ, RZ, -R90 ;  /* 0x000000ffff5a9224 */ /* 0x000fe200078e0a5a */
[----:B------:R-:W-:Y:S02]  /*63a0*/  ISETP.GE.AND P5, PT, R8, RZ, PT ;  /* 0x000000ff0800720c */ /* 0x000fe40003fa6270 */
[----:B------:R-:W-:Y:S01]  /*63b0*/  @!P4 IMAD.MOV R91, RZ, RZ, -R91 ;  /* 0x000000ffff5bc224 */ /* 0x000fe200078e0a5b */
[----:B------:R-:W3:Y:S06]  /*63c0*/  LDL R8, [R1+0x620] ;  /* 0x0006200001087983 */ /* 0x000eec0000100800 */
[----:B------:R-:W-:Y:S01]  /*63d0*/  @!P3 IMAD.MOV R94, RZ, RZ, -R94 ;  /* 0x000000ffff5eb224 */ /* 0x000fe200078e0a5e */
[----:B------:R-:W-:-:S03]  /*63e0*/  ISETP.GE.AND P1, PT, R248, RZ, PT ;  /* 0x000000fff800720c */ /* 0x000fc60003f26270 */
[----:B------:R-:W-:-:S10]  /*63f0*/  @!P5 IMAD.MOV R92, RZ, RZ, -R92 ;  /* 0x000000ffff5cd224 */ /* 0x000fd400078e0a5c */
[----:B------:R-:W-:Y:S01]  /*6400*/  @!P1 IMAD.MOV R96, RZ, RZ, -R96 ;  /* 0x000000ffff609224 */ /* 0x000fe200078e0a60 */
[----:B--2---:R-:W-:Y:S02]  /*6410*/  ISETP.GE.AND P2, PT, R247, RZ, PT ;  /* 0x000000fff700720c */ /* 0x004fe40003f46270 */
[----:B------:R-:W2:Y:S04]  /*6420*/  LDL.LU R247, [R1+0x87c] ;  /* 0x00087c0001f77983 */ /* 0x000ea80000300800 */
[----:B------:R-:W2:Y:S07]  /*6430*/  LDL.LU R248, [R1+0x878] ;  /* 0x0008780001f87983 */ /* 0x000eae0000300800 */
[----:B------:R-:W-:Y:S01]  /*6440*/  @!P2 IMAD.MOV R95, RZ, RZ, -R95 ;  /* 0x000000ffff5fa224 */ /* 0x000fe200078e0a5f */
[----:B----4-:R-:W-:-:S02]  /*6450*/  ISETP.GE.AND P4, PT, R249, RZ, PT ;  /* 0x000000fff900720c */ /* 0x010fc40003f86270 */
[----:B------:R-:W4:Y:S01]  /*6460*/  LDL.LU R249, [R1+0x874] ;  /* 0x0008740001f97983 */ /* 0x000f220000300800 */
[----:B---3--:R-:W-:-:S03]  /*6470*/  ISETP.GE.AND P5, PT, R250, RZ, PT ;  /* 0x000000fffa00720c */ /* 0x008fc60003fa6270 */
[----:B------:R-:W3:Y:S01]  /*6480*/  LDL.LU R250, [R1+0x870] ;  /* 0x0008700001fa7983 */ /* 0x000ee20000300800 */
[----:B------:R-:W-:-:S03]  /*6490*/  ISETP.GE.AND P3, PT, R251, RZ, PT ;  /* 0x000000fffb00720c */ /* 0x000fc60003f66270 */
[----:B------:R-:W2:Y:S01]  /*64a0*/  LDL.LU R251, [R1+0x86c] ;  /* 0x00086c0001fb7983 */ /* 0x000ea20000300800 */
[----:B------:R-:W-:-:S03]  /*64b0*/  ISETP.GE.AND P2, PT, R252, RZ, PT ;  /* 0x000000fffc00720c */ /* 0x000fc60003f46270 */
[----:B------:R-:W4:Y:S01]  /*64c0*/  LDL.LU R252, [R1+0x868] ;  /* 0x0008680001fc7983 */ /* 0x000f220000300800 */
[----:B------:R-:W-:-:S03]  /*64d0*/  ISETP.GE.AND P1, PT, R154, RZ, PT ;  /* 0x000000ff9a00720c */ /* 0x000fc60003f26270 */
[----:B------:R-:W3:Y:S10]  /*64e0*/  LDL.LU R154, [R1+0x864] ;  /* 0x00086400019a7983 */ /* 0x000ef40000300800 */
[----:B------:R-:W-:-:S02]  /*64f0*/  @!P1 IMAD.MOV R103, RZ, RZ, -R103 ;  /* 0x000000ffff679224 */ /* 0x000fc400078e0a67 */
[----:B------:R-:W-:Y:S01]  /*6500*/  @!P5 IMAD.MOV R99, RZ, RZ, -R99 ;  /* 0x000000ffff63d224 */ /* 0x000fe200078e0a63 */
[----:B------:R-:W-:Y:S01]  /*6510*/  ISETP.GE.AND P5, PT, R5, RZ, PT ;  /* 0x000000ff0500720c */ /* 0x000fe20003fa6270 */
[----:B------:R-:W-:Y:S01]  /*6520*/  @!P4 IMAD.MOV R98, RZ, RZ, -R98 ;  /* 0x000000ffff62c224 */ /* 0x000fe200078e0a62 */
[----:B------:R-:W-:Y:S01]  /*6530*/  ISETP.GE.AND P4, PT, R0, RZ, PT ;  /* 0x000000ff0000720c */ /* 0x000fe20003f86270 */
[----:B------:R-:W-:Y:S01]  /*6540*/  @!P3 IMAD.MOV R100, RZ, RZ, -R100 ;  /* 0x000000ffff64b224 */ /* 0x000fe200078e0a64 */
[----:B------:R-:W-:Y:S01]  /*6550*/  ISETP.GE.AND P3, PT, R8, RZ, PT ;  /* 0x000000ff0800720c */ /* 0x000fe20003f66270 */
[----:B------:R-:W-:Y:S01]  /*6560*/  @!P2 IMAD.MOV R102, RZ, RZ, -R102 ;  /* 0x000000ffff66a224 */ /* 0x000fe200078e0a66 */
[----:B------:R-:W-:-:S07]  /*6570*/  ISETP.GE.AND P2, PT, R4, RZ, PT ;  /* 0x000000ff0400720c */ /* 0x000fce0003f46270 */
[----:B------:R-:W-:Y:S02]  /*6580*/  @!P5 IMAD.MOV R106, RZ, RZ, -R106 ;  /* 0x000000ffff6ad224 */ /* 0x000fe400078e0a6a */
[----:B------:R-:W-:Y:S02]  /*6590*/  @!P4 IMAD.MOV R104, RZ, RZ, -R104 ;  /* 0x000000ffff68c224 */ /* 0x000fe400078e0a68 */
[----:B------:R-:W-:Y:S02]  /*65a0*/  @!P3 IMAD.MOV R107, RZ, RZ, -R107 ;  /* 0x000000ffff6bb224 */ /* 0x000fe400078e0a6b */
[----:B------:R-:W-:Y:S01]  /*65b0*/  @!P2 IMAD.MOV R108, RZ, RZ, -R108 ;  /* 0x000000ffff6ca224 */ /* 0x000fe200078e0a6c */
[----:B------:R-:W1:Y:S01]  /*65c0*/  S2R R0, SR_TID.X ;  /* 0x0000000000007919 */ /* 0x000e620000002100 */
[----:B------:R-:W-:Y:S02]  /*65d0*/  LOP3.LUT R82, R82, 0x70, RZ, 0xc0, !PT ;  /* 0x0000007052527812 */ /* 0x000fe400078ec0ff */
[----:B---3--:R-:W-:-:S02]  /*65e0*/  ISETP.GE.AND P1, PT, R154, RZ, PT ;  /* 0x000000ff9a00720c */ /* 0x008fc40003f26270 */
[----:B------:R-:W3:Y:S01]  /*65f0*/  LDL.LU R154, [R1+0x860] ;  /* 0x00086000019a7983 */ /* 0x000ee20000300800 */
[----:B--2---:R-:W-:Y:S02]  /*6600*/  ISETP.GE.AND P5, PT, R251, RZ, PT ;  /* 0x000000fffb00720c */ /* 0x004fe40003fa6270 */
[----:B----4-:R-:W-:Y:S02]  /*6610*/  ISETP.GE.AND P4, PT, R252, RZ, PT ;  /* 0x000000fffc00720c */ /* 0x010fe40003f86270 */
[----:B------:R-:W-:Y:S02]  /*6620*/  ISETP.GE.AND P3, PT, R250, RZ, PT ;  /* 0x000000fffa00720c */ /* 0x000fe40003f66270 */
[----:B------:R-:W-:-:S07]  /*6630*/  ISETP.GE.AND P2, PT, R249, RZ, PT ;  /* 0x000000fff900720c */ /* 0x000fce0003f46270 */
        /* <DEDUP_REMOVED lines=15> */
[----:B------:R-:W-:Y:S01]  /*6730*/  ISETP.GE.AND P2, PT, R239, RZ, PT ;  /* 0x000000ffef00720c */ /* 0x000fe20003f46270 */
[----:B------:R-:W-:Y:S01]  /*6740*/  @!P1 IMAD.MOV R110, RZ, RZ, -R110 ;  /* 0x000000ffff6e9224 */ /* 0x000fe200078e0a6e */
[----:B------:R-:W-:-:S05]  /*6750*/  ISETP.GE.AND P1, PT, R248, RZ, PT ;  /* 0x000000fff800720c */ /* 0x000fca0003f26270 */
        /* <DEDUP_REMOVED lines=90> */
[----:B------:R-:W-:-:S02]  /*6d00*/  IMAD.IADD R3, R82, 0x1, R3 ;  /* 0x0000000152037824 */ /* 0x000fc400078e0203 */
[----:B------:R-:W2:Y:S02]  /*6d10*/  LDC.64 R82, c[0x0][0x230] ;  /* 0x00008c00ff527b82 */ /* 0x000ea40000000a00 */
        /* <DEDUP_REMOVED lines=19> */
[----:B-1----:R-:W-:Y:S01]  /*6e50*/  SHF.R.U32.HI R0, RZ, 0x6, R0 ;  /* 0x00000006ff007819 */ /* 0x002fe20000011600 */
[----:B--2---:R-:W-:Y:S01]  /*6e60*/  VIADD R252, R82, 0x3f ;  /* 0x0000003f52fc7836 */ /* 0x004fe20000000000 */
[----:B------:R-:W-:-:S03]  /*6e70*/  ISETP.GE.AND P1, PT, R193, RZ, PT ;  /* 0x000000ffc100720c */ /* 0x000fc60003f26270 */
[----:B------:R-:W-:Y:S01]  /*6e80*/  @!P5 IMAD.MOV R159, RZ, RZ, -R159 ;  /* 0x000000ffff9fd224 */ /* 0x000fe200078e0a9f */
[----:B------:R-:W-:Y:S01]  /*6e90*/  ISETP.GE.AND P5, PT, R183, RZ, PT ;  /* 0x000000ffb700720c */ /* 0x000fe20003fa6270 */
[----:B------:R-:W-:Y:S01]  /*6ea0*/  @!P4 IMAD.MOV R157, RZ, RZ, -R157 ;  /* 0x000000ffff9dc224 */ /* 0x000fe200078e0a9d */
[----:B------:R-:W-:Y:S01]  /*6eb0*/  ISETP.GE.AND P4, PT, R184, RZ, PT ;  /* 0x000000ffb800720c */ /* 0x000fe20003f86270 */
[----:B------:R-:W-:Y:S01]  /*6ec0*/  @!P3 IMAD.MOV R161, RZ, RZ, -R161 ;  /* 0x000000ffffa1b224 */ /* 0x000fe200078e0aa1 */
[----:B------:R-:W-:Y:S02]  /*6ed0*/  SGXT.U32 R0, R0, 0x1 ;  /* 0x000000010000781a */ /* 0x000fe40000000000 */
[----:B------:R-:W-:Y:S01]  /*6ee0*/  ISETP.GT.AND P3, PT, R252, 0x3f, PT ;  /* 0x0000003ffc00780c */ /* 0x000fe20003f64270 */
[----:B------:R-:W-:Y:S01]  /*6ef0*/  @!P2 IMAD.MOV R163, RZ, RZ, -R163 ;  /* 0x000000ffffa3a224 */ /* 0x000fe200078e0aa3 */
[----:B------:R-:W-:Y:S01]  /*6f00*/  ISETP.GE.AND P2, PT, R0, UR4, PT ;  /* 0x0000000400007c0c */ /* 0x000fe2000bf46270 */
[----:B------:R-:W-:Y:S01]  /*6f10*/  IMAD R136, R10, 0x2, R156 ;  /* 0x000000020a887824 */ /* 0x000fe200078e029c */
[----:B------:R-:W-:Y:S01]  /*6f20*/  SEL R8, RZ, 0x4, !P3 ;  /* 0x00000004ff087807 */ /* 0x000fe20005800000 */
[----:B------:R-:W-:Y:S01]  /*6f30*/  @!P6 IMAD.MOV R114, RZ, RZ, -R114 ;  /* 0x000000ffff72e224 */ /* 0x000fe200078e0a72 */
[----:B------:R-:W-:Y:S01]  /*6f40*/  ISETP.NE.AND P0, PT, R175, RZ, PT ;  /* 0x000000ffaf00720c */ /* 0x000fe20003f05270 */
[----:B------:R-:W-:Y:S01]  /*6f50*/  @!P1 IMAD.MOV R147, RZ, RZ, -R147 ;  /* 0x000000ffff939224 */ /* 0x000fe200078e0a93 */
[----:B------:R-:W-:Y:S01]  /*6f60*/  SEL R115, R8, RZ, !P2 ;  /* 0x000000ff08737207 */ /* 0x000fe20005000000 */
[----:B------:R-:W-:Y:S01]  /*6f70*/  @!P5 IMAD.MOV R167, RZ, RZ, -R167 ;  /* 0x000000ffffa7d224 */ /* 0x000fe200078e0aa7 */
[----:B------:R-:W-:Y:S01]  /*6f80*/  ISETP.GE.AND P2, PT, R178, RZ, PT ;  /* 0x000000ffb200720c */ /* 0x000fe20003f46270 */
[----:B------:R-:W-:Y:S01]  /*6f90*/  @!P4 IMAD.MOV R165, RZ, RZ, -R165 ;  /* 0x000000ffffa5c224 */ /* 0x000fe200078e0aa5 */
[----:B------:R-:W-:Y:S01]  /*6fa0*/  ISETP.GE.AND P6, PT, R182, RZ, PT ;  /* 0x000000ffb600720c */ /* 0x000fe20003fc6270 */
[----:B------:R-:W-:Y:S01]  /*6fb0*/  IMAD R135, R10, 0x2, R136 ;  /* 0x000000020a877824 */ /* 0x000fe200078e0288 */
[----:B------:R-:W-:Y:S01]  /*6fc0*/  ISETP.GE.AND P3, PT, R181, RZ, PT ;  /* 0x000000ffb500720c */ /* 0x000fe20003f66270 */
[----:B------:R-:W-:Y:S01]  /*6fd0*/  ULDC UR4, c[0x0][0x230] ;  /* 0x00008c0000047ab9 */ /* 0x000fe20000000800 */
[----:B------:R-:W-:-:S02]  /*6fe0*/  ISETP.GE.AND P5, PT, R180, RZ, PT ;  /* 0x000000ffb400720c */ /* 0x000fc40003fa6270 */
[----:B------:R-:W-:Y:S02]  /*6ff0*/  ISETP.GE.AND P4, PT, R179, RZ, PT ;  /* 0x000000ffb300720c */ /* 0x000fe40003f86270 */
[----:B------:R-:W-:Y:S01]  /*7000*/  LOP3.LUT R175, RZ, R175, RZ, 0x33, !PT ;  /* 0x000000afffaf7212 */ /* 0x000fe200078e33ff */
[----:B------:R-:W-:-:S03]  /*7010*/  IMAD R134, R10, 0x2, R135 ;  /* 0x000000020a867824 */ /* 0x000fc600078e0287 */
[C---:B------:R-:W-:Y:S02]  /*7020*/  SEL R17, R175.reuse, R17, !P0 ;  /* 0x00000011af117207 */ /* 0x040fe40004000000 */
[C---:B------:R-:W-:Y:S02]  /*7030*/  SEL R21, R175.reuse, R21, !P0 ;  /* 0x00000015af157207 */ /* 0x040fe40004000000 */
[C---:B------:R-:W-:Y:S01]  /*7040*/  SEL R9, R175.reuse, R9, !P0 ;  /* 0x00000009af097207 */ /* 0x040fe20004000000 */
[----:B------:R-:W-:Y:S01]  /*7050*/  IMAD R132, R10, 0x2, R134 ;  /* 0x000000020a847824 */ /* 0x000fe200078e0286 */
[C---:B------:R-:W-:Y:S01]  /*7060*/  SEL R7, R175.reuse, R7, !P0 ;  /* 0x00000007af077207 */ /* 0x040fe20004000000 */
[----:B------:R-:W-:Y:S01]  /*7070*/  STL [R1+0x85c], R17 ;  /* 0x00085c1101007387 */ /* 0x000fe20000100800 */
[C---:B------:R-:W-:Y:S02]  /*7080*/  SEL R153, R175.reuse, R153, !P0 ;  /* 0x00000099af997207 */ /* 0x040fe40004000000 */
[----:B------:R-:W-:Y:S01]  /*7090*/  SEL R155, R175, R155, !P0 ;  /* 0x0000009baf9b7207 */ /* 0x000fe20004000000 */
[----:B------:R-:W-:Y:S01]  /*70a0*/  STL [R1+0x858], R21 ;  /* 0x0008581501007387 */ /* 0x000fe20000100800 */
[----:B------:R-:W-:-:S02]  /*70b0*/  @!P2 IMAD.MOV R6, RZ, RZ, -R6 ;  /* 0x000000ffff06a224 */ /* 0x000fc400078e0a06 */
[C---:B------:R-:W-:Y:S01]  /*70c0*/  IMAD R131, R10.reuse, 0x2, R132 ;  /* 0x000000020a837824 */ /* 0x040fe200078e0284 */
[----:B------:R-:W-:Y:S01]  /*70d0*/  STL [R1+0x81c], R9 ;  /* 0x00081c0901007387 */ /* 0x000fe20000100800 */
[----:B------:R-:W-:Y:S02]  /*70e0*/  @!P6 IMAD.MOV R169, RZ, RZ, -R169 ;  /* 0x000000ffffa9e224 */ /* 0x000fe400078e0aa9 */
[----:B------:R-:W-:Y:S01]  /*70f0*/  @!P3 IMAD.MOV R171, RZ, RZ, -R171 ;  /* 0x000000ffffabb224 */ /* 0x000fe200078e0aab */
[----:B------:R-:W-:Y:S01]  /*7100*/  STL [R1+0x820], R7 ;  /* 0x0008200701007387 */ /* 0x000fe20000100800 */
[----:B------:R-:W-:Y:S02]  /*7110*/  @!P5 IMAD.MOV R173, RZ, RZ, -R173 ;  /* 0x000000ffffadd224 */ /* 0x000fe400078e0aad */
[----:B------:R-:W-:Y:S01]  /*7120*/  @!P4 IMAD.MOV R116, RZ, RZ, -R116 ;  /* 0x000000ffff74c224 */ /* 0x000fe200078e0a74 */
[----:B------:R-:W-:Y:S01]  /*7130*/  STL [R1+0x814], R153 ;  /* 0x0008149901007387 */ /* 0x000fe20000100800 */
[----:B------:R-:W-:Y:S01]  /*7140*/  IMAD R130, R10, 0x2, R131 ;  /* 0x000000020a827824 */ /* 0x000fe200078e0283 */
[----:B------:R-:W-:Y:S01]  /*7150*/  ISETP.GE.AND P2, PT, R152, UR5, PT ;  /* 0x0000000598007c0c */ /* 0x000fe2000bf46270 */
[----:B------:R-:W-:Y:S01]  /*7160*/  ULDC UR5, c[0x0][0x230] ;  /* 0x00008c0000057ab9 */ /* 0x000fe20000000800 */
[----:B------:R1:W-:Y:S01]  /*7170*/  STL [R1+0x818], R155 ;  /* 0x0008189b01007387 */ /* 0x0003e20000100800 */
[----:B------:R-:W-:-:S02]  /*7180*/  SEL R112, R175, R112, !P0 ;  /* 0x00000070af707207 */ /* 0x000fc40004000000 */
[C---:B------:R-:W-:Y:S02]  /*7190*/  SEL R114, R175.reuse, R114, !P0 ;  /* 0x00000072af727207 */ /* 0x040fe40004000000 */
[C---:B------:R-:W-:Y:S02]  /*71a0*/  SEL R43, R175.reuse, R43, !P0 ;  /* 0x0000002baf2b7207 */ /* 0x040fe40004000000 */
[C---:B------:R-:W-:Y:S02]  /*71b0*/  SEL R44, R175.reuse, R44, !P0 ;  /* 0x0000002caf2c7207 */ /* 0x040fe40004000000 */
[----:B-1----:R-:W-:Y:S02]  /*71c0*/  LOP3.LUT R155, R0, 0x2, RZ, 0xfc, !PT ;  /* 0x00000002009b7812 */ /* 0x002fe400078efcff */
[C---:B------:R-:W-:Y:S02]  /*71d0*/  SEL R46, R175.reuse, R46, !P0 ;  /* 0x0000002eaf2e7207 */ /* 0x040fe40004000000 */
[----:B------:R-:W-:-:S02]  /*71e0*/  SEL R47, R175, R47, !P0 ;  /* 0x0000002faf2f7207 */ /* 0x000fc40004000000 */
[C---:B------:R-:W-:Y:S02]  /*71f0*/  SEL R48, R175.reuse, R48, !P0 ;  /* 0x00000030af307207 */ /* 0x040fe40004000000 */
[C---:B------:R-:W-:Y:S02]  /*7200*/  SEL R50, R175.reuse, R50, !P0 ;  /* 0x00000032af327207 */ /* 0x040fe40004000000 */
[C---:B------:R-:W-:Y:S02]  /*7210*/  SEL R51, R175.reuse, R51, !P0 ;  /* 0x00000033af337207 */ /* 0x040fe40004000000 */
[C---:B------:R-:W-:Y:S02]  /*7220*/  SEL R52, R175.reuse, R52, !P0 ;  /* 0x00000034af347207 */ /* 0x040fe40004000000 */
[C---:B------:R-:W-:Y:S02]  /*7230*/  SEL R54, R175.reuse, R54, !P0 ;  /* 0x00000036af367207 */ /* 0x040fe40004000000 */
[----:B------:R-:W-:-:S02]  /*7240*/  SEL R55, R175, R55, !P0 ;  /* 0x00000037af377207 */ /* 0x000fc40004000000 */
[C---:B------:R-:W-:Y:S02]  /*7250*/  SEL R56, R175.reuse, R56, !P0 ;  /* 0x00000038af387207 */ /* 0x040fe40004000000 */
[----:B---3--:R-:W-:Y:S02]  /*7260*/  ISETP.NE.AND P1, PT, R154, RZ, PT ;  /* 0x000000ff9a00720c */ /* 0x008fe40003f25270 */
[C---:B------:R-:W-:Y:S02]  /*7270*/  SEL R58, R175.reuse, R58, !P0 ;  /* 0x0000003aaf3a7207 */ /* 0x040fe40004000000 */
[C---:B------:R-:W-:Y:S02]  /*7280*/  SEL R59, R175.reuse, R59, !P0 ;  /* 0x0000003baf3b7207 */ /* 0x040fe40004000000 */
[C---:B------:R-:W-:Y:S02]  /*7290*/  SEL R60, R175.reuse, R60, !P0 ;  /* 0x0000003caf3c7207 */ /* 0x040fe40004000000 */
[----:B------:R-:W-:-:S05]  /*72a0*/  SEL R62, R175, R62, !P0 ;  /* 0x0000003eaf3e7207 */ /* 0x000fca0004000000 */
[----:B------:R-:W-:Y:S02]  /*72b0*/  @!P1 LOP3.LUT R6, RZ, R154, RZ, 0x33, !PT ;  /* 0x0000009aff069212 */ /* 0x000fe400078e33ff */
[C---:B------:R-:W-:Y:S02]  /*72c0*/  SEL R63, R175.reuse, R63, !P0 ;  /* 0x0000003faf3f7207 */ /* 0x040fe40004000000 */
[C---:B------:R-:W-:Y:S01]  /*72d0*/  SEL R64, R175.reuse, R64, !P0 ;  /* 0x00000040af407207 */ /* 0x040fe20004000000 */
[----:B------:R-:W-:Y:S01]  /*72e0*/  IMAD R7, R6, R83, RZ ;  /* 0x0000005306077224 */ /* 0x000fe200078e02ff */
[C---:B------:R-:W-:Y:S02]  /*72f0*/  SEL R66, R175.reuse, R66, !P0 ;  /* 0x00000042af427207 */ /* 0x040fe40004000000 */
        /* <DEDUP_REMOVED lines=101> */
[----:B------:R-:W-:Y:S02]  /*7950*/  LOP3.LUT R154, R0, 0x20, RZ, 0xfc, !PT ;  /* 0x00000020009a7812 */ /* 0x000fe400078efcff */
[----:B------:R-:W-:Y:S01]  /*7960*/  SEL R175, R175, R116, !P0 ;  /* 0x00000074afaf7207 */ /* 0x000fe20004000000 */
[----:B------:R-:W-:Y:S01]  /*7970*/  IMAD R128, R10, 0x2, R130 ;  /* 0x000000020a807824 */ /* 0x000fe200078e0282 */
[----:B------:R-:W-:Y:S01]  /*7980*/  ISETP.GE.AND P0, PT, R155, UR4, PT ;  /* 0x000000049b007c0c */ /* 0x000fe2000bf06270 */
[----:B------:R-:W-:Y:S01]  /*7990*/  IMAD.SHL.U32 R4, R7, 0x4, RZ ;  /* 0x0000000407047824 */ /* 0x000fe200078e00ff */
[----:B------:R-:W-:-:S02]  /*79a0*/  SEL R83, R8, RZ, !P2 ;  /* 0x000000ff08537207 */ /* 0x000fc40005000000 */
[----:B------:R-:W-:Y:S02]  /*79b0*/  ISETP.GE.AND P2, PT, R154, UR5, PT ;  /* 0x000000059a007c0c */ /* 0x000fe4000bf46270 */
[----:B------:R-:W-:Y:S01]  /*79c0*/  ISETP.NE.U32.AND P1, PT, R115, RZ, PT ;  /* 0x000000ff7300720c */ /* 0x000fe20003f25070 */
[----:B------:R-:W-:Y:S01]  /*79d0*/  IMAD R127, R10, 0x2, R128 ;  /* 0x000000020a7f7824 */ /* 0x000fe200078e0280 */
[C---:B------:R-:W-:Y:S01]  /*79e0*/  SEL R115, R8.reuse, RZ, !P0 ;  /* 0x000000ff08737207 */ /* 0x040fe20004000000 */
[----:B------:R-:W-:Y:S01]  /*79f0*/  STL [R1+0x824], R157 ;  /* 0x0008249d01007387 */ /* 0x000fe20000100800 */
[----:B------:R-:W-:Y:S01]  /*7a00*/  ISETP.NE.U32.AND P0, PT, R83, RZ, PT ;  /* 0x000000ff5300720c */ /* 0x000fe20003f05070 */
[----:B------:R-:W1:Y:S01]  /*7a10*/  S2UR UR4, SR_CgaCtaId ;  /* 0x00000000000479c3 */ /* 0x000e620000008800 */
[----:B------:R-:W-:Y:S02]  /*7a20*/  SEL R83, R8, RZ, !P2 ;  /* 0x000000ff08537207 */ /* 0x000fe40005000000 */
[----:B------:R-:W-:Y:S01]  /*7a30*/  IADD3 R212, P3, R4, UR10, RZ ;  /* 0x0000000a04d47c10 */ /* 0x000fe2000ff7e0ff */
[----:B------:R-:W-:Y:S01]  /*7a40*/  IMAD R126, R10, 0x2, R127 ;  /* 0x000000020a7e7824 */ /* 0x000fe200078e027f */
[----:B------:R-:W-:Y:S01]  /*7a50*/  ISETP.NE.U32.AND P2, PT, R83, RZ, PT ;  /* 0x000000ff5300720c */ /* 0x000fe20003f45070 */
[----:B------:R-:W-:Y:S01]  /*7a60*/  IMAD.SHL.U32 R9, R168, 0x4, RZ ;  /* 0x00000004a8097824 */ /* 0x000fe200078e00ff */
[----:B------:R-:W-:Y:S01]  /*7a70*/  LEA.HI.X.SX32 R83, R7, UR11, 0x2, P3 ;  /* 0x0000000b07537c11 */ /* 0x000fe200098f16ff */
[----:B------:R-:W-:Y:S01]  /*7a80*/  IMAD R124, R10, 0x2, R126 ;  /* 0x000000020a7c7824 */ /* 0x000fe200078e027e */
[-C--:B------:R-:W-:Y:S01]  /*7a90*/  LEA R198, P3, R136, R212.reuse, 0x2 ;  /* 0x000000d488c67211 */ /* 0x080fe200078610ff */
[----:B------:R-:W-:Y:S01]  /*7aa0*/  ULDC UR5, c[0x0][0x240] ;  /* 0x0000900000057ab9 */ /* 0x000fe20000000800 */
[----:B------:R-:W-:Y:S01]  /*7ab0*/  LEA R202, P4, R135, R212, 0x2 ;  /* 0x000000d487ca7211 */ /* 0x000fe200078810ff */
[----:B------:R-:W-:Y:S01]  /*7ac0*/  IMAD R5, R10, 0x2, R124 ;  /* 0x000000020a057824 */ /* 0x000fe200078e027c */
[----:B------:R-:W-:-:S02]  /*7ad0*/  LEA.HI.X.SX32 R199, R136, R83, 0x2, P3 ;  /* 0x0000005388c77211 */ /* 0x000fc400018f16ff */
[-C--:B------:R-:W-:Y:S02]  /*7ae0*/  LEA R192, P3, R134, R212.reuse, 0x2 ;  /* 0x000000d486c07211 */ /* 0x080fe400078610ff */
[-C--:B------:R-:W-:Y:S02]  /*7af0*/  LEA.HI.X.SX32 R203, R135, R83.reuse, 0x2, P4 ;  /* 0x0000005387cb7211 */ /* 0x080fe400020f16ff */
[-C--:B------:R-:W-:Y:S01]  /*7b00*/  LEA R186, P4, R132, R212.reuse, 0x2 ;  /* 0x000000d484ba7211 */ /* 0x080fe200078810ff */
[----:B------:R-:W-:Y:S01]  /*7b10*/  IMAD R123, R10, 0x2, R5 ;  /* 0x000000020a7b7824 */ /* 0x000fe200078e0205 */
[-C--:B------:R-:W-:Y:S02]  /*7b20*/  LEA.HI.X.SX32 R193, R134, R83.reuse, 0x2, P3 ;  /* 0x0000005386c17211 */ /* 0x080fe400018f16ff */
[CC--:B------:R-:W-:Y:S02]  /*7b30*/  LEA R210, P3, R131.reuse, R212.reuse, 0x2 ;  /* 0x000000d483d27211 */ /* 0x0c0fe400078610ff */
[-C--:B------:R-:W-:Y:S01]  /*7b40*/  LEA.HI.X.SX32 R187, R132, R83.reuse, 0x2, P4 ;  /* 0x0000005384bb7211 */ /* 0x080fe200020f16ff */
[----:B------:R-:W-:Y:S01]  /*7b50*/  IMAD R122, R10, 0x2, R123 ;  /* 0x000000020a7a7824 */ /* 0x000fe200078e027b */
[----:B------:R-:W-:Y:S01]  /*7b60*/  LEA R180, P4, R130, R212, 0x2 ;  /* 0x000000d482b47211 */ /* 0x000fe200078810ff */
[----:B------:R-:W-:Y:S01]  /*7b70*/  STL [R1+0x828], R159 ;  /* 0x0008289f01007387 */ /* 0x000fe20000100800 */
[----:B------:R-:W-:-:S02]  /*7b80*/  LEA.HI.X.SX32 R211, R131, R83, 0x2, P3 ;  /* 0x0000005383d37211 */ /* 0x000fc400018f16ff */
[-C--:B------:R-:W-:Y:S01]  /*7b90*/  LEA R214, P3, R128, R212.reuse, 0x2 ;  /* 0x000000d480d67211 */ /* 0x080fe200078610ff */
[----:B------:R-:W-:Y:S01]  /*7ba0*/  STL [R1+0x82c], R161 ;  /* 0x00082ca101007387 */ /* 0x000fe20000100800 */
[-C--:B------:R-:W-:Y:S01]  /*7bb0*/  LEA.HI.X.SX32 R181, R130, R83.reuse, 0x2, P4 ;  /* 0x0000005382b57211 */ /* 0x080fe200020f16ff */
[----:B------:R-:W-:Y:S01]  /*7bc0*/  IMAD R120, R10, 0x2, R122 ;  /* 0x000000020a787824 */ /* 0x000fe200078e027a */
[----:B------:R-:W-:Y:S01]  /*7bd0*/  LEA R206, P4, R127, R212, 0x2 ;  /* 0x000000d47fce7211 */ /* 0x000fe200078810ff */
[----:B------:R-:W-:Y:S01]  /*7be0*/  STL [R1+0x830], R163 ;  /* 0x000830a301007387 */ /* 0x000fe20000100800 */
[----:B------:R-:W-:-:S03]  /*7bf0*/  LEA.HI.X.SX32 R215, R128, R83, 0x2, P3 ;  /* 0x0000005380d77211 */ /* 0x000fc600018f16ff */
[----:B------:R-:W-:Y:S01]  /*7c00*/  STL [R1+0x834], R165 ;  /* 0x000834a501007387 */ /* 0x000fe20000100800 */
[----:B------:R-:W-:Y:S01]  /*7c10*/  LEA R218, P3, R126, R212, 0x2 ;  /* 0x000000d47eda7211 */ /* 0x000fe200078610ff */
[----:B------:R-:W-:Y:S02]  /*7c20*/  IMAD R6, R10, 0x2, R120 ;  /* 0x000000020a067824 */ /* 0x000fe400078e0278 */
[----:B------:R-:W-:Y:S01]  /*7c30*/  STL [R1+0x838], R167 ;  /* 0x000838a701007387 */ /* 0x000fe20000100800 */
[----:B------:R-:W-:-:S03]  /*7c40*/  LEA.HI.X.SX32 R207, R127, R83, 0x2, P4 ;  /* 0x000000537fcf7211 */ /* 0x000fc600020f16ff */
[----:B------:R-:W-:Y:S01]  /*7c50*/  STL [R1+0x83c], R169 ;  /* 0x00083ca901007387 */ /* 0x000fe20000100800 */
[----:B------:R-:W-:-:S03]  /*7c60*/  LEA R182, P4, R124, R212, 0x2 ;  /* 0x000000d47cb67211 */ /* 0x000fc600078810ff */
[----:B------:R-:W-:Y:S01]  /*7c70*/  STL [R1+0x840], R171 ;  /* 0x000840ab01007387 */ /* 0x000fe20000100800 */
[----:B------:R-:W-:-:S03]  /*7c80*/  LEA.HI.X.SX32 R219, R126, R83, 0x2, P3 ;  /* 0x000000537edb7211 */ /* 0x000fc600018f16ff */
[----:B------:R-:W-:Y:S01]  /*7c90*/  STL [R1+0x844], R173 ;  /* 0x000844ad01007387 */ /* 0x000fe20000100800 */
[----:B------:R-:W-:Y:S01]  /*7ca0*/  IMAD R119, R10, 0x2, R6 ;  /* 0x000000020a777824 */ /* 0x000fe200078e0206 */
[----:B------:R-:W-:Y:S02]  /*7cb0*/  LEA R238, P3, R5, R212, 0x2 ;  /* 0x000000d405ee7211 */ /* 0x000fe400078610ff */
[----:B------:R-:W-:Y:S01]  /*7cc0*/  STL [R1+0x848], R175 ;  /* 0x000848af01007387 */ /* 0x000fe20000100800 */
[----:B------:R-:W-:-:S03]  /*7cd0*/  LEA.HI.X.SX32 R183, R124, R83, 0x2, P4 ;  /* 0x000000537cb77211 */ /* 0x000fc600020f16ff */
[----:B------:R-:W-:Y:S01]  /*7ce0*/  STL [R1+0x26c], R7 ;  /* 0x00026c0701007387 */ /* 0x000fe20000100800 */
[----:B------:R-:W-:-:S03]  /*7cf0*/  LEA R234, P4, R123, R212, 0x2 ;  /* 0x000000d47bea7211 */ /* 0x000fc600078810ff */
[----:B------:R2:W-:Y:S01]  /*7d00*/  STL [R1+0x66c], R4 ;  /* 0x00066c0401007387 */ /* 0x0005e20000100800 */
[----:B------:R-:W-:Y:S01]  /*7d10*/  IMAD R118, R10, 0x2, R119 ;  /* 0x000000020a767824 */ /* 0x000fe200078e0277 */
[----:B------:R-:W-:Y:S02]  /*7d20*/  LEA.HI.X.SX32 R239, R5, R83, 0x2, P3 ;  /* 0x0000005305ef7211 */ /* 0x000fe400018f16ff */
[----:B------:R-:W-:Y:S01]  /*7d30*/  LEA R224, P3, R122, R212, 0x2 ;  /* 0x000000d47ae07211 */ /* 0x000fe200078610ff */
[----:B--2---:R-:W-:Y:S01]  /*7d40*/  IMAD R4, R152, R11, RZ ;  /* 0x0000000b98047224 */ /* 0x004fe200078e02ff */
[----:B------:R-:W-:-:S03]  /*7d50*/  LEA.HI.X.SX32 R235, R123, R83, 0x2, P4 ;  /* 0x000000537beb7211 */ /* 0x000fc600020f16ff */
[----:B------:R-:W-:Y:S01]  /*7d60*/  IMAD.SHL.U32 R5, R4, 0x4, RZ ;  /* 0x0000000404057824 */ /* 0x000fe200078e00ff */
[-C--:B------:R-:W-:Y:S01]  /*7d70*/  LEA R220, P4, R120, R212.reuse, 0x2 ;  /* 0x000000d478dc7211 */ /* 0x080fe200078810ff */
[----:B------:R-:W-:Y:S01]  /*7d80*/  IMAD R116, R10, 0x2, R118 ;  /* 0x000000020a747824 */ /* 0x000fe200078e0276 */
[-C--:B------:R-:W-:Y:S02]  /*7d90*/  LEA.HI.X.SX32 R225, R122, R83.reuse, 0x2, P3 ;  /* 0x000000537ae17211 */ /* 0x080fe400018f16ff */
[----:B------:R-:W-:Y:S02]  /*7da0*/  LEA R208, P6, R6, R212, 0x2 ;  /* 0x000000d406d07211 */ /* 0x000fe400078c10ff */
[----:B------:R-:W-:Y:S02]  /*7db0*/  IADD3 R178, P3, R5, UR12, RZ ;  /* 0x0000000c05b27c10 */ /* 0x000fe4000ff7e0ff */
[----:B------:R-:W-:Y:S01]  /*7dc0*/  ISETP.NE.U32.AND P5, PT, R115, RZ, PT ;  /* 0x000000ff7300720c */ /* 0x000fe20003fa5070 */
[----:B------:R-:W-:Y:S01]  /*7dd0*/  IMAD R115, R10, 0x2, R116 ;  /* 0x000000020a737824 */ /* 0x000fe200078e0274 */
[----:B------:R-:W-:-:S02]  /*7de0*/  LEA.HI.X.SX32 R221, R120, R83, 0x2, P4 ;  /* 0x0000005378dd7211 */ /* 0x000fc400020f16ff */
[-C--:B------:R-:W-:Y:S02]  /*7df0*/  LEA R200, P4, R118, R212.reuse, 0x2 ;  /* 0x000000d476c87211 */ /* 0x080fe400078810ff */
[-C--:B------:R-:W-:Y:S02]  /*7e00*/  LEA.HI.X.SX32 R209, R6, R83.reuse, 0x2, P6 ;  /* 0x0000005306d17211 */ /* 0x080fe400030f16ff */
[----:B------:R-:W-:Y:S02]  /*7e10*/  LEA.HI.X.SX32 R6, R4, UR13, 0x2, P3 ;  /* 0x0000000d04067c11 */ /* 0x000fe400098f16ff */
[-C--:B------:R-:W-:Y:S02]  /*7e20*/  LEA R196, P3, R116, R212.reuse, 0x2 ;  /* 0x000000d474c47211 */ /* 0x080fe400078610ff */
[----:B------:R-:W-:Y:S02]  /*7e30*/  LEA.HI.X.SX32 R201, R118, R83, 0x2, P4 ;  /* 0x0000005376c97211 */ /* 0x000fe400020f16ff */
[----:B------:R-:W-:-:S02]  /*7e40*/  LEA R190, P4, R115, R212, 0x2 ;  /* 0x000000d473be7211 */ /* 0x000fc400078810ff */
[-C--:B------:R-:W-:Y:S02]  /*7e50*/  LEA.HI.X.SX32 R197, R116, R83.reuse, 0x2, P3 ;  /* 0x0000005374c57211 */ /* 0x080fe400018f16ff */
[-C--:B------:R-:W-:Y:S02]  /*7e60*/  LEA R184, P3, R177, R212.reuse, 0x2 ;  /* 0x000000d4b1b87211 */ /* 0x080fe400078610ff */
[-C--:B------:R-:W-:Y:S02]  /*7e70*/  LEA.HI.X.SX32 R191, R115, R83.reuse, 0x2, P4 ;  /* 0x0000005373bf7211 */ /* 0x080fe400020f16ff */
[-C--:B------:R-:W-:Y:S01]  /*7e80*/  LEA R222, P4, R176, R212.reuse, 0x2 ;  /* 0x000000d4b0de7211 */ /* 0x080fe200078810ff */
[----:B------:R-:W-:Y:S01]  /*7e90*/  IMAD R10, R10, 0x2, R115 ;  /* 0x000000020a0a7824 */ /* 0x000fe200078e0273 */
[----:B------:R-:W-:Y:S02]  /*7ea0*/  LEA R204, P6, R119, R212, 0x2 ;  /* 0x000000d477cc7211 */ /* 0x000fe400078c10ff */
[----:B------:R-:W-:-:S02]  /*7eb0*/  LEA.HI.X.SX32 R185, R177, R83, 0x2, P3 ;  /* 0x00000053b1b97211 */ /* 0x000fc400018f16ff */
[-C--:B------:R-:W-:Y:S02]  /*7ec0*/  LEA R236, P3, R174, R212.reuse, 0x2 ;  /* 0x000000d4aeec7211 */ /* 0x080fe400078610ff */
[-C--:B------:R-:W-:Y:S01]  /*7ed0*/  LEA.HI.X.SX32 R223, R176, R83.reuse, 0x2, P4 ;  /* 0x00000053b0df7211 */ /* 0x080fe200020f16ff */
[----:B------:R-:W-:Y:S01]  /*7ee0*/  STL [R1+0x180], R4 ;  /* 0x0001800401007387 */ /* 0x000fe20000100800 */
[-C--:B------:R-:W-:Y:S02]  /*7ef0*/  LEA R226, P4, R172, R212.reuse, 0x2 ;  /* 0x000000d4ace27211 */ /* 0x080fe400078810ff */
[-C--:B------:R-:W-:Y:S01]  /*7f00*/  LEA.HI.X.SX32 R205, R119, R83.reuse, 0x2, P6 ;  /* 0x0000005377cd7211 */ /* 0x080fe200030f16ff */
[----:B------:R2:W-:Y:S01]  /*7f10*/  STL [R1+0x698], R5 ;  /* 0x0006980501007387 */ /* 0x0005e20000100800 */
[----:B------:R-:W-:Y:S02]  /*7f20*/  LEA R250, P6, R10, R212, 0x2 ;  /* 0x000000d40afa7211 */ /* 0x000fe400078c10ff */
[----:B------:R-:W-:-:S02]  /*7f30*/  LEA.HI.X.SX32 R237, R174, R83, 0x2, P3 ;  /* 0x00000053aeed7211 */ /* 0x000fc400018f16ff */
[-C--:B------:R-:W-:Y:S01]  /*7f40*/  LEA R232, P3, R170, R212.reuse, 0x2 ;  /* 0x000000d4aae87211 */ /* 0x080fe200078610ff */
[----:B------:R-:W-:Y:S01]  /*7f50*/  IMAD.SHL.U32 R7, R164, 0x4, RZ ;  /* 0x00000004a4077824 */ /* 0x000fe200078e00ff */
[-C--:B------:R-:W-:Y:S01]  /*7f60*/  LEA.HI.X.SX32 R227, R172, R83.reuse, 0x2, P4 ;  /* 0x00000053ace37211 */ /* 0x080fe200020f16ff */
[----:B--2---:R-:W-:Y:S01]  /*7f70*/  IMAD.SHL.U32 R5, R166, 0x4, RZ ;  /* 0x00000004a6057824 */ /* 0x004fe200078e00ff */
[-C--:B------:R-:W-:Y:S01]  /*7f80*/  IADD3 R194, P4, R9, R212.reuse, RZ ;  /* 0x000000d409c27210 */ /* 0x080fe20007f9e0ff */
[----:B------:R-:W-:Y:S01]  /*7f90*/  STL [R1+0x2b8], R9 ;  /* 0x0002b80901007387 */ /* 0x000fe20000100800 */
[-C--:B------:R-:W-:Y:S01]  /*7fa0*/  LEA.HI.X.SX32 R251, R10, R83.reuse, 0x2, P6 ;  /* 0x000000530afb7211 */ /* 0x080fe200030f16ff */
[----:B------:R-:W-:Y:S01]  /*7fb0*/  IMAD.SHL.U32 R4, R162, 0x4, RZ ;  /* 0x00000004a2047824 */ /* 0x000fe200078e00ff */
[----:B------:R-:W-:Y:S01]  /*7fc0*/  LEA.HI.X.SX32 R233, R170, R83, 0x2, P3 ;  /* 0x00000053aae97211 */ /* 0x000fe200018f16ff */
[----:B------:R2:W-:Y:S01]  /*7fd0*/  STL [R1+0x2b4], R5 ;  /* 0x0002b40501007387 */ /* 0x0005e20000100800 */
[----:B------:R-:W-:-:S02]  /*7fe0*/  IADD3 R188, P3, R5, R212, RZ ;  /* 0x000000d405bc7210 */ /* 0x000fc40007f7e0ff */
[-C--:B------:R-:W-:Y:S01]  /*7ff0*/  LEA.HI.X.SX32 R195, R168, R83.reuse, 0x2, P4 ;  /* 0x00000053a8c37211 */ /* 0x080fe200020f16ff */
[----:B------:R-:W-:Y:S01]  /*8000*/  STL.64 [R1+0x150], R250 ;  /* 0x000150fa01007387 */ /* 0x000fe20000100a00 */
[-C--:B------:R-:W-:Y:S02]  /*8010*/  IADD3 R240, P4, R7, R212.reuse, RZ ;  /* 0x000000d407f07210 */ /* 0x080fe40007f9e0ff */
[----:B------:R-:W-:Y:S01]  /*8020*/  LOP3.LUT R153, R0, 0x22, RZ, 0xfc, !PT ;  /* 0x0000002200997812 */ /* 0x000fe200078efcff */
[----:B--2---:R-:W-:Y:S01]  /*8030*/  IMAD R5, R114, UR5, RZ ;  /* 0x0000000572057c24 */ /* 0x004fe2000f8e02ff */
[----:B------:R-:W-:Y:S01]  /*8040*/  STL [R1+0x2b0], R7 ;  /* 0x0002b00701007387 */ /* 0x000fe20000100800 */
[-C--:B------:R-:W-:Y:S02]  /*8050*/  LEA.HI.X.SX32 R189, R166, R83.reuse, 0x2, P3 ;  /* 0x00000053a6bd7211 */ /* 0x080fe400018f16ff */
[----:B------:R-:W-:Y:S01]  /*8060*/  IADD3 R230, P6, R4, R212, RZ ;  /* 0x000000d404e67210 */ /* 0x000fe20007fde0ff */
[----:B------:R2:W-:Y:S01]  /*8070*/  STL [R1+0x2ac], R4 ;  /* 0x0002ac0401007387 */ /* 0x0005e20000100800 */
[----:B------:R-:W-:-:S02]  /*8080*/  LEA.HI.X.SX32 R241, R164, R83, 0x2, P4 ;  /* 0x00000053a4f17211 */ /* 0x000fc400020f16ff */
[----:B------:R-:W-:Y:S02]  /*8090*/  LEA R10, P3, R5, R178, 0x2 ;  /* 0x000000b2050a7211 */ /* 0x000fe400078610ff */
[----:B------:R-:W-:Y:S02]  /*80a0*/  LOP3.LUT R21, R0, 0x4, RZ, 0xfc, !PT ;  /* 0x0000000400157812 */ /* 0x000fe400078efcff */
[----:B------:R-:W-:Y:S01]  /*80b0*/  ISETP.GE.AND P4, PT, R153, UR8, PT ;  /* 0x0000000899007c0c */ /* 0x000fe2000bf86270 */
[----:B--2---:R-:W-:Y:S01]  /*80c0*/  IMAD.SHL.U32 R4, R160, 0x4, RZ ;  /* 0x00000004a0047824 */ /* 0x004fe200078e00ff */
[----:B------:R-:W-:Y:S01]  /*80d0*/  LOP3.LUT R17, R0, 0x6, RZ, 0xfc, !PT ;  /* 0x0000000600117812 */ /* 0x000fe200078efcff */
[----:B------:R-:W-:Y:S01]  /*80e0*/  STL [R1+0x204], R5 ;  /* 0x0002040501007387 */ /* 0x000fe20000100800 */
[----:B------:R-:W-:Y:S01]  /*80f0*/  LEA.HI.X.SX32 R231, R162, R83, 0x2, P6 ;  /* 0x00000053a2e77211 */ /* 0x000fe200030f16ff */
[----:B------:R-:W-:Y:S01]  /*8100*/  ULDC UR8, c[0x0][0x230] ;  /* 0x00008c0000087ab9 */ /* 0x000fe20000000800 */
[----:B------:R-:W-:Y:S01]  /*8110*/  LEA.HI.X.SX32 R11, R5, R6, 0x2, P3 ;  /* 0x00000006050b7211 */ /* 0x000fe200018f16ff */
[----:B------:R2:W-:Y:S01]  /*8120*/  STL [R1+0x2a8], R4 ;  /* 0x0002a80401007387 */ /* 0x0005e20000100800 */
[----:B------:R-:W-:-:S02]  /*8130*/  IADD3 R228, P6, R4, R212, RZ ;  /* 0x000000d404e47210 */ /* 0x000fc40007fde0ff */
[----:B------:R-:W-:Y:S02]  /*8140*/  ISETP.GE.AND P3, PT, R21, UR6, PT ;  /* 0x0000000615007c0c */ /* 0x000fe4000bf66270 */
[----:B------:R-:W-:Y:S01]  /*8150*/  SEL R114, R8, RZ, !P4 ;  /* 0x000000ff08727207 */ /* 0x000fe20006000000 */
[----:B------:R3:W-:Y:S01]  /*8160*/  STL.64 [R1+0x6d8], R10 ;  /* 0x0006d80a01007387 */ /* 0x0007e20000100a00 */
[----:B------:R-:W-:Y:S01]  /*8170*/  ISETP.GE.AND P4, PT, R17, UR7, PT ;  /* 0x0000000711007c0c */ /* 0x000fe2000bf86270 */
[----:B------:R-:W-:Y:S01]  /*8180*/  UMOV UR7, 0x400 ;  /* 0x0000040000077882 */ /* 0x000fe20000000000 */
[----:B--2---:R-:W-:Y:S01]  /*8190*/  IMAD.SHL.U32 R4, R158, 0x4, RZ ;  /* 0x000000049e047824 */ /* 0x004fe200078e00ff */
[----:B------:R-:W-:Y:S01]  /*81a0*/  SEL R115, R8, RZ, !P3 ;  /* 0x000000ff08737207 */ /* 0x000fe20005800000 */
[----:B-1----:R-:W-:Y:S01]  /*81b0*/  ULEA UR7, UR4, UR7, 0x18 ;  /* 0x0000000704077291 */ /* 0x002fe2000f8ec03f */
[-C--:B------:R-:W-:Y:S01]  /*81c0*/  LEA.HI.X.SX32 R229, R160, R83.reuse, 0x2, P6 ;  /* 0x00000053a0e57211 */ /* 0x080fe200030f16ff */
[----:B------:R-:W-:Y:S01]  /*81d0*/  ULDC UR6, c[0x0][0x230] ;  /* 0x00008c0000067ab9 */ /* 0x000fe20000000800 */
[----:B------:R-:W-:Y:S01]  /*81e0*/  ISETP.NE.U32.AND P3, PT, R114, RZ, PT ;  /* 0x000000ff7200720c */ /* 0x000fe20003f65070 */
[----:B------:R1:W-:Y:S01]  /*81f0*/  STL [R1+0x2a4], R4 ;  /* 0x0002a40401007387 */ /* 0x0003e20000100800 */
[----:B------:R-:W-:Y:S01]  /*8200*/  IADD3 R216, P6, R4, R212, RZ ;  /* 0x000000d404d87210 */ /* 0x000fe20007fde0ff */
[----:B---3--:R-:W-:Y:S01]  /*8210*/  VIADD R10, R3, UR7 ;  /* 0x00000007030a7c36 */ /* 0x008fe20008000000 */
[----:B------:R-:W-:Y:S01]  /*8220*/  SEL R114, R8, RZ, !P4 ;  /* 0x000000ff08727207 */ /* 0x000fe20006000000 */
[----:B------:R-:W-:Y:S01]  /*8230*/  ULDC UR4, c[0x0][0x230] ;  /* 0x00008c0000047ab9 */ /* 0x000fe20000000800 */
[----:B------:R-:W-:-:S02]  /*8240*/  LEA.HI.X.SX32 R217, R158, R83, 0x2, P6 ;  /* 0x000000539ed97211 */ /* 0x000fc400030f16ff */
[----:B------:R-:W-:Y:S01]  /*8250*/  LOP3.LUT R9, R0, 0x24, RZ, 0xfc, !PT ;  /* 0x0000002400097812 */ /* 0x000fe200078efcff */
[----:B------:R-:W-:Y:S01]  /*8260*/  @!PT LDS RZ, [RZ] ;  /* 0x00000000fffff984 */ /* 0x000fe20000000800 */
[----:B------:R-:W-:Y:S01]  /*8270*/  @!PT LDS RZ, [RZ] ;  /* 0x00000000fffff984 */ /* 0x000fe20000000800 */
[----:B------:R-:W-:Y:S01]  /*8280*/  @!PT LDS RZ, [RZ] ;  /* 0x00000000fffff984 */ /* 0x000fe20000000800 */
[----:B------:R-:W-:Y:S01]  /*8290*/  LDGSTS.E [R10+0x30000], desc[UR16][R184.64], P1 ;  /* 0x30000000b80a7fae */ /* 0x000fe20008921850 */
[----:B-1----:R-:W-:Y:S01]  /*82a0*/  IMAD.SHL.U32 R4, R156, 0x4, RZ ;  /* 0x000000049c047824 */ /* 0x002fe200078e00ff */
[----:B------:R-:W-:Y:S02]  /*82b0*/  ISETP.NE.U32.AND P4, PT, R115, RZ, PT ;  /* 0x000000ff7300720c */ /* 0x000fe40003f85070 */
[----:B------:R-:W-:Y:S02]  /*82c0*/  LDGSTS.E [R10+0x30008], desc[UR16][R222.64], P5 ;  /* 0x30008000de0a7fae */ /* 0x000fe4000a921850 */
[----:B------:R-:W-:Y:S02]  /*82d0*/  IADD3 R212, P6, R4, R212, RZ ;  /* 0x000000d404d47210 */ /* 0x000fe40007fde0ff */
[----:B------:R1:W-:Y:S01]  /*82e0*/  STL [R1+0x2a0], R4 ;  /* 0x0002a00401007387 */ /* 0x0003e20000100800 */
[----:B------:R-:W-:-:S02]  /*82f0*/  LOP3.LUT R7, R0, 0x26, RZ, 0xfc, !PT ;  /* 0x0000002600077812 */ /* 0x000fc400078efcff */
[----:B------:R-:W-:Y:S01]  /*8300*/  LEA.HI.X.SX32 R213, R156, R83, 0x2, P6 ;  /* 0x000000539cd57211 */ /* 0x000fe200030f16ff */
[----:B------:R-:W-:Y:S01]  /*8310*/  LDGSTS.E [R10+0x32000], desc[UR16][R210.64], P2 ;  /* 0x32000000d20a7fae */ /* 0x000fe20009121850 */
[----:B------:R-:W-:Y:S02]  /*8320*/  ISETP.NE.U32.AND P6, PT, R114, RZ, PT ;  /* 0x000000ff7200720c */ /* 0x000fe40003fc5070 */
[----:B------:R-:W-:Y:S01]  /*8330*/  ISETP.GE.AND P1, PT, R9, UR8, PT ;  /* 0x0000000809007c0c */ /* 0x000fe2000bf26270 */
[----:B------:R2:W-:Y:S01]  /*8340*/  STL [R1+0x158], R10 ;  /* 0x0001580a01007387 */ /* 0x0005e20000100800 */
[C---:B------:R-:W-:Y:S01]  /*8350*/  LOP3.LUT R5, R0.reuse, 0x8, RZ, 0xfc, !PT ;  /* 0x0000000800057812 */ /* 0x040fe200078efcff */
[----:B------:R-:W-:Y:S02]  /*8360*/  ULDC UR8, c[0x0][0x230] ;  /* 0x00008c0000087ab9 */ /* 0x000fe40000000800 */
[----:B------:R2:W-:Y:S01]  /*8370*/  LDGSTS.E [R10+0x32008], desc[UR16][R180.64], P3 ;  /* 0x32008000b40a7fae */ /* 0x0005e20009921850 */
[----:B------:R-:W-:Y:S01]  /*8380*/  ISETP.GE.AND P5, PT, R7, UR9, PT ;  /* 0x0000000907007c0c */ /* 0x000fe2000bfa6270 */
[----:B------:R-:W-:Y:S01]  /*8390*/  ULDC UR9, c[0x0][0x230] ;  /* 0x00008c0000097ab9 */ /* 0x000fe20000000800 */
[----:B-1----:R-:W-:Y:S01]  /*83a0*/  LOP3.LUT R4, R0, 0xa, RZ, 0xfc, !PT ;  /* 0x0000000a00047812 */ /* 0x002fe200078efcff */
[----:B------:R-:W-:Y:S01]  /*83b0*/  STL.64 [R1+0x6e0], R184 ;  /* 0x0006e0b801007387 */ /* 0x000fe20000100a00 */
[----:B------:R-:W-:-:S02]  /*83c0*/  SEL R114, R8, RZ, !P1 ;  /* 0x000000ff08727207 */ /* 0x000fc40004800000 */
[----:B------:R-:W-:Y:S01]  /*83d0*/  ISETP.GE.AND P1, PT, R5, UR4, PT ;  /* 0x0000000405007c0c */ /* 0x000fe2000bf26270 */
[----:B------:R-:W-:Y:S01]  /*83e0*/  STL.64 [R1+0x6e8], R222 ;  /* 0x0006e8de01007387 */ /* 0x000fe20000100a00 */
[----:B--2---:R-:W-:-:S03]  /*83f0*/  LOP3.LUT R10, R3, 0x10, RZ, 0x3c, !PT ;  /* 0x00000010030a7812 */ /* 0x004fc600078e3cff */
[----:B------:R-:W-:Y:S01]  /*8400*/  STL.64 [R1+0x6f0], R210 ;  /* 0x0006f0d201007387 */ /* 0x000fe20000100a00 */
[----:B------:R-:W-:Y:S01]  /*8410*/  SEL R83, R8, RZ, !P5 ;  /* 0x000000ff08537207 */ /* 0x000fe20006800000 */
[----:B------:R-:W-:Y:S01]  /*8420*/  ULDC UR4, c[0x0][0x230] ;  /* 0x00008c0000047ab9 */ /* 0x000fe20000000800 */
[----:B------:R-:W-:Y:S01]  /*8430*/  VIADD R248, R10, UR7 ;  /* 0x000000070af87c36 */ /* 0x000fe20008000000 */
[----:B------:R-:W-:Y:S01]  /*8440*/  STL.64 [R1+0x6f8], R180 ;  /* 0x0006f8b401007387 */ /* 0x000fe20000100a00 */
[----:B------:R-:W-:Y:S01]  /*8450*/  ISETP.GE.AND P5, PT, R4, UR6, PT ;  /* 0x0000000604007c0c */ /* 0x000fe2000bfa6270 */
[----:B------:R-:W-:Y:S01]  /*8460*/  ULDC UR6, c[0x0][0x230] ;  /* 0x00008c0000067ab9 */ /* 0x000fe20000000800 */
[----:B------:R-:W-:Y:S01]  /*8470*/  ISETP.NE.U32.AND P2, PT, R114, RZ, PT ;  /* 0x000000ff7200720c */ /* 0x000fe20003f45070 */
[----:B------:R1:W-:Y:S01]  /*8480*/  STL [R1+0x68c], R10 ;  /* 0x00068c0a01007387 */ /* 0x0003e20000100800 */
[----:B------:R-:W-:Y:S02]  /*8490*/  SEL R114, R8, RZ, !P1 ;  /* 0x000000ff08727207 */ /* 0x000fe40004800000 */
[----:B------:R-:W-:Y:S01]  /*84a0*/  ISETP.NE.U32.AND P1, PT, R83, RZ, PT ;  /* 0x000000ff5300720c */ /* 0x000fe20003f25070 */
[----:B------:R-:W-:Y:S01]  /*84b0*/  LDGSTS.E [R248+0x30000], desc[UR16][R236.64], P4 ;  /* 0x30000000ecf87fae */ /* 0x000fe2000a121850 */
[----:B------:R-:W-:-:S02]  /*84c0*/  LOP3.LUT R156, R0, 0x28, RZ, 0xfc, !PT ;  /* 0x00000028009c7812 */ /* 0x000fc400078efcff */
[----:B------:R-:W-:Y:S01]  /*84d0*/  SEL R83, R8, RZ, !P5 ;  /* 0x000000ff08537207 */ /* 0x000fe20006800000 */
[----:B------:R-:W-:Y:S01]  /*84e0*/  LDGSTS.E [R248+0x30008], desc[UR16][R226.64], P6 ;  /* 0x30008000e2f87fae */ /* 0x000fe2000b121850 */
[----:B-1----:R-:W-:Y:S02]  /*84f0*/  LOP3.LUT R10, R0, 0x2a, RZ, 0xfc, !PT ;  /* 0x0000002a000a7812 */ /* 0x002fe400078efcff */
[----:B------:R-:W-:Y:S02]  /*8500*/  ISETP.GE.AND P4, PT, R156, UR8, PT ;  /* 0x000000089c007c0c */ /* 0x000fe4000bf86270 */
[----:B------:R-:W-:Y:S01]  /*8510*/  LOP3.LUT R11, R0, 0xc, RZ, 0xfc, !PT ;  /* 0x0000000c000b7812 */ /* 0x000fe200078efcff */
[----:B------:R-:W-:Y:S01]  /*8520*/  STL.64 [R1+0x700], R236 ;  /* 0x000700ec01007387 */ /* 0x000fe20000100a00 */
[----:B------:R-:W-:Y:S01]  /*8530*/  ISETP.GE.AND P6, PT, R10, UR9, PT ;  /* 0x000000090a007c0c */ /* 0x000fe2000bfc6270 */
[----:B------:R-:W-:Y:S01]  /*8540*/  ULDC UR8, c[0x0][0x230] ;  /* 0x00008c0000087ab9 */ /* 0x000fe20000000800 */
[----:B------:R-:W-:-:S02]  /*8550*/  LOP3.LUT R10, R0, 0xe, RZ, 0xfc, !PT ;  /* 0x0000000e000a7812 */ /* 0x000fc400078efcff */
[----:B------:R-:W-:Y:S02]  /*8560*/  ISETP.NE.U32.AND P3, PT, R114, RZ, PT ;  /* 0x000000ff7200720c */ /* 0x000fe40003f65070 */
[----:B------:R-:W-:Y:S01]  /*8570*/  ISETP.NE.U32.AND P5, PT, R83, RZ, PT ;  /* 0x000000ff5300720c */ /* 0x000fe20003fa5070 */
[----:B------:R-:W-:Y:S01]  /*8580*/  STL.64 [R1+0x708], R226 ;  /* 0x000708e201007387 */ /* 0x000fe20000100a00 */
[----:B------:R-:W-:Y:S01]  /*8590*/  SEL R83, R8, RZ, !P6 ;  /* 0x000000ff08537207 */ /* 0x000fe20007000000 */
[----:B------:R-:W-:Y:S01]  /*85a0*/  ULDC UR9, c[0x0][0x230] ;  /* 0x00008c0000097ab9 */ /* 0x000fe20000000800 */
[----:B------:R-:W-:Y:S01]  /*85b0*/  ISETP.GE.AND P6, PT, R10, UR6, PT ;  /* 0x000000060a007c0c */ /* 0x000fe2000bfc6270 */
[----:B------:R-:W-:Y:S01]  /*85c0*/  LDGSTS.E [R248+0x32000], desc[UR16][R214.64], P2 ;  /* 0x32000000d6f87fae */ /* 0x000fe20009121850 */
[----:B------:R-:W-:Y:S01]  /*85d0*/  SEL R114, R8, RZ, !P4 ;  /* 0x000000ff08727207 */ /* 0x000fe20006000000 */
[----:B------:R-:W-:Y:S01]  /*85e0*/  ULDC UR6, c[0x0][0x230] ;  /* 0x00008c0000067ab9 */ /* 0x000fe20000000800 */
[----:B------:R-:W-:Y:S01]  /*85f0*/  LOP3.LUT R10, R3, 0x20, RZ, 0x3c, !PT ;  /* 0x00000020030a7812 */ /* 0x000fe200078e3cff */
[----:B------:R-:W-:Y:S01]  /*8600*/  STL.64 [R1+0x710], R214 ;  /* 0x000710d601007387 */ /* 0x000fe20000100a00 */
[----:B------:R-:W-:Y:S01]  /*8610*/  ISETP.GE.AND P4, PT, R11, UR4, PT ;  /* 0x000000040b007c0c */ /* 0x000fe2000bf86270 */
[----:B------:R-:W-:Y:S01]  /*8620*/  ULDC UR4, c[0x0][0x230] ;  /* 0x00008c0000047ab9 */ /* 0x000fe20000000800 */
[----:B------:R-:W-:Y:S01]  /*8630*/  ISETP.NE.U32.AND P2, PT, R114, RZ, PT ;  /* 0x000000ff7200720c */ /* 0x000fe20003f45070 */
[----:B------:R-:W-:Y:S01]  /*8640*/  STL [R1+0x6b4], R206 ;  /* 0x0006b4ce01007387 */ /* 0x000fe20000100800 */
[----:B------:R-:W-:Y:S01]  /*8650*/  SEL R114, R8, RZ, !P4 ;  /* 0x000000ff08727207 */ /* 0x000fe20006000000 */
[----:B------:R-:W-:Y:S01]  /*8660*/  VIADD R249, R10, UR7 ;  /* 0x000000070af97c36 */ /* 0x000fe20008000000 */
[----:B------:R-:W-:Y:S01]  /*8670*/  ISETP.NE.U32.AND P4, PT, R83, RZ, PT ;  /* 0x000000ff5300720c */ /* 0x000fe20003f85070 */
[----:B------:R-:W-:Y:S01]  /*8680*/  STL [R1+0x6b0], R207 ;  /* 0x0006b0cf01007387 */ /* 0x000fe20000100800 */
[----:B------:R-:W-:-:S03]  /*8690*/  SEL R83, R8, RZ, !P6 ;  /* 0x000000ff08537207 */ /* 0x000fc60007000000 */
[----:B------:R1:W-:Y:S01]  /*86a0*/  STL [R1+0x688], R10 ;  /* 0x0006880a01007387 */ /* 0x0003e20000100800 */
[----:B------:R-:W-:-:S03]  /*86b0*/  ISETP.NE.U32.AND P6, PT, R83, RZ, PT ;  /* 0x000000ff5300720c */ /* 0x000fc60003fc5070 */
[----:B------:R-:W-:Y:S01]  /*86c0*/  LDGSTS.E [R248+0x32008], desc[UR16][R206.64], P1 ;  /* 0x32008000cef87fae */ /* 0x000fe20008921850 */
[----:B------:R-:W-:-:S03]  /*86d0*/  ISETP.NE.U32.AND P1, PT, R114, RZ, PT ;  /* 0x000000ff7200720c */ /* 0x000fc60003f25070 */
[----:B------:R-:W-:Y:S01]  /*86e0*/  STL [R1+0x6b8], R232 ;  /* 0x0006b8e801007387 */ /* 0x000fe20000100800 */
[----:B-1----:R-:W-:-:S03]  /*86f0*/  LOP3.LUT R10, R0, 0x2c, RZ, 0xfc, !PT ;  /* 0x0000002c000a7812 */ /* 0x002fc600078efcff */
[----:B------:R1:W-:Y:S01]  /*8700*/  LDGSTS.E [R249+0x30000], desc[UR16][R232.64], P3 ;  /* 0x30000000e8f97fae */ /* 0x0003e20009921850 */
[----:B------:R-:W-:Y:S01]  /*8710*/  ISETP.GE.AND P3, PT, R10, UR8, PT ;  /* 0x000000080a007c0c */ /* 0x000fe2000bf66270 */
[----:B------:R-:W-:Y:S02]  /*8720*/  ULDC UR8, c[0x0][0x230] ;  /* 0x00008c0000087ab9 */ /* 0x000fe40000000800 */
[----:B------:R1:W-:Y:S01]  /*8730*/  STL [R1+0x6ac], R233 ;  /* 0x0006ace901007387 */ /* 0x0003e20000100800 */
[----:B------:R-:W-:-:S03]  /*8740*/  LOP3.LUT R10, R3, 0x30, RZ, 0x3c, !PT ;  /* 0x00000030030a7812 */ /* 0x000fc600078e3cff */
[----:B------:R2:W-:Y:S04]  /*8750*/  LDGSTS.E [R249+0x30008], desc[UR16][R194.64], P5 ;  /* 0x30008000c2f97fae */ /* 0x0005e8000a921850 */
[----:B------:R2:W-:Y:S01]  /*8760*/  STL [R1+0x6c0], R194 ;  /* 0x0006c0c201007387 */ /* 0x0005e20000100800 */
[----:B-1----:R-:W-:-:S03]  /*8770*/  LOP3.LUT R233, R0, 0x2e, RZ, 0xfc, !PT ;  /* 0x0000002e00e97812 */ /* 0x002fc600078efcff */
[----:B------:R1:W-:Y:S01]  /*8780*/  STL [R1+0x6bc], R195 ;  /* 0x0006bcc301007387 */ /* 0x0003e20000100800 */
[----:B------:R-:W-:Y:S01]  /*8790*/  ISETP.GE.AND P5, PT, R233, UR9, PT ;  /* 0x00000009e9007c0c */ /* 0x000fe2000bfa6270 */
[----:B------:R-:W-:Y:S01]  /*87a0*/  VIADD R247, R10, UR7 ;  /* 0x000000070af77c36 */ /* 0x000fe20008000000 */
[----:B------:R-:W-:Y:S01]  /*87b0*/  SEL R114, R8, RZ, !P3 ;  /* 0x000000ff08727207 */ /* 0x000fe20005800000 */
[----:B------:R-:W-:Y:S01]  /*87c0*/  LDGSTS.E [R249+0x32000], desc[UR16][R218.64], P2 ;  /* 0x32000000daf97fae */ /* 0x000fe20009121850 */
[C---:B--2---:R-:W-:Y:S01]  /*87d0*/  LOP3.LUT R194, R0.reuse, 0x10, RZ, 0xfc, !PT ;  /* 0x0000001000c27812 */ /* 0x044fe200078efcff */
[----:B------:R-:W-:Y:S01]  /*87e0*/  ULDC UR9, c[0x0][0x230] ;  /* 0x00008c0000097ab9 */ /* 0x000fe20000000800 */
[----:B-1----:R-:W-:Y:S01]  /*87f0*/  LOP3.LUT R195, R0, 0x12, RZ, 0xfc, !PT ;  /* 0x0000001200c37812 */ /* 0x002fe200078efcff */
[----:B------:R-:W-:Y:S01]  /*8800*/  STL [R1+0x6c8], R218 ;  /* 0x0006c8da01007387 */ /* 0x000fe20000100800 */
[----:B------:R-:W-:Y:S01]  /*8810*/  ISETP.GE.AND P3, PT, R194, UR4, PT ;  /* 0x00000004c2007c0c */ /* 0x000fe2000bf66270 */
[----:B------:R-:W-:Y:S01]  /*8820*/  ULDC UR4, c[0x0][0x230] ;  /* 0x00008c0000047ab9 */ /* 0x000fe20000000800 */
[----:B------:R-:W-:Y:S01]  /*8830*/  SEL R83, R8, RZ, !P5 ;  /* 0x000000ff08537207 */ /* 0x000fe20006800000 */
[----:B------:R-:W-:Y:S01]  /*8840*/  STL [R1+0x6c4], R219 ;  /* 0x0006c4db01007387 */ /* 0x000fe20000100800 */
[----:B------:R-:W-:Y:S01]  /*8850*/  ISETP.GE.AND P5, PT, R195, UR6, PT ;  /* 0x00000006c3007c0c */ /* 0x000fe2000bfa6270 */
[----:B------:R-:W-:Y:S01]  /*8860*/  ULDC UR6, c[0x0][0x230] ;  /* 0x00008c0000067ab9 */ /* 0x000fe20000000800 */
[----:B------:R-:W-:Y:S01]  /*8870*/  ISETP.NE.U32.AND P2, PT, R114, RZ, PT ;  /* 0x000000ff7200720c */ /* 0x000fe20003f45070 */
[----:B------:R-:W-:Y:S01]  /*8880*/  STL.64 [R1+0x718], R194 ;  /* 0x000718c201007387 */ /* 0x000fe20000100a00 */
[----:B------:R-:W-:-:S02]  /*8890*/  LOP3.LUT R206, R0, 0x32, RZ, 0xfc, !PT ;  /* 0x0000003200ce7812 */ /* 0x000fc400078efcff */
[----:B------:R-:W-:Y:S01]  /*88a0*/  SEL R114, R8, RZ, !P3 ;  /* 0x000000ff08727207 */ /* 0x000fe20005800000 */
[----:B------:R-:W-:Y:S01]  /*88b0*/  STL [R1+0x6d4], R249 ;  /* 0x0006d4f901007387 */ /* 0x000fe20000100800 */
[----:B------:R-:W-:-:S03]  /*88c0*/  ISETP.NE.U32.AND P3, PT, R83, RZ, PT ;  /* 0x000000ff5300720c */ /* 0x000fc60003f65070 */
[----:B------:R-:W-:Y:S01]  /*88d0*/  LDGSTS.E [R249+0x32008], desc[UR16][R182.64], P4 ;  /* 0x32008000b6f97fae */ /* 0x000fe2000a121850 */
[----:B------:R-:W-:-:S03]  /*88e0*/  SEL R83, R8, RZ, !P5 ;  /* 0x000000ff08537207 */ /* 0x000fc60006800000 */
[----:B------:R-:W-:Y:S04]  /*88f0*/  STL [R1+0x720], R248 ;  /* 0x000720f801007387 */ /* 0x000fe80000100800 */
[----:B------:R-:W-:Y:S04]  /*8900*/  STL [R1+0x6d0], R182 ;  /* 0x0006d0b601007387 */ /* 0x000fe80000100800 */
[----:B------:R-:W-:Y:S04]  /*8910*/  LDGSTS.E [R247+0x30000], desc[UR16][R188.64], P1 ;  /* 0x30000000bcf77fae */ /* 0x000fe80008921850 */
[----:B------:R-:W-:Y:S04]  /*8920*/  STL [R1+0x6cc], R183 ;  /* 0x0006ccb701007387 */ /* 0x000fe80000100800 */
[----:B------:R-:W-:Y:S01]  /*8930*/  LDGSTS.E [R247+0x30008], desc[UR16][R240.64], P6 ;  /* 0x30008000f0f77fae */ /* 0x000fe2000b121850 */
[----:B------:R-:W-:Y:S01]  /*8940*/  ISETP.GE.AND P6, PT, R206, UR9, PT ;  /* 0x00000009ce007c0c */ /* 0x000fe2000bfc6270 */
[----:B------:R-:W-:-:S02]  /*8950*/  ULDC UR9, c[0x0][0x230] ;  /* 0x00008c0000097ab9 */ /* 0x000fc40000000800 */
[----:B------:R1:W-:Y:S01]  /*8960*/  STL [R1+0x684], R10 ;  /* 0x0006840a01007387 */ /* 0x0003e20000100800 */
[----:B------:R-:W-:Y:S02]  /*8970*/  ISETP.NE.U32.AND P5, PT, R114, RZ, PT ;  /* 0x000000ff7200720c */ /* 0x000fe40003fa5070 */
[----:B------:R-:W-:Y:S01]  /*8980*/  ISETP.NE.U32.AND P4, PT, R83, RZ, PT ;  /* 0x000000ff5300720c */ /* 0x000fe20003f85070 */
[----:B------:R-:W-:Y:S01]  /*8990*/  LDGSTS.E [R247+0x32000], desc[UR16][R238.64], P2 ;  /* 0x32000000eef77fae */ /* 0x000fe20009121850 */
[----:B------:R-:W-:Y:S02]  /*89a0*/  LOP3.LUT R232, R0, 0x30, RZ, 0xfc, !PT ;  /* 0x0000003000e87812 */ /* 0x000fe400078efcff */
[----:B------:R-:W-:Y:S02]  /*89b0*/  SEL R83, R8, RZ, !P6 ;  /* 0x000000ff08537207 */ /* 0x000fe40007000000 */
[----:B-1----:R-:W-:Y:S01]  /*89c0*/  LOP3.LUT R10, R0, 0x16, RZ, 0xfc, !PT ;  /* 0x00000016000a7812 */ /* 0x002fe200078efcff */
[----:B------:R-:W-:Y:S03]  /*89d0*/  STL.64 [R1+0x728], R188 ;  /* 0x000728bc01007387 */ /* 0x000fe60000100a00 */
[----:B------:R-:W-:Y:S01]  /*89e0*/  ISETP.GE.AND P6, PT, R10, UR6, PT ;  /* 0x000000060a007c0c */ /* 0x000fe2000bfc6270 */
[----:B------:R-:W-:Y:S01]  /*89f0*/  STL.64 [R1+0x730], R232 ;  /* 0x000730e801007387 */ /* 0x000fe20000100a00 */
[----:B------:R-:W-:Y:S01]  /*8a00*/  LOP3.LUT R10, R3, 0x40, RZ, 0x3c, !PT ;  /* 0x00000040030a7812 */ /* 0x000fe200078e3cff */
[----:B------:R-:W-:Y:S01]  /*8a10*/  ULDC UR6, c[0x0][0x230] ;  /* 0x00008c0000067ab9 */ /* 0x000fe20000000800 */
[----:B------:R-:W-:Y:S01]  /*8a20*/  ISETP.GE.AND P1, PT, R232, UR8, PT ;  /* 0x00000008e8007c0c */ /* 0x000fe2000bf26270 */
[----:B------:R-:W-:Y:S01]  /*8a30*/  STL.64 [R1+0x738], R240 ;  /* 0x000738f001007387 */ /* 0x000fe20000100a00 */
[----:B------:R-:W-:Y:S01]  /*8a40*/  LOP3.LUT R11, R0, 0x10, RZ, 0xfc, !PT ;  /* 0x00000010000b7812 */ /* 0x000fe200078efcff */
[----:B------:R-:W-:Y:S01]  /*8a50*/  VIADD R246, R10, UR7 ;  /* 0x000000070af67c36 */ /* 0x000fe20008000000 */
[----:B------:R-:W-:Y:S01]  /*8a60*/  LOP3.LUT R11, R0, 0x14, RZ, 0xfc, !PT ;  /* 0x00000014000b7812 */ /* 0x000fe200078efcff */
[----:B------:R-:W-:Y:S01]  /*8a70*/  STL [R1+0x740], R206 ;  /* 0x000740ce01007387 */ /* 0x000fe20000100800 */
[----:B------:R-:W-:Y:S01]  /*8a80*/  SEL R114, R8, RZ, !P1 ;  /* 0x000000ff08727207 */ /* 0x000fe20004800000 */
[----:B------:R-:W-:-:S02]  /*8a90*/  ULDC UR8, c[0x0][0x230] ;  /* 0x00008c0000087ab9 */ /* 0x000fc40000000800 */
[----:B------:R-:W-:Y:S01]  /*8aa0*/  STL.64 [R1+0x748], R238 ;  /* 0x000748ee01007387 */ /* 0x000fe20000100a00 */
[----:B------:R-:W-:Y:S01]  /*8ab0*/  ISETP.GE.AND P1, PT, R11, UR4, PT ;  /* 0x000000040b007c0c */ /* 0x000fe2000bf26270 */
[----:B------:R-:W-:Y:S02]  /*8ac0*/  ULDC UR4, c[0x0][0x230] ;  /* 0x00008c0000047ab9 */ /* 0x000fe40000000800 */
[----:B------:R-:W-:Y:S01]  /*8ad0*/  STL.64 [R1+0x750], R234 ;  /* 0x000750ea01007387 */ /* 0x000fe20000100a00 */
[----:B------:R-:W-:-:S03]  /*8ae0*/  ISETP.NE.U32.AND P2, PT, R114, RZ, PT ;  /* 0x000000ff7200720c */ /* 0x000fc60003f45070 */
[----:B------:R1:W-:Y:S04]  /*8af0*/  STL [R1+0x680], R10 ;  /* 0x0006800a01007387 */ /* 0x0003e80000100800 */
[----:B------:R-:W-:Y:S04]  /*8b00*/  LDGSTS.E [R247+0x32008], desc[UR16][R234.64], P3 ;  /* 0x32008000eaf77fae */ /* 0x000fe80009921850 */
[----:B------:R-:W-:Y:S01]  /*8b10*/  STL.64 [R1+0x758], R230 ;  /* 0x000758e601007387 */ /* 0x000fe20000100a00 */
[----:B------:R-:W-:-:S03]  /*8b20*/  SEL R114, R8, RZ, !P1 ;  /* 0x000000ff08727207 */ /* 0x000fc60004800000 */
[----:B------:R-:W-:Y:S01]  /*8b30*/  LDGSTS.E [R246+0x30000], desc[UR16][R230.64], P5 ;  /* 0x30000000e6f67fae */ /* 0x000fe2000a921850 */
[----:B-1----:R-:W-:-:S03]  /*8b40*/  LOP3.LUT R10, R0, 0x34, RZ, 0xfc, !PT ;  /* 0x00000034000a7812 */ /* 0x002fc600078efcff */
[----:B------:R-:W-:Y:S01]  /*8b50*/  STL [R1+0x6a0], R228 ;  /* 0x0006a0e401007387 */ /* 0x000fe20000100800 */
[----:B------:R-:W-:-:S03]  /*8b60*/  ISETP.NE.U32.AND P1, PT, R83, RZ, PT ;  /* 0x000000ff5300720c */ /* 0x000fc60003f25070 */
[----:B------:R1:W-:Y:S04]  /*8b70*/  LDGSTS.E [R246+0x30008], desc[UR16][R228.64], P4 ;  /* 0x30008000e4f67fae */ /* 0x0003e8000a121850 */
[----:B------:R1:W-:Y:S01]  /*8b80*/  STL [R1+0x69c], R229 ;  /* 0x00069ce501007387 */ /* 0x0003e20000100800 */
[----:B------:R-:W-:Y:S02]  /*8b90*/  SEL R83, R8, RZ, !P6 ;  /* 0x000000ff08537207 */ /* 0x000fe40007000000 */
[----:B------:R-:W-:Y:S01]  /*8ba0*/  ISETP.GE.AND P5, PT, R10, UR8, PT ;  /* 0x000000080a007c0c */ /* 0x000fe2000bfa6270 */
[----:B------:R2:W-:Y:S01]  /*8bb0*/  LDGSTS.E [R246+0x32000], desc[UR16][R224.64], P2 ;  /* 0x32000000e0f67fae */ /* 0x0005e20009121850 */
[C---:B------:R-:W-:Y:S01]  /*8bc0*/  LOP3.LUT R10, R0.reuse, 0x1a, RZ, 0xfc, !PT ;  /* 0x0000001a000a7812 */ /* 0x040fe200078efcff */
[----:B------:R-:W-:Y:S01]  /*8bd0*/  ULDC UR8, c[0x0][0x230] ;  /* 0x00008c0000087ab9 */ /* 0x000fe20000000800 */
[C---:B-1----:R-:W-:Y:S01]  /*8be0*/  LOP3.LUT R229, R0.reuse, 0x36, RZ, 0xfc, !PT ;  /* 0x0000003600e57812 */ /* 0x042fe200078efcff */
[----:B------:R-:W-:Y:S01]  /*8bf0*/  LDGSTS.E [R246+0x32008], desc[UR16][R220.64], P1 ;  /* 0x32008000dcf67fae */ /* 0x000fe20008921850 */
[----:B------:R-:W-:-:S02]  /*8c00*/  LOP3.LUT R11, R0, 0x18, RZ, 0xfc, !PT ;  /* 0x00000018000b7812 */ /* 0x000fc400078efcff */
[----:B------:R-:W-:Y:S02]  /*8c10*/  ISETP.GE.AND P4, PT, R229, UR9, PT ;  /* 0x00000009e5007c0c */ /* 0x000fe4000bf86270 */
[----:B------:R-:W-:Y:S02]  /*8c20*/  ISETP.NE.U32.AND P3, PT, R114, RZ, PT ;  /* 0x000000ff7200720c */ /* 0x000fe40003f65070 */
[----:B------:R-:W-:Y:S01]  /*8c30*/  LOP3.LUT R156, R0, 0x2e, RZ, 0xfc, !PT ;  /* 0x0000002e009c7812 */ /* 0x000fe200078efcff */
[----:B------:R-:W-:Y:S01]  /*8c40*/  STL [R1+0x6a8], R224 ;  /* 0x0006a8e001007387 */ /* 0x000fe20000100800 */
[----:B------:R-:W-:Y:S01]  /*8c50*/  ISETP.NE.U32.AND P6, PT, R83, RZ, PT ;  /* 0x000000ff5300720c */ /* 0x000fe20003fc5070 */
[----:B------:R-:W-:Y:S01]  /*8c60*/  ULDC UR9, c[0x0][0x230] ;  /* 0x00008c0000097ab9 */ /* 0x000fe20000000800 */
[C---:B------:R-:W-:Y:S02]  /*8c70*/  SEL R83, R8.reuse, RZ, !P4 ;  /* 0x000000ff08537207 */ /* 0x040fe40006000000 */
[----:B------:R-:W-:-:S02]  /*8c80*/  SEL R114, R8, RZ, !P5 ;  /* 0x000000ff08727207 */ /* 0x000fc40006800000 */
[----:B------:R-:W-:Y:S02]  /*8c90*/  ISETP.GE.AND P4, PT, R10, UR6, PT ;  /* 0x000000060a007c0c */ /* 0x000fe4000bf86270 */
[----:B------:R-:W-:Y:S01]  /*8ca0*/  LOP3.LUT R156, R0, 0x36, RZ, 0xfc, !PT ;  /* 0x00000036009c7812 */ /* 0x000fe200078efcff */
[----:B------:R-:W-:Y:S01]  /*8cb0*/  STL [R1+0x6a4], R225 ;  /* 0x0006a4e101007387 */ /* 0x000fe20000100800 */
[----:B------:R-:W-:Y:S01]  /*8cc0*/  ISETP.GE.AND P5, PT, R11, UR4, PT ;  /* 0x000000040b007c0c */ /* 0x000fe2000bfa6270 */
[----:B------:R-:W-:Y:S01]  /*8cd0*/  ULDC UR4, c[0x0][0x230] ;  /* 0x00008c0000047ab9 */ /* 0x000fe20000000800 */
[----:B------:R-:W-:Y:S01]  /*8ce0*/  LOP3.LUT R10, R3, 0x50, RZ, 0x3c, !PT ;  /* 0x00000050030a7812 */ /* 0x000fe200078e3cff */
[----:B------:R-:W-:Y:S01]  /*8cf0*/  ULDC UR6, c[0x0][0x230] ;  /* 0x00008c0000067ab9 */ /* 0x000fe20000000800 */
[----:B------:R-:W-:Y:S02]  /*8d00*/  ISETP.NE.U32.AND P2, PT, R114, RZ, PT ;  /* 0x000000ff7200720c */ /* 0x000fe40003f45070 */
[----:B------:R-:W-:Y:S01]  /*8d10*/  SEL R114, R8, RZ, !P5 ;  /* 0x000000ff08727207 */ /* 0x000fe20006800000 */
[----:B------:R-:W-:Y:S01]  /*8d20*/  VIADD R245, R10, UR7 ;  /* 0x000000070af57c36 */ /* 0x000fe20008000000 */
[----:B------:R-:W-:-:S02]  /*8d30*/  ISETP.NE.U32.AND P5, PT, R83, RZ, PT ;  /* 0x000000ff5300720c */ /* 0x000fc40003fa5070 */
[----:B------:R-:W-:Y:S02]  /*8d40*/  SEL R83, R8, RZ, !P4 ;  /* 0x000000ff08537207 */ /* 0x000fe40006000000 */
[----:B------:R-:W-:Y:S01]  /*8d50*/  LOP3.LUT R156, R0, 0x38, RZ, 0xfc, !PT ;  /* 0x00000038009c7812 */ /* 0x000fe200078efcff */
[----:B------:R-:W-:Y:S01]  /*8d60*/  STL.64 [R1+0x768], R246 ;  /* 0x000768f601007387 */ /* 0x000fe20000100a00 */
[----:B------:R-:W-:Y:S02]  /*8d70*/  ISETP.NE.U32.AND P1, PT, R114, RZ, PT ;  /* 0x000000ff7200720c */ /* 0x000fe40003f25070 */
[----:B------:R-:W-:Y:S01]  /*8d80*/  ISETP.NE.U32.AND P4, PT, R83, RZ, PT ;  /* 0x000000ff5300720c */ /* 0x000fe20003f85070 */
[----:B------:R-:W-:Y:S01]  /*8d90*/  LDGSTS.E [R245+0x30000], desc[UR16][R216.64], P3 ;  /* 0x30000000d8f57fae */ /* 0x000fe20009921850 */
[----:B------:R-:W-:Y:S02]  /*8da0*/  LOP3.LUT R11, R0, 0x3a, RZ, 0xfc, !PT ;  /* 0x0000003a000b7812 */ /* 0x000fe400078efcff */
[----:B------:R-:W-:Y:S01]  /*8db0*/  ISETP.GE.AND P3, PT, R156, UR4, PT ;  /* 0x000000049c007c0c */ /* 0x000fe2000bf66270 */
[----:B------:R-:W-:Y:S01]  /*8dc0*/  STL.64 [R1+0x760], R220 ;  /* 0x000760dc01007387 */ /* 0x000fe20000100a00 */
[----:B------:R-:W-:Y:S01]  /*8dd0*/  LOP3.LUT R157, R3, 0x60, RZ, 0x3c, !PT ;  /* 0x00000060039d7812 */ /* 0x000fe200078e3cff */
[----:B------:R-:W-:-:S02]  /*8de0*/  ULDC UR4, c[0x0][0x230] ;  /* 0x00008c0000047ab9 */ /* 0x000fc40000000800 */
[----:B------:R1:W-:Y:S01]  /*8df0*/  STL [R1+0x67c], R10 ;  /* 0x00067c0a01007387 */ /* 0x0003e20000100800 */
[----:B------:R-:W-:Y:S01]  /*8e00*/  SEL R83, R8, RZ, !P3 ;  /* 0x000000ff08537207 */ /* 0x000fe20005800000 */
[----:B------:R-:W-:Y:S02]  /*8e10*/  VIADD R244, R157, UR7 ;  /* 0x000000079df47c36 */ /* 0x000fe40008000000 */
[----:B------:R-:W-:Y:S01]  /*8e20*/  LDGSTS.E [R245+0x30008], desc[UR16][R212.64], P6 ;  /* 0x30008000d4f57fae */ /* 0x000fe2000b121850 */
[----:B------:R-:W-:Y:S01]  /*8e30*/  ISETP.GE.AND P6, PT, R11, UR6, PT ;  /* 0x000000060b007c0c */ /* 0x000fe2000bfc6270 */
[----:B------:R-:W-:Y:S01]  /*8e40*/  ULDC UR6, c[0x0][0x230] ;  /* 0x00008c0000067ab9 */ /* 0x000fe20000000800 */
[C---:B------:R-:W-:Y:S01]  /*8e50*/  LOP3.LUT R156, R0.reuse, 0x1e, RZ, 0xfc, !PT ;  /* 0x0000001e009c7812 */ /* 0x040fe200078efcff */
[----:B------:R-:W-:Y:S01]  /*8e60*/  LDGSTS.E [R245+0x32000], desc[UR16][R208.64], P2 ;  /* 0x32000000d0f57fae */ /* 0x000fe20009121850 */
[C---:B-1----:R-:W-:Y:S02]  /*8e70*/  LOP3.LUT R10, R0.reuse, 0x1c, RZ, 0xfc, !PT ;  /* 0x0000001c000a7812 */ /* 0x042fe400078efcff */
[----:B------:R-:W-:Y:S01]  /*8e80*/  LOP3.LUT R11, R0, 0x3c, RZ, 0xfc, !PT ;  /* 0x0000003c000b7812 */ /* 0x000fe200078efcff */
[----:B------:R-:W-:Y:S01]  /*8e90*/  LDGSTS.E [R245+0x32008], desc[UR16][R204.64], P5 ;  /* 0x32008000ccf57fae */ /* 0x000fe2000a921850 */
[----:B------:R-:W-:Y:S01]  /*8ea0*/  ISETP.GE.AND P3, PT, R10, UR4, PT ;  /* 0x000000040a007c0c */ /* 0x000fe2000bf66270 */
[----:B------:R-:W-:Y:S01]  /*8eb0*/  UIADD3 UR4, UR8, -0x40, URZ ;  /* 0xffffffc008047890 */ /* 0x000fe2000fffe03f */
[----:B------:R-:W-:Y:S01]  /*8ec0*/  SEL R114, R8, RZ, !P6 ;  /* 0x000000ff08727207 */ /* 0x000fe20007000000 */
[----:B------:R-:W-:Y:S01]  /*8ed0*/  LDGSTS.E [R244+0x30000], desc[UR16][R198.64], P1 ;  /* 0x30000000c6f47fae */ /* 0x000fe20008921850 */
[----:B------:R-:W-:-:S02]  /*8ee0*/  ISETP.NE.U32.AND P2, PT, R83, RZ, PT ;  /* 0x000000ff5300720c */ /* 0x000fc40003f45070 */
[----:B------:R-:W-:Y:S01]  /*8ef0*/  ISETP.GE.AND P5, PT, R156, UR6, PT ;  /* 0x000000069c007c0c */ /* 0x000fe2000bfa6270 */
[----:B------:R-:W-:Y:S01]  /*8f00*/  LDGSTS.E [R244+0x30008], desc[UR16][R202.64], P4 ;  /* 0x30008000caf47fae */ /* 0x000fe2000a121850 */
[----:B------:R-:W-:Y:S02]  /*8f10*/  SEL R83, R8, RZ, !P3 ;  /* 0x000000ff08537207 */ /* 0x000fe40005800000 */
[----:B------:R-:W-:Y:S02]  /*8f20*/  LOP3.LUT R10, R0, 0x3e, RZ, 0xfc, !PT ;  /* 0x0000003e000a7812 */ /* 0x000fe400078efcff */
[----:B------:R-:W-:Y:S02]  /*8f30*/  ISETP.GE.AND P1, PT, R11, UR9, PT ;  /* 0x000000090b007c0c */ /* 0x000fe4000bf26270 */
[----:B------:R-:W-:Y:S02]  /*8f40*/  ISETP.NE.U32.AND P6, PT, R114, RZ, PT ;  /* 0x000000ff7200720c */ /* 0x000fe40003fc5070 */
[----:B------:R-:W-:Y:S01]  /*8f50*/  SEL R114, R8, RZ, !P5 ;  /* 0x000000ff08727207 */ /* 0x000fe20006800000 */
[----:B------:R-:W-:Y:S01]  /*8f60*/  LDGSTS.E [R244+0x32000], desc[UR16][R200.64], P2 ;  /* 0x32000000c8f47fae */ /* 0x000fe20009121850 */
[----:B------:R-:W-:-:S02]  /*8f70*/  ISETP.NE.U32.AND P3, PT, R83, RZ, PT ;  /* 0x000000ff5300720c */ /* 0x000fc40003f65070 */
[----:B------:R-:W-:Y:S02]  /*8f80*/  ISETP.GE.AND P5, PT, R10, UR14, PT ;  /* 0x0000000e0a007c0c */ /* 0x000fe4000bfa6270 */
[----:B------:R-:W-:Y:S02]  /*8f90*/  ISETP.GE.AND P4, PT, R0, UR4, PT ;  /* 0x0000000400007c0c */ /* 0x000fe4000bf86270 */
[----:B------:R-:W-:Y:S02]  /*8fa0*/  SEL R83, R8, RZ, !P1 ;  /* 0x000000ff08537207 */ /* 0x000fe40004800000 */
[----:B------:R-:W-:Y:S01]  /*8fb0*/  ISETP.NE.U32.AND P1, PT, R114, RZ, PT ;  /* 0x000000ff7200720c */ /* 0x000fe20003f25070 */
[----:B------:R1:W-:Y:S01]  /*8fc0*/  LDGSTS.E [R244+0x32008], desc[UR16][R196.64], P6 ;  /* 0x32008000c4f47fae */ /* 0x0003e2000b121850 */
[----:B------:R-:W-:Y:S02]  /*8fd0*/  SEL R8, R8, RZ, !P5 ;  /* 0x000000ff08087207 */ /* 0x000fe40006800000 */
[----:B------:R-:W-:-:S02]  /*8fe0*/  SEL R114, RZ, 0x4, P4 ;  /* 0x00000004ff727807 */ /* 0x000fc40002000000 */
[----:B------:R-:W-:Y:S02]  /*8ff0*/  LOP3.LUT R10, R3, 0x70, RZ, 0x3c, !PT ;  /* 0x00000070030a7812 */ /* 0x000fe400078e3cff */
[----:B------:R-:W-:Y:S02]  /*9000*/  ISETP.NE.U32.AND P4, PT, R83, RZ, PT ;  /* 0x000000ff5300720c */ /* 0x000fe40003f85070 */
[----:B------:R-:W-:Y:S01]  /*9010*/  ISETP.NE.U32.AND P2, PT, R8, RZ, PT ;  /* 0x000000ff0800720c */ /* 0x000fe20003f45070 */
[----:B------:R-:W-:Y:S01]  /*9020*/  VIADD R8, R10, UR7 ;  /* 0x000000070a087c36 */ /* 0x000fe20008000000 */
[----:B------:R-:W-:-:S04]  /*9030*/  ISETP.GT.AND P5, PT, R252, 0x7f, PT ;  /* 0x0000007ffc00780c */ /* 0x000fc80003fa4270 */
[----:B------:R-:W-:Y:S01]  /*9040*/  SEL R114, R114, RZ, P5 ;  /* 0x000000ff72727207 */ /* 0x000fe20002800000 */
[----:B------:R-:W-:Y:S01]  /*9050*/  LDGSTS.E [R8+0x30000], desc[UR16][R192.64], P3 ;  /* 0x30000000c0087fae */ /* 0x000fe20009921850 */
[----:B------:R-:W-:Y:S02]  /*9060*/  ISETP.GE.AND P3, PT, R155, UR4, PT ;  /* 0x000000049b007c0c */ /* 0x000fe4000bf66270 */
[----:B------:R-:W-:Y:S01]  /*9070*/  ISETP.NE.U32.AND P6, PT, R114, RZ, PT ;  /* 0x000000ff7200720c */ /* 0x000fe20003fc5070 */
[----:B------:R-:W-:Y:S01]  /*9080*/  LDGSTS.E [R8+0x30008], desc[UR16][R186.64], P1 ;  /* 0x30008000ba087fae */ /* 0x000fe20008921850 */
[----:B------:R-:W-:-:S03]  /*9090*/  SEL R114, RZ, 0x4, P3 ;  /* 0x00000004ff727807 */ /* 0x000fc60001800000 */
[----:B------:R3:W-:Y:S01]  /*90a0*/  LDGSTS.E [R8+0x32000], desc[UR16][R190.64], P4 ;  /* 0x32000000be087fae */ /* 0x0007e2000a121850 */
[----:B------:R-:W-:Y:S02]  /*90b0*/  ISETP.GE.AND P4, PT, R153, UR4, PT ;  /* 0x0000000499007c0c */ /* 0x000fe4000bf86270 */
[----:B------:R-:W-:Y:S01]  /*90c0*/  ISETP.GE.AND P3, PT, R21, UR4, PT ;  /* 0x0000000415007c0c */ /* 0x000fe2000bf66270 */
[----:B------:R-:W-:Y:S01]  /*90d0*/  STL.64 [R1+0x770], R216 ;  /* 0x000770d801007387 */ /* 0x000fe20000100a00 */
[----:B------:R-:W-:-:S03]  /*90e0*/  ISETP.GE.AND P1, PT, R154, UR4, PT ;  /* 0x000000049a007c0c */ /* 0x000fc6000bf26270 */
[----:B------:R-:W-:Y:S01]  /*90f0*/  STL.64 [R1+0x778], R212 ;  /* 0x000778d401007387 */ /* 0x000fe20000100a00 */
[----:B------:R-:W-:-:S03]  /*9100*/  SEL R142, RZ, 0x4, P4 ;  /* 0x00000004ff8e7807 */ /* 0x000fc60002000000 */
[----:B------:R-:W-:Y:S01]  /*9110*/  STL.64 [R1+0x780], R208 ;  /* 0x000780d001007387 */ /* 0x000fe20000100a00 */
[----:B------:R-:W-:-:S03]  /*9120*/  ISETP.GE.AND P4, PT, R9, UR4, PT ;  /* 0x0000000409007c0c */ /* 0x000fc6000bf86270 */
[----:B------:R-:W-:Y:S01]  /*9130*/  STL [R1+0x678], R157 ;  /* 0x0006789d01007387 */ /* 0x000fe20000100800 */
[----:B------:R-:W-:-:S03]  /*9140*/  SEL R179, RZ, 0x4, P3 ;  /* 0x00000004ffb37807 */ /* 0x000fc60001800000 */
        /* <DEDUP_REMOVED lines=9> */
[----:B------:R-:W-:Y:S02]  /*91e0*/  ISETP.GE.AND P4, PT, R5, UR4, PT ;  /* 0x0000000405007c0c */ /* 0x000fe4000bf86270 */
[----:B------:R-:W-:Y:S01]  /*91f0*/  SEL R183, RZ, 0x4, P3 ;  /* 0x00000004ffb77807 */ /* 0x000fe20001800000 */
[----:B------:R-:W-:Y:S01]  /*9200*/  STL.64 [R1+0x7a0], R200 ;  /* 0x0007a0c801007387 */ /* 0x000fe20000100a00 */
[----:B------:R-:W-:-:S03]  /*9210*/  ISETP.GE.AND P3, PT, R4, UR4, PT ;  /* 0x0000000404007c0c */ /* 0x000fc6000bf66270 */
[----:B------:R-:W-:Y:S01]  /*9220*/  STL [R1+0x668], R10 ;  /* 0x0006680a01007387 */ /* 0x000fe20000100800 */
[----:B------:R-:W-:-:S03]  /*9230*/  SEL R242, RZ, 0x4, P1 ;  /* 0x00000004fff27807 */ /* 0x000fc60000800000 */
[----:B------:R-:W-:Y:S01]  /*9240*/  STL.64 [R1+0x7b0], R244 ;  /* 0x0007b0f401007387 */ /* 0x000fe20000100a00 */
[----:B------:R-:W-:-:S03]  /*9250*/  SEL R228, RZ, 0x4, P4 ;  /* 0x00000004ffe47807 */ /* 0x000fc60002000000 */
[----:B------:R1:W-:Y:S01]  /*9260*/  STL.64 [R1+0x7a8], R196 ;  /* 0x0007a8c401007387 */ /* 0x0003e20000100a00 */
[----:B------:R-:W-:-:S03]  /*9270*/  ISETP.GE.AND P1, PT, R152, UR4, PT ;  /* 0x0000000498007c0c */ /* 0x000fc6000bf26270 */
[----:B------:R-:W-:Y:S01]  /*9280*/  STL.64 [R1+0x7b8], R192 ;  /* 0x0007b8c001007387 */ /* 0x000fe20000100a00 */
[----:B--2---:R-:W-:Y:S01]  /*9290*/  SEL R224, RZ, 0x4, P3 ;  /* 0x00000004ffe07807 */ /* 0x004fe20001800000 */
[----:B------:R-:W-:Y:S02]  /*92a0*/  IMAD R152, R112, UR5, RZ ;  /* 0x0000000570987c24 */ /* 0x000fe4000f8e02ff */
[----:B------:R-:W-:Y:S01]  /*92b0*/  STL.64 [R1+0x7c0], R186 ;  /* 0x0007c0ba01007387 */ /* 0x000fe20000100a00 */
[----:B------:R-:W-:-:S03]  /*92c0*/  IMAD R165, R44, UR5, RZ ;  /* 0x000000052ca57c24 */ /* 0x000fc6000f8e02ff */
[----:B------:R3:W-:Y:S01]  /*92d0*/  STL.64 [R1+0x7c8], R190 ;  /* 0x0007c8be01007387 */ /* 0x0007e20000100a00 */
[----:B-1----:R-:W-:-:S03]  /*92e0*/  IMAD R196, R43, UR5, RZ ;  /* 0x000000052bc47c24 */ /* 0x002fc6000f8e02ff */
[----:B------:R-:W-:Y:S01]  /*92f0*/  STL [R1+0x850], R179 ;  /* 0x000850b301007387 */ /* 0x000fe20000100800 */
[----:B------:R-:W-:-:S03]  /*9300*/  IMAD R198, R46, UR5, RZ ;  /* 0x000000052ec67c24 */ /* 0x000fc6000f8e02ff */
[----:B------:R-:W-:Y:S01]  /*9310*/  STL [R1+0x854], R242 ;  /* 0x000854f201007387 */ /* 0x000fe20000100800 */
[----:B------:R-:W-:-:S03]  /*9320*/  IMAD R174, R47, UR5, RZ ;  /* 0x000000052fae7c24 */ /* 0x000fc6000f8e02ff */
[----:B------:R1:W-:Y:S01]  /*9330*/  STL.64 [R1+0x7d0], R182 ;  /* 0x0007d0b601007387 */ /* 0x0003e20000100a00 */
[----:B------:R-:W-:-:S03]  /*9340*/  IMAD R195, R48, UR5, RZ ;  /* 0x0000000530c37c24 */ /* 0x000fc6000f8e02ff */
[----:B------:R-:W-:Y:S01]  /*9350*/  STL.64 [R1+0x7d8], R228 ;  /* 0x0007d8e401007387 */ /* 0x000fe20000100a00 */
[----:B------:R-:W-:-:S03]  /*9360*/  IMAD R163, R50, UR5, RZ ;  /* 0x0000000532a37c24 */ /* 0x000fc6000f8e02ff */
[----:B------:R-:W-:Y:S01]  /*9370*/  STL [R1+0x7e0], R224 ;  /* 0x0007e0e001007387 */ /* 0x000fe20000100800 */
[----:B------:R-:W-:-:S03]  /*9380*/  IMAD R194, R51, UR5, RZ ;  /* 0x0000000533c27c24 */ /* 0x000fc6000f8e02ff */
[----:B------:R2:W-:Y:S01]  /*9390*/  STL [R1+0x210], R152 ;  /* 0x0002109801007387 */ /* 0x0005e20000100800 */
[----:B------:R-:W-:-:S03]  /*93a0*/  IMAD R158, R52, UR5, RZ ;  /* 0x00000005349e7c24 */ /* 0x000fc6000f8e02ff */
[----:B------:R4:W-:Y:S01]  /*93b0*/  STL [R1+0x48c], R196 ;  /* 0x00048cc401007387 */ /* 0x0009e20000100800 */
[----:B---3--:R-:W-:-:S03]  /*93c0*/  IMAD R191, R54, UR5, RZ ;  /* 0x0000000536bf7c24 */ /* 0x008fc6000f8e02ff */
[----:B------:R3:W-:Y:S01]  /*93d0*/  STL [R1+0x488], R165 ;  /* 0x000488a501007387 */ /* 0x0007e20000100800 */
[----:B------:R-:W-:-:S03]  /*93e0*/  IMAD R161, R55, UR5, RZ ;  /* 0x0000000537a17c24 */ /* 0x000fc6000f8e02ff */
[----:B------:R-:W-:Y:S01]  /*93f0*/  STL [R1+0x484], R198 ;  /* 0x000484c601007387 */ /* 0x000fe20000100800 */
[----:B------:R-:W-:-:S03]  /*9400*/  IMAD R181, R56, UR5, RZ ;  /* 0x0000000538b57c24 */ /* 0x000fc6000f8e02ff */
[----:B------:R3:W-:Y:S01]  /*9410*/  STL [R1+0x480], R174 ;  /* 0x000480ae01007387 */ /* 0x0007e20000100800 */
[----:B------:R-:W-:-:S03]  /*9420*/  IMAD R172, R58, UR5, RZ ;  /* 0x000000053aac7c24 */ /* 0x000fc6000f8e02ff */
[----:B------:R-:W-:Y:S01]  /*9430*/  STL [R1+0x47c], R195 ;  /* 0x00047cc301007387 */ /* 0x000fe20000100800 */
        /* <DEDUP_REMOVED lines=20> */
[----:B-1----:R-:W-:-:S03]  /*9580*/  IMAD R183, R71, UR5, RZ ;  /* 0x0000000547b77c24 */ /* 0x002fc6000f8e02ff */
        /* <DEDUP_REMOVED lines=56> */
[----:B------:R1:W-:Y:S01]  /*9910*/  LDGSTS.E [R8+0x32008], desc[UR16][R250.64], P2 ;  /* 0x32008000fa087fae */ /* 0x0003e20009121850 */
[----:B------:R-:W-:-:S03]  /*9920*/  LEA R200, P2, R152, R178, 0x2 ;  /* 0x000000b298c87211 */ /* 0x000fc600078410ff */
[----:B------:R-:W-:Y:S01]  /*9930*/  STL [R1+0x370], R162 ;  /* 0x000370a201007387 */ /* 0x000fe20000100800 */
[----:B------:R-:W-:Y:S01]  /*9940*/  SEL R5, RZ, 0x4, P1 ;  /* 0x00000004ff057807 */ /* 0x000fe20000800000 */
[----:B------:R-:W-:Y:S02]  /*9950*/  IMAD R160, R110, UR5, RZ ;  /* 0x000000056ea07c24 */ /* 0x000fe4000f8e02ff */
[----:B------:R-:W-:Y:S01]  /*9960*/  STL [R1+0x36c], R179 ;  /* 0x00036cb301007387 */ /* 0x000fe20000100800 */
[----:B------:R-:W-:Y:S01]  /*9970*/  IMAD R169, R111, UR5, RZ ;  /* 0x000000056fa97c24 */ /* 0x000fe2000f8e02ff */
[----:B------:R-:W-:Y:S02]  /*9980*/  LEA R192, P1, R196, R178, 0x2 ;  /* 0x000000b2c4c07211 */ /* 0x000fe400078210ff */
[----:B------:R-:W-:Y:S01]  /*9990*/  STL [R1+0x368], R252 ;  /* 0x000368fc01007387 */ /* 0x000fe20000100800 */
[----:B------:R-:W-:Y:S01]  /*99a0*/  LEA.HI.X.SX32 R201, R152, R6, 0x2, P2 ;  /* 0x0000000698c97211 */ /* 0x000fe200010f16ff */
[----:B------:R-:W-:-:S02]  /*99b0*/  IMAD R176, R40, UR5, RZ ;  /* 0x0000000528b07c24 */ /* 0x000fc4000f8e02ff */
[----:B------:R-:W-:Y:S01]  /*99c0*/  STL [R1+0x364], R175 ;  /* 0x000364af01007387 */ /* 0x000fe20000100800 */
[----:B------:R-:W-:Y:S01]  /*99d0*/  LEA R220, P2, R165, R178, 0x2 ;  /* 0x000000b2a5dc7211 */ /* 0x000fe200078410ff */
[----:B------:R-:W-:Y:S02]  /*99e0*/  IMAD R167, R42, UR5, RZ ;  /* 0x000000052aa77c24 */ /* 0x000fe4000f8e02ff */
[----:B------:R-:W-:Y:S01]  /*99f0*/  STL [R1+0x360], R0 ;  /* 0x0003600001007387 */ /* 0x000fe20000100800 */
[----:B--2---:R-:W-:-:S03]  /*9a00*/  IMAD R152, R39, UR5, RZ ;  /* 0x0000000527987c24 */ /* 0x004fc6000f8e02ff */
[----:B------:R-:W-:Y:S01]  /*9a10*/  STL [R1+0x35c], R173 ;  /* 0x00035cad01007387 */ /* 0x000fe20000100800 */
[----:B------:R-:W-:-:S03]  /*9a20*/  LEA.HI.X.SX32 R193, R196, R6, 0x2, P1 ;  /* 0x00000006c4c17211 */ /* 0x000fc600008f16ff */
[----:B------:R-:W-:Y:S01]  /*9a30*/  STL [R1+0x358], R177 ;  /* 0x000358b101007387 */ /* 0x000fe20000100800 */
[----:B------:R-:W-:-:S03]  /*9a40*/  LEA R214, P1, R198, R178, 0x2 ;  /* 0x000000b2c6d67211 */ /* 0x000fc600078210ff */
[----:B------:R-:W-:Y:S01]  /*9a50*/  STL [R1+0x354], R171 ;  /* 0x000354ab01007387 */ /* 0x000fe20000100800 */
[----:B------:R-:W-:-:S03]  /*9a60*/  LEA.HI.X.SX32 R221, R165, R6, 0x2, P2 ;  /* 0x00000006a5dd7211 */ /* 0x000fc600010f16ff */
[----:B------:R-:W-:Y:S01]  /*9a70*/  STL [R1+0x350], R160 ;  /* 0x000350a001007387 */ /* 0x000fe20000100800 */
[----:B----4-:R-:W-:-:S03]  /*9a80*/  LEA R196, P2, R174, R178, 0x2 ;  /* 0x000000b2aec47211 */ /* 0x010fc600078410ff */
[----:B------:R-:W-:Y:S01]  /*9a90*/  STL [R1+0x34c], R169 ;  /* 0x00034ca901007387 */ /* 0x000fe20000100800 */
[----:B---3--:R-:W-:-:S03]  /*9aa0*/  IMAD R165, R38, UR5, RZ ;  /* 0x0000000526a57c24 */ /* 0x008fc6000f8e02ff */
[----:B------:R-:W-:Y:S01]  /*9ab0*/  STL [R1+0x348], R176 ;  /* 0x000348b001007387 */ /* 0x000fe20000100800 */
[----:B------:R-:W-:-:S03]  /*9ac0*/  LEA.HI.X.SX32 R215, R198, R6, 0x2, P1 ;  /* 0x00000006c6d77211 */ /* 0x000fc600008f16ff */
[----:B------:R-:W-:Y:S01]  /*9ad0*/  STL [R1+0x344], R167 ;  /* 0x000344a701007387 */ /* 0x000fe20000100800 */
[----:B------:R-:W-:-:S03]  /*9ae0*/  LEA R244, P1, R195, R178, 0x2 ;  /* 0x000000b2c3f47211 */ /* 0x000fc600078210ff */
[----:B------:R-:W-:Y:S01]  /*9af0*/  STL.64 [R1+0x148], R200 ;  /* 0x000148c801007387 */ /* 0x000fe20000100a00 */
[----:B------:R-:W-:-:S03]  /*9b00*/  LEA.HI.X.SX32 R197, R174, R6, 0x2, P2 ;  /* 0x00000006aec57211 */ /* 0x000fc600010f16ff */
[----:B------:R-:W-:Y:S01]  /*9b10*/  STL [R1+0x340], R152 ;  /* 0x0003409801007387 */ /* 0x000fe20000100800 */
[----:B------:R-:W-:-:S03]  /*9b20*/  LEA R230, P2, R163, R178, 0x2 ;  /* 0x000000b2a3e67211 */ /* 0x000fc600078410ff */
[----:B------:R-:W-:Y:S01]  /*9b30*/  STL.64 [R1+0x140], R192 ;  /* 0x000140c001007387 */ /* 0x000fe20000100a00 */
[----:B------:R-:W-:-:S03]  /*9b40*/  IMAD R174, R36, UR5, RZ ;  /* 0x0000000524ae7c24 */ /* 0x000fc6000f8e02ff */
[----:B------:R2:W-:Y:S01]  /*9b50*/  STL.64 [R1+0x7e8], R192 ;  /* 0x0007e8c001007387 */ /* 0x0005e20000100a00 */
[----:B------:R-:W-:-:S03]  /*9b60*/  LEA.HI.X.SX32 R245, R195, R6, 0x2, P1 ;  /* 0x00000006c3f57211 */ /* 0x000fc600008f16ff */
[----:B------:R-:W-:Y:S01]  /*9b70*/  STL.64 [R1+0x138], R220 ;  /* 0x000138dc01007387 */ /* 0x000fe20000100a00 */
[----:B------:R-:W-:-:S03]  /*9b80*/  LEA.HI.X.SX32 R231, R163, R6, 0x2, P2 ;  /* 0x00000006a3e77211 */ /* 0x000fc600010f16ff */
[----:B------:R-:W-:Y:S04]  /*9b90*/  STL.64 [R1+0x7f0], R220 ;  /* 0x0007f0dc01007387 */ /* 0x000fe80000100a00 */
[----:B------:R-:W-:Y:S01]  /*9ba0*/  STL [R1+0x33c], R165 ;  /* 0x00033ca501007387 */ /* 0x000fe20000100800 */
[----:B--2---:R-:W-:-:S03]  /*9bb0*/  LEA R192, P2, R158, R178, 0x2 ;  /* 0x000000b29ec07211 */ /* 0x004fc600078410ff */
[----:B------:R-:W-:Y:S04]  /*9bc0*/  STL.64 [R1+0x130], R214 ;  /* 0x000130d601007387 */ /* 0x000fe80000100a00 */
[----:B------:R-:W-:Y:S04]  /*9bd0*/  STL.64 [R1+0x7f8], R214 ;  /* 0x0007f8d601007387 */ /* 0x000fe80000100a00 */
[----:B------:R-:W-:Y:S04]  /*9be0*/  STL.64 [R1+0x128], R196 ;  /* 0x000128c401007387 */ /* 0x000fe80000100a00 */
[----:B------:R-:W-:Y:S04]  /*9bf0*/  STL [R1+0x338], R174 ;  /* 0x000338ae01007387 */ /* 0x000fe80000100800 */
[----:B------:R-:W-:Y:S04]  /*9c00*/  STL.64 [R1+0x120], R244 ;  /* 0x000120f401007387 */ /* 0x000fe80000100a00 */
[----:B------:R2:W-:Y:S04]  /*9c10*/  STL.64 [R1+0x800], R244 ;  /* 0x000800f401007387 */ /* 0x0005e80000100a00 */
[----:B------:R3:W-:Y:S01]  /*9c20*/  STL [R1+0x108], R192 ;  /* 0x000108c001007387 */ /* 0x0007e20000100800 */
[----:B------:R-:W-:Y:S01]  /*9c30*/  IMAD R243, R14, UR5, RZ ;  /* 0x000000050ef37c24 */ /* 0x000fe2000f8e02ff */
[----:B------:R-:W-:-:S02]  /*9c40*/  SEL R83, R83, RZ, P5 ;  /* 0x000000ff53537207 */ /* 0x000fc40002800000 */
[----:B------:R-:W-:Y:S01]  /*9c50*/  SEL R114, R114, RZ, P5 ;  /* 0x000000ff72727207 */ /* 0x000fe20002800000 */
[----:B------:R-:W0:Y:S04]  /*9c60*/  LDGDEPBAR ;  /* 0x00000000000079af */ /* 0x000e280000000000 */
[----:B--2---:R-:W2:Y:S01]  /*9c70*/  LDL.64 R244, [R1+0x108] ;  /* 0x0001080001f47983 */ /* 0x004ea20000100a00 */
[----:B------:R-:W-:-:S04]  /*9c80*/  LEA R226, P1, R194, R178, 0x2 ;  /* 0x000000b2c2e27211 */ /* 0x000fc800078210ff */
[----:B------:R-:W-:Y:S02]  /*9c90*/  LEA.HI.X.SX32 R227, R194, R6, 0x2, P1 ;  /* 0x00000006c2e37211 */ /* 0x000fe400008f16ff */
        /* <DEDUP_REMOVED lines=10> */
[----:B------:R-:W-:Y:S01]  /*9d40*/  LEA R210, P1, R185, R178, 0x2 ;  /* 0x000000b2b9d27211 */ /* 0x000fe200078210ff */
[----:B------:R-:W-:-:S03]  /*9d50*/  IMAD R163, R35, UR5, RZ ;  /* 0x0000000523a37c24 */ /* 0x000fc6000f8e02ff */
[----:B------:R-:W-:Y:S02]  /*9d60*/  LEA.HI.X.SX32 R211, R185, R6, 0x2, P1 ;  /* 0x00000006b9d37211 */ /* 0x000fe400008f16ff */
[C---:B------:R-:W-:Y:S01]  /*9d70*/  LEA R198, P1, R184.reuse, R178, 0x2 ;  /* 0x000000b2b8c67211 */ /* 0x040fe200078210ff */
[----:B------:R-:W-:Y:S03]  /*9d80*/  STL.64 [R1+0x118], R230 ;  /* 0x000118e601007387 */ /* 0x000fe60000100a00 */
[----:B------:R-:W-:Y:S01]  /*9d90*/  LEA.HI.X.SX32 R199, R184, R6, 0x2, P1 ;  /* 0x00000006b8c77211 */ /* 0x000fe200008f16ff */
[----:B------:R4:W-:Y:S01]  /*9da0*/  STL.64 [R1+0x808], R230 ;  /* 0x000808e601007387 */ /* 0x0009e20000100a00 */
[----:B------:R-:W-:-:S03]  /*9db0*/  LEA R222, P1, R183, R178, 0x2 ;  /* 0x000000b2b7de7211 */ /* 0x000fc600078210ff */
[----:B------:R-:W-:Y:S01]  /*9dc0*/  STL [R1+0x334], R163 ;  /* 0x000334a301007387 */ /* 0x000fe20000100800 */
[----:B------:R-:W-:-:S03]  /*9dd0*/  LEA.HI.X.SX32 R223, R183, R6, 0x2, P1 ;  /* 0x00000006b7df7211 */ /* 0x000fc600008f16ff */
[----:B------:R-:W-:Y:S01]  /*9de0*/  STL.64 [R1+0x110], R226 ;  /* 0x000110e201007387 */ /* 0x000fe20000100a00 */
[----:B------:R-:W-:-:S04]  /*9df0*/  LEA R204, P1, R182, R178, 0x2 ;  /* 0x000000b2b6cc7211 */ /* 0x000fc800078210ff */
[----:B------:R-:W-:Y:S02]  /*9e00*/  LEA.HI.X.SX32 R205, R182, R6, 0x2, P1 ;  /* 0x00000006b6cd7211 */ /* 0x000fe400008f16ff */
[----:B------:R-:W-:-:S04]  /*9e10*/  LEA R184, P1, R166, R178, 0x2 ;  /* 0x000000b2a6b87211 */ /* 0x000fc800078210ff */
[----:B------:R-:W-:Y:S02]  /*9e20*/  LEA.HI.X.SX32 R185, R166, R6, 0x2, P1 ;  /* 0x00000006a6b97211 */ /* 0x000fe400008f16ff */
[----:B------:R-:W-:-:S04]  /*9e30*/  LEA R208, P1, R10, R178, 0x2 ;  /* 0x000000b20ad07211 */ /* 0x000fc800078210ff */
[----:B------:R-:W-:Y:S02]  /*9e40*/  LEA.HI.X.SX32 R209, R10, R6, 0x2, P1 ;  /* 0x000000060ad17211 */ /* 0x000fe400008f16ff */
[----:B------:R-:W-:Y:S01]  /*9e50*/  LEA R10, P1, R190, R178, 0x2 ;  /* 0x000000b2be0a7211 */ /* 0x000fe200078210ff */
[----:B------:R-:W-:Y:S01]  /*9e60*/  IMAD R166, R20, UR5, RZ ;  /* 0x0000000514a67c24 */ /* 0x000fe2000f8e02ff */
[----:B--2---:R-:W-:Y:S02]  /*9e70*/  LEA.HI.X.SX32 R245, R158, R6, 0x2, P2 ;  /* 0x000000069ef57211 */ /* 0x004fe400010f16ff */
        /* <DEDUP_REMOVED lines=9> */
[----:B------:R-:W-:-:S03]  /*9f10*/  IMAD.MOV.U32 R244, RZ, RZ, R192 ;  /* 0x000000fffff47224 */ /* 0x000fc600078e00c0 */
[----:B------:R-:W-:Y:S02]  /*9f20*/  LEA.HI.X.SX32 R207, R157, R6, 0x2, P2 ;  /* 0x000000069dcf7211 */ /* 0x000fe400010f16ff */
[----:B---3--:R-:W-:Y:S01]  /*9f30*/  LEA R192, P2, R168, R178, 0x2 ;  /* 0x000000b2a8c07211 */ /* 0x008fe200078410ff */
[----:B------:R-:W-:-:S03]  /*9f40*/  IMAD R158, R34, UR5, RZ ;  /* 0x00000005229e7c24 */ /* 0x000fc6000f8e02ff */
[----:B------:R-:W-:Y:S02]  /*9f50*/  LEA.HI.X.SX32 R193, R168, R6, 0x2, P2 ;  /* 0x00000006a8c17211 */ /* 0x000fe400010f16ff */
[C---:B------:R-:W-:Y:S01]  /*9f60*/  LEA R240, P2, R7.reuse, R178, 0x2 ;  /* 0x000000b207f07211 */ /* 0x040fe200078410ff */
[----:B------:R-:W-:Y:S01]  /*9f70*/  IMAD R161, R32, UR5, RZ ;  /* 0x0000000520a17c24 */ /* 0x000fe2000f8e02ff */
[----:B------:R-:W-:Y:S02]  /*9f80*/  STL [R1+0x10c], R245 ;  /* 0x00010cf501007387 */ /* 0x000fe40000100800 */
[----:B------:R-:W-:Y:S01]  /*9f90*/  LEA.HI.X.SX32 R241, R7, R6, 0x2, P2 ;  /* 0x0000000607f17211 */ /* 0x000fe200010f16ff */
[----:B------:R-:W-:Y:S01]  /*9fa0*/  IMAD R172, R31, UR5, RZ ;  /* 0x000000051fac7c24 */ /* 0x000fe2000f8e02ff */
[----:B------:R2:W-:Y:S01]  /*9fb0*/  STL [R1+0x330], R158 ;  /* 0x0003309e01007387 */ /* 0x0005e20000100800 */
[----:B------:R-:W-:-:S03]  /*9fc0*/  LEA R224, P2, R156, R178, 0x2 ;  /* 0x000000b29ce07211 */ /* 0x000fc600078410ff */
[----:B------:R-:W-:Y:S01]  /*9fd0*/  STL.64 [R1+0x100], R196 ;  /* 0x000100c401007387 */ /* 0x000fe20000100a00 */
[----:B------:R-:W-:Y:S01]  /*9fe0*/  IMAD R159, R30, UR5, RZ ;  /* 0x000000051e9f7c24 */ /* 0x000fe2000f8e02ff */
[----:B------:R-:W-:Y:S02]  /*9ff0*/  LEA.HI.X.SX32 R225, R156, R6, 0x2, P2 ;  /* 0x000000069ce17211 */ /* 0x000fe400010f16ff */
[----:B------:R-:W-:Y:S01]  /*a000*/  STL.64 [R1+0xf8], R234 ;  /* 0x0000f8ea01007387 */ /* 0x000fe20000100a00 */
[----:B------:R-:W-:-:S03]  /*a010*/  LEA R232, P2, R9, R178, 0x2 ;  /* 0x000000b209e87211 */ /* 0x000fc600078410ff */
[----:B------:R-:W-:Y:S01]  /*a020*/  STL [R1+0x32c], R161 ;  /* 0x00032ca101007387 */ /* 0x000fe20000100800 */
[----:B------:R-:W-:-:S03]  /*a030*/  IMAD R170, R28, UR5, RZ ;  /* 0x000000051caa7c24 */ /* 0x000fc6000f8e02ff */
[----:B------:R-:W-:Y:S04]  /*a040*/  STL.64 [R1+0xf0], R236 ;  /* 0x0000f0ec01007387 */ /* 0x000fe80000100a00 */
[----:B------:R-:W-:Y:S01]  /*a050*/  STL.64 [R1+0xe8], R214 ;  /* 0x0000e8d601007387 */ /* 0x000fe20000100a00 */
[----:B------:R-:W-:-:S03]  /*a060*/  LEA.HI.X.SX32 R233, R9, R6, 0x2, P2 ;  /* 0x0000000609e97211 */ /* 0x000fc600010f16ff */
[----:B------:R3:W-:Y:S01]  /*a070*/  STL [R1+0x328], R172 ;  /* 0x000328ac01007387 */ /* 0x0007e20000100800 */
[----:B------:R-:W-:-:S03]  /*a080*/  IMAD R157, R27, UR5, RZ ;  /* 0x000000051b9d7c24 */ /* 0x000fc6000f8e02ff */
[----:B------:R-:W-:Y:S01]  /*a090*/  STL.64 [R1+0xe0], R200 ;  /* 0x0000e0c801007387 */ /* 0x000fe20000100a00 */
[----:B------:R-:W-:-:S03]  /*a0a0*/  LEA R228, P2, R11, R178, 0x2 ;  /* 0x000000b20be47211 */ /* 0x000fc600078410ff */
[----:B------:R-:W-:Y:S04]  /*a0b0*/  STL.64 [R1+0xd8], R238 ;  /* 0x0000d8ee01007387 */ /* 0x000fe80000100a00 */
[----:B------:R-:W-:Y:S01]  /*a0c0*/  STL [R1+0x324], R159 ;  /* 0x0003249f01007387 */ /* 0x000fe20000100800 */
[----:B------:R-:W-:-:S03]  /*a0d0*/  IMAD R168, R26, UR5, RZ ;  /* 0x000000051aa87c24 */ /* 0x000fc6000f8e02ff */
[----:B------:R-:W-:Y:S01]  /*a0e0*/  STL.64 [R1+0xd0], R180 ;  /* 0x0000d0b401007387 */ /* 0x000fe20000100a00 */
[----:B------:R-:W-:-:S03]  /*a0f0*/  LEA.HI.X.SX32 R229, R11, R6, 0x2, P2 ;  /* 0x000000060be57211 */ /* 0x000fc600010f16ff */
[----:B------:R-:W-:Y:S01]  /*a100*/  STL.64 [R1+0xc8], R220 ;  /* 0x0000c8dc01007387 */ /* 0x000fe20000100a00 */
[----:B------:R-:W-:-:S03]  /*a110*/  LEA R188, P2, R155, R178, 0x2 ;  /* 0x000000b29bbc7211 */ /* 0x000fc600078410ff */
[----:B------:R3:W-:Y:S01]  /*a120*/  STL [R1+0x320], R170 ;  /* 0x000320aa01007387 */ /* 0x0007e20000100800 */
[----:B------:R-:W-:-:S03]  /*a130*/  IMAD R7, R24, UR5, RZ ;  /* 0x0000000518077c24 */ /* 0x000fc6000f8e02ff */
[----:B------:R-:W-:Y:S04]  /*a140*/  STL.64 [R1+0xc0], R202 ;  /* 0x0000c0ca01007387 */ /* 0x000fe80000100a00 */
        /* <DEDUP_REMOVED lines=8> */
[----:B------:R-:W-:-:S03]  /*a1d0*/  LEA.HI.X.SX32 R11, R190, R6, 0x2, P1 ;  /* 0x00000006be0b7211 */ /* 0x000fc600008f16ff */
[----:B------:R-:W-:Y:S01]  /*a1e0*/  STL.64 [R1+0xa0], R198 ;  /* 0x0000a0c601007387 */ /* 0x000fe20000100a00 */
[----:B------:R-:W-:Y:S01]  /*a1f0*/  LEA R212, P1, R187, R178, 0x2 ;  /* 0x000000b2bbd47211 */ /* 0x000fe200078210ff */
[----:B------:R-:W-:Y:S02]  /*a200*/  IMAD R9, R22, UR5, RZ ;  /* 0x0000000516097c24 */ /* 0x000fe4000f8e02ff */
[----:B------:R-:W-:Y:S01]  /*a210*/  STL.64 [R1+0x98], R240 ;  /* 0x000098f001007387 */ /* 0x000fe20000100a00 */
[----:B------:R-:W-:-:S03]  /*a220*/  LEA.HI.X.SX32 R183, R153, R6, 0x2, P2 ;  /* 0x0000000699b77211 */ /* 0x000fc600010f16ff */
[----:B------:R-:W-:Y:S01]  /*a230*/  STL [R1+0x314], R7 ;  /* 0x0003140701007387 */ /* 0x000fe20000100800 */
[----:B------:R-:W-:-:S03]  /*a240*/  LEA R248, P2, R4, R178, 0x2 ;  /* 0x000000b204f87211 */ /* 0x000fc600078410ff */
[----:B------:R-:W-:Y:S01]  /*a250*/  STL.64 [R1+0x90], R222 ;  /* 0x000090de01007387 */ /* 0x000fe20000100a00 */
[----:B------:R-:W-:-:S03]  /*a260*/  LEA.HI.X.SX32 R213, R187, R6, 0x2, P1 ;  /* 0x00000006bbd57211 */ /* 0x000fc600008f16ff */
[----:B------:R-:W-:Y:S01]  /*a270*/  STL.64 [R1+0x88], R224 ;  /* 0x000088e001007387 */ /* 0x000fe20000100a00 */
[----:B------:R-:W-:-:S03]  /*a280*/  LEA R218, P1, R164, R178, 0x2 ;  /* 0x000000b2a4da7211 */ /* 0x000fc600078210ff */
[----:B------:R3:W-:Y:S01]  /*a290*/  STL [R1+0x310], R156 ;  /* 0x0003109c01007387 */ /* 0x0007e20000100800 */
        /* <DEDUP_REMOVED lines=8> */
[----:B------:R-:W-:Y:S01]  /*a320*/  IMAD R153, R18, UR5, RZ ;  /* 0x0000000512997c24 */ /* 0x000fe2000f8e02ff */
[----:B------:R-:W-:Y:S02]  /*a330*/  LEA R216, P1, R2, R178, 0x2 ;  /* 0x000000b202d87211 */ /* 0x000fe400078210ff */
        /* <DEDUP_REMOVED lines=14> */
[----:B------:R3:W-:Y:S01]  /*a420*/  STL [R1+0x2fc], R153 ;  /* 0x0002fc9901007387 */ /* 0x0007e20000100800 */
[----:B------:R-:W-:-:S03]  /*a430*/  LEA R186, P2, R154, R178, 0x2 ;  /* 0x000000b29aba7211 */ /* 0x000fc600078410ff */
[----:B------:R-:W-:Y:S01]  /*a440*/  STL.64 [R1+0x40], R212 ;  /* 0x000040d401007387 */ /* 0x000fe20000100a00 */
[----:B------:R-:W-:-:S03]  /*a450*/  LEA.HI.X.SX32 R3, R246, R6, 0x2, P1 ;  /* 0x00000006f6037211 */ /* 0x000fc600008f16ff */
[----:B------:R-:W-:Y:S01]  /*a460*/  STL.64 [R1+0x38], R248 ;  /* 0x000038f801007387 */ /* 0x000fe20000100a00 */
[----:B------:R-:W-:-:S03]  /*a470*/  LEA R246, P1, R17, R178, 0x2 ;  /* 0x000000b211f67211 */ /* 0x000fc600078210ff */
[----:B------:R-:W-:Y:S04]  /*a480*/  STL [R1+0x2f8], R4 ;  /* 0x0002f80401007387 */ /* 0x000fe80000100800 */
[----:B------:R-:W-:Y:S01]  /*a490*/  STL.64 [R1+0x30], R218 ;  /* 0x000030da01007387 */ /* 0x000fe20000100a00 */
[----:B------:R-:W-:-:S03]  /*a4a0*/  LEA.HI.X.SX32 R187, R154, R6, 0x2, P2 ;  /* 0x000000069abb7211 */ /* 0x000fc600010f16ff */
[----:B------:R-:W-:Y:S01]  /*a4b0*/  STL.64 [R1+0x28], R190 ;  /* 0x000028be01007387 */ /* 0x000fe20000100a00 */
[----:B------:R-:W-:-:S03]  /*a4c0*/  IMAD R154, R12, UR5, RZ ;  /* 0x000000050c9a7c24 */ /* 0x000fc6000f8e02ff */
[----:B------:R3:W-:Y:S01]  /*a4d0*/  STL [R1+0x2f0], R164 ;  /* 0x0002f0a401007387 */ /* 0x0007e20000100800 */
[----:B------:R-:W-:-:S03]  /*a4e0*/  LEA.HI.X.SX32 R247, R17, R6, 0x2, P1 ;  /* 0x0000000611f77211 */ /* 0x000fc600008f16ff */
[----:B------:R-:W-:Y:S01]  /*a4f0*/  STL.64 [R1+0x20], R216 ;  /* 0x000020d801007387 */ /* 0x000fe20000100a00 */
[----:B-1----:R-:W-:-:S03]  /*a500*/  LEA R250, P2, R21, R178, 0x2 ;  /* 0x000000b215fa7211 */ /* 0x002fc600078410ff */
[----:B------:R-:W-:Y:S04]  /*a510*/  STL.64 [R1+0x18], R194 ;  /* 0x000018c201007387 */ /* 0x000fe80000100a00 */
[----:B------:R-:W-:Y:S04]  /*a520*/  STL [R1+0x2ec], R243 ;  /* 0x0002ecf301007387 */ /* 0x000fe80000100800 */
[----:B------:R-:W3:Y:S01]  /*a530*/  LDL.LU R17, [R1+0x85c] ;  /* 0x00085c0001117983 */ /* 0x000ee20000300800 */
[----:B------:R-:W-:-:S03]  /*a540*/  LEA.HI.X.SX32 R251, R21, R6, 0x2, P2 ;  /* 0x0000000615fb7211 */ /* 0x000fc600010f16ff */
[----:B------:R-:W-:Y:S04]  /*a550*/  STL.64 [R1+0x8], R186 ;  /* 0x000008ba01007387 */ /* 0x000fe80000100a00 */
[----:B------:R1:W-:Y:S04]  /*a560*/  STL [R1+0x2e8], R154 ;  /* 0x0002e89a01007387 */ /* 0x0003e80000100800 */
[----:B------:R-:W3:Y:S01]  /*a570*/  LDL.LU R21, [R1+0x858] ;  /* 0x0008580001157983 */ /* 0x000ee20000300800 */
[-C--:B------:R-:W-:Y:S01]  /*a580*/  LEA R12, P1, R242, R178.reuse, 0x2 ;  /* 0x000000b2f20c7211 */ /* 0x080fe200078210ff */
[----:B----4-:R-:W-:Y:S01]  /*a590*/  IMAD R231, R13, UR5, RZ ;  /* 0x000000050de77c24 */ /* 0x010fe2000f8e02ff */
[----:B------:R-:W-:-:S02]  /*a5a0*/  LEA R14, P2, R162, R178, 0x2 ;  /* 0x000000b2a20e7211 */ /* 0x000fc400078410ff */
[----:B------:R-:W-:Y:S02]  /*a5b0*/  LEA.HI.X.SX32 R13, R242, R6, 0x2, P1 ;  /* 0x00000006f20d7211 */ /* 0x000fe400008f16ff */
[----:B------:R-:W-:Y:S02]  /*a5c0*/  LEA R16, P1, R179, R178, 0x2 ;  /* 0x000000b2b3107211 */ /* 0x000fe400078210ff */
[----:B------:R-:W-:Y:S02]  /*a5d0*/  LEA.HI.X.SX32 R15, R162, R6, 0x2, P2 ;  /* 0x00000006a20f7211 */ /* 0x000fe400010f16ff */
[----:B------:R-:W-:-:S04]  /*a5e0*/  LEA R18, P2, R252, R178, 0x2 ;  /* 0x000000b2fc127211 */ /* 0x000fc800078410ff */
[----:B------:R-:W-:Y:S02]  /*a5f0*/  LEA.HI.X.SX32 R19, R252, R6, 0x2, P2 ;  /* 0x00000006fc137211 */ /* 0x000fe400010f16ff */
[----:B------:R-:W-:-:S04]  /*a600*/  LEA R22, P2, R0, R178, 0x2 ;  /* 0x000000b200167211 */ /* 0x000fc800078410ff */
[----:B------:R-:W-:Y:S01]  /*a610*/  LEA.HI.X.SX32 R23, R0, R6, 0x2, P2 ;  /* 0x0000000600177211 */ /* 0x000fe200010f16ff */
[----:B------:R-:W-:Y:S01]  /*a620*/  IMAD R0, R25, UR5, RZ ;  /* 0x0000000519007c24 */ /* 0x000fe2000f8e02ff */
        /* <DEDUP_REMOVED lines=12> */
[C---:B------:R-:W-:Y:S01]  /*a6f0*/  LEA R42, P2, R174.reuse, R178, 0x2 ;  /* 0x000000b2ae2a7211 */ /* 0x040fe200078410ff */
[----:B------:R-:W-:Y:S03]  /*a700*/  STL.64 [R1], R246 ;  /* 0x000000f601007387 */ /* 0x000fe60000100a00 */
[----:B------:R-:W-:Y:S01]  /*a710*/  LEA.HI.X.SX32 R43, R174, R6, 0x2, P2 ;  /* 0x00000006ae2b7211 */ /* 0x000fe200010f16ff */
[----:B------:R-:W4:Y:S01]  /*a720*/  LDL.LU R242, [R1+0x854] ;  /* 0x0008540001f27983 */ /* 0x000f220000300800 */
[C---:B------:R-:W-:Y:S01]  /*a730*/  LEA R46, P2, R158.reuse, R178, 0x2 ;  /* 0x000000b29e2e7211 */ /* 0x040fe200078410ff */
[----:B------:R-:W-:Y:S02]  /*a740*/  IMAD R174, R45, UR5, RZ ;  /* 0x000000052dae7c24 */ /* 0x000fe4000f8e02ff */
[----:B------:R-:W-:Y:S01]  /*a750*/  STL [R1+0x2e4], R231 ;  /* 0x0002e4e701007387 */ /* 0x000fe20000100800 */
[----:B------:R-:W-:Y:S01]  /*a760*/  LEA.HI.X.SX32 R47, R158, R6, 0x2, P2 ;  /* 0x000000069e2f7211 */ /* 0x000fe200010f16ff */
[----:B--2---:R-:W-:Y:S01]  /*a770*/  IMAD R158, R49, UR5, RZ ;  /* 0x00000005319e7c24 */ /* 0x004fe2000f8e02ff */
[----:B------:R-:W-:-:S04]  /*a780*/  LEA R50, P2, R172, R178, 0x2 ;  /* 0x000000b2ac327211 */ /* 0x000fc800078410ff */
[----:B------:R-:W-:Y:S01]  /*a790*/  LEA.HI.X.SX32 R51, R172, R6, 0x2, P2 ;  /* 0x00000006ac337211 */ /* 0x000fe200010f16ff */
[----:B---3--:R-:W-:Y:S01]  /*a7a0*/  IMAD R172, R53, UR5, RZ ;  /* 0x0000000535ac7c24 */ /* 0x008fe2000f8e02ff */
        /* <DEDUP_REMOVED lines=10> */
[----:B------:R-:W-:Y:S02]  /*a850*/  LEA.HI.X.SX32 R67, R166, R6, 0x2, P2 ;  /* 0x00000006a6437211 */ /* 0x000fe400010f16ff */
[----:B------:R-:W-:-:S04]  /*a860*/  LEA R70, P2, R153, R178, 0x2 ;  /* 0x000000b299467211 */ /* 0x000fc800078410ff */
[-C--:B------:R-:W-:Y:S01]  /*a870*/  LEA.HI.X.SX32 R71, R153, R6.reuse, 0x2, P2 ;  /* 0x0000000699477211 */ /* 0x080fe200010f16ff */
[----:B------:R-:W-:Y:S01]  /*a880*/  IMAD R162, R17, UR5, RZ ;  /* 0x0000000511a27c24 */ /* 0x000fe2000f8e02ff */
[----:B------:R-:W-:Y:S02]  /*a890*/  LEA.HI.X.SX32 R17, R179, R6, 0x2, P1 ;  /* 0x00000006b3117211 */ /* 0x000fe400008f16ff */
[----:B------:R-:W-:Y:S01]  /*a8a0*/  LEA R20, P1, R175, R178, 0x2 ;  /* 0x000000b2af147211 */ /* 0x000fe200078210ff */
[----:B------:R-:W2:Y:S04]  /*a8b0*/  LDL.LU R179, [R1+0x850] ;  /* 0x0008500001b37983 */ /* 0x000ea80000300800 */
[----:B------:R-:W3:Y:S01]  /*a8c0*/  LDL.LU R252, [R1+0x84c] ;  /* 0x00084c0001fc7983 */ /* 0x000ee20000300800 */
[----:B------:R-:W-:Y:S01]  /*a8d0*/  IMAD R230, R21, UR5, RZ ;  /* 0x0000000515e67c24 */ /* 0x000fe2000f8e02ff */
[----:B------:R-:W-:-:S02]  /*a8e0*/  LEA.HI.X.SX32 R21, R175, R6, 0x2, P1 ;  /* 0x00000006af157211 */ /* 0x000fc400008f16ff */
        /* <DEDUP_REMOVED lines=10> */
[C---:B------:R-:W-:Y:S01]  /*a990*/  LEA R44, P1, R163.reuse, R178, 0x2 ;  /* 0x000000b2a32c7211 */ /* 0x040fe200078210ff */
[----:B------:R4:W-:Y:S03]  /*a9a0*/  STL [R1+0x2e0], R162 ;  /* 0x0002e0a201007387 */ /* 0x0009e60000100800 */
[----:B------:R-:W-:Y:S01]  /*a9b0*/  LEA.HI.X.SX32 R45, R163, R6, 0x2, P1 ;  /* 0x00000006a32d7211 */ /* 0x000fe200008f16ff */
[----:B------:R-:W2:Y:S01]  /*a9c0*/  LDL.LU R175, [R1+0x848] ;  /* 0x0008480001af7983 */ /* 0x000ea20000300800 */
[----:B------:R-:W-:-:S03]  /*a9d0*/  LEA R48, P1, R161, R178, 0x2 ;  /* 0x000000b2a1307211 */ /* 0x000fc600078210ff */
[----:B------:R-:W-:Y:S01]  /*a9e0*/  STL [R1+0x2dc], R230 ;  /* 0x0002dce601007387 */ /* 0x000fe20000100800 */
[----:B------:R-:W-:Y:S02]  /*a9f0*/  LEA.HI.X.SX32 R49, R161, R6, 0x2, P1 ;  /* 0x00000006a1317211 */ /* 0x000fe400008f16ff */
[C---:B------:R-:W-:Y:S01]  /*aa00*/  LEA R52, P1, R159.reuse, R178, 0x2 ;  /* 0x000000b29f347211 */ /* 0x040fe200078210ff */
[----:B------:R-:W3:Y:S04]  /*aa10*/  LDL.LU R173, [R1+0x844] ;  /* 0x0008440001ad7983 */ /* 0x000ee80000300800 */
[----:B------:R4:W-:Y:S01]  /*aa20*/  STL [R1+0x2d8], R0 ;  /* 0x0002d80001007387 */ /* 0x0009e20000100800 */
[----:B------:R-:W-:-:S03]  /*aa30*/  LEA.HI.X.SX32 R53, R159, R6, 0x2, P1 ;  /* 0x000000069f357211 */ /* 0x000fc600008f16ff */
[----:B------:R-:W2:Y:S01]  /*aa40*/  LDL.LU R171, [R1+0x840] ;  /* 0x0008400001ab7983 */ /* 0x000ea20000300800 */
[----:B------:R-:W-:-:S03]  /*aa50*/  LEA R56, P1, R157, R178, 0x2 ;  /* 0x000000b29d387211 */ /* 0x000fc600078210ff */
[----:B------:R-:W-:Y:S04]  /*aa60*/  STL [R1+0x2d4], R177 ;  /* 0x0002d4b101007387 */ /* 0x000fe80000100800 */
[----:B------:R-:W3:Y:S04]  /*aa70*/  LDL.LU R169, [R1+0x83c] ;  /* 0x00083c0001a97983 */ /* 0x000ee80000300800 */
[----:B------:R4:W-:Y:S01]  /*aa80*/  STL [R1+0x2d0], R160 ;  /* 0x0002d0a001007387 */ /* 0x0009e20000100800 */
[----:B------:R-:W-:-:S03]  /*aa90*/  LEA.HI.X.SX32 R57, R157, R6, 0x2, P1 ;  /* 0x000000069d397211 */ /* 0x000fc600008f16ff */
[----:B------:R-:W2:Y:S01]  /*aaa0*/  LDL.LU R167, [R1+0x838] ;  /* 0x0008380001a77983 */ /* 0x000ea20000300800 */
[----:B------:R-:W-:-:S03]  /*aab0*/  LEA R60, P1, R7, R178, 0x2 ;  /* 0x000000b2073c7211 */ /* 0x000fc600078210ff */
[----:B------:R-:W-:Y:S04]  /*aac0*/  STL [R1+0x2cc], R176 ;  /* 0x0002ccb001007387 */ /* 0x000fe80000100800 */
[----:B------:R-:W3:Y:S04]  /*aad0*/  LDL.LU R165, [R1+0x834] ;  /* 0x0008340001a57983 */ /* 0x000ee80000300800 */
[----:B------:R4:W-:Y:S04]  /*aae0*/  STL [R1+0x2c8], R152 ;  /* 0x0002c89801007387 */ /* 0x0009e80000100800 */
[----:B------:R-:W2:Y:S01]  /*aaf0*/  LDL.LU R163, [R1+0x830] ;  /* 0x0008300001a37983 */ /* 0x000ea20000300800 */
[----:B------:R-:W-:-:S03]  /*ab00*/  LEA.HI.X.SX32 R61, R7, R6, 0x2, P1 ;  /* 0x00000006073d7211 */ /* 0x000fc600008f16ff */
[----:B------:R-:W-:Y:S01]  /*ab10*/  STL [R1+0x2c4], R174 ;  /* 0x0002c4ae01007387 */ /* 0x000fe20000100800 */
[----:B------:R-:W-:-:S03]  /*ab20*/  LEA R64, P1, R9, R178, 0x2 ;  /* 0x000000b209407211 */ /* 0x000fc600078210ff */
[----:B------:R-:W3:Y:S04]  /*ab30*/  LDL.LU R161, [R1+0x82c] ;  /* 0x00082c0001a17983 */ /* 0x000ee80000300800 */
[----:B------:R4:W-:Y:S04]  /*ab40*/  STL [R1+0x2c0], R158 ;  /* 0x0002c09e01007387 */ /* 0x0009e80000100800 */
[----:B------:R-:W2:Y:S04]  /*ab50*/  LDL.LU R159, [R1+0x828] ;  /* 0x00082800019f7983 */ /* 0x000ea80000300800 */
[----:B------:R-:W-:Y:S01]  /*ab60*/  STL [R1+0x2bc], R172 ;  /* 0x0002bcac01007387 */ /* 0x000fe20000100800 */
[----:B------:R-:W-:-:S03]  /*ab70*/  LEA.HI.X.SX32 R65, R9, R6, 0x2, P1 ;  /* 0x0000000609417211 */ /* 0x000fc600008f16ff */
[----:B------:R-:W3:Y:S04]  /*ab80*/  LDL.LU R157, [R1+0x824] ;  /* 0x00082400019d7983 */ /* 0x000ee80000300800 */
[----:B------:R-:W-:Y:S04]  /*ab90*/  STL [R1+0x288], R170 ;  /* 0x000288aa01007387 */ /* 0x000fe80000100800 */
[----:B------:R-:W2:Y:S04]  /*aba0*/  LDL.LU R7, [R1+0x820] ;  /* 0x0008200001077983 */ /* 0x000ea80000300800 */
[----:B------:R-:W-:Y:S04]  /*abb0*/  STL [R1+0x268], R168 ;  /* 0x000268a801007387 */ /* 0x000fe80000100800 */
[----:B------:R-:W3:Y:S01]  /*abc0*/  LDL.LU R9, [R1+0x81c] ;  /* 0x00081c0001097983 */ /* 0x000ee20000300800 */
[----:B------:R-:W-:-:S03]  /*abd0*/  LEA R68, P1, R155, R178, 0x2 ;  /* 0x000000b29b447211 */ /* 0x000fc600078210ff */
[----:B------:R4:W-:Y:S01]  /*abe0*/  STL [R1+0x264], R156 ;  /* 0x0002649c01007387 */ /* 0x0009e20000100800 */
[----:B------:R-:W-:-:S03]  /*abf0*/  LEA.HI.X.SX32 R69, R155, R6, 0x2, P1 ;  /* 0x000000069b457211 */ /* 0x000fc600008f16ff */
[----:B------:R-:W3:Y:S04]  /*ac00*/  LDL.LU R155, [R1+0x818] ;  /* 0x00081800019b7983 */ /* 0x000ee80000300800 */
[----:B------:R-:W3:Y:S01]  /*ac10*/  LDL.LU R153, [R1+0x814] ;  /* 0x0008140001997983 */ /* 0x000ee20000300800 */
[-C--:B------:R-:W-:Y:S02]  /*ac20*/  LEA R72, P1, R4, R178.reuse, 0x2 ;  /* 0x000000b204487211 */ /* 0x080fe400078210ff */
[----:B------:R-:W-:Y:S02]  /*ac30*/  LEA R74, P2, R164, R178, 0x2 ;  /* 0x000000b2a44a7211 */ /* 0x000fe400078410ff */
[----:B------:R-:W-:Y:S02]  /*ac40*/  LEA.HI.X.SX32 R73, R4, R6, 0x2, P1 ;  /* 0x0000000604497211 */ /* 0x000fe400008f16ff */
[----:B------:R-:W-:-:S02]  /*ac50*/  LEA R76, P1, R243, R178, 0x2 ;  /* 0x000000b2f34c7211 */ /* 0x000fc400078210ff */
[----:B------:R-:W-:Y:S01]  /*ac60*/  LEA.HI.X.SX32 R75, R164, R6, 0x2, P2 ;  /* 0x00000006a44b7211 */ /* 0x000fe200010f16ff */
[----:B------:R-:W-:Y:S01]  /*ac70*/  IMAD R164, R77, UR5, RZ ;  /* 0x000000054da47c24 */ /* 0x000fe2000f8e02ff */
[C---:B------:R-:W-:Y:S02]  /*ac80*/  LEA R78, P2, R154.reuse, R178, 0x2 ;  /* 0x000000b29a4e7211 */ /* 0x040fe400078410ff */
[----:B------:R-:W-:Y:S02]  /*ac90*/  LEA.HI.X.SX32 R77, R243, R6, 0x2, P1 ;  /* 0x00000006f34d7211 */ /* 0x000fe400008f16ff */
[----:B------:R-:W-:Y:S02]  /*aca0*/  LEA R80, P1, R231, R178, 0x2 ;  /* 0x000000b2e7507211 */ /* 0x000fe400078210ff */
[----:B------:R-:W-:Y:S01]  /*acb0*/  LEA.HI.X.SX32 R79, R154, R6, 0x2, P2 ;  /* 0x000000069a4f7211 */ /* 0x000fe200010f16ff */
[----:B-1----:R-:W-:Y:S01]  /*acc0*/  IMAD R154, R81, UR5, RZ ;  /* 0x00000005519a7c24 */ /* 0x002fe2000f8e02ff */
[----:B------:R-:W-:-:S02]  /*acd0*/  LEA R82, P2, R162, R178, 0x2 ;  /* 0x000000b2a2527211 */ /* 0x000fc400078410ff */
[----:B------:R-:W-:Y:S02]  /*ace0*/  LEA.HI.X.SX32 R81, R231, R6, 0x2, P1 ;  /* 0x00000006e7517211 */ /* 0x000fe400008f16ff */
[----:B------:R-:W-:Y:S02]  /*acf0*/  LEA R84, P1, R230, R178, 0x2 ;  /* 0x000000b2e6547211 */ /* 0x000fe400078210ff */
[----:B------:R-:W-:Y:S02]  /*ad00*/  ISETP.NE.U32.AND P3, PT, R83, RZ, PT ;  /* 0x000000ff5300720c */ /* 0x000fe40003f65070 */
[----:B------:R-:W-:Y:S01]  /*ad10*/  LEA.HI.X.SX32 R83, R162, R6, 0x2, P2 ;  /* 0x00000006a2537211 */ /* 0x000fe200010f16ff */
[----:B----4-:R-:W-:Y:S01]  /*ad20*/  IMAD R162, R85, UR5, RZ ;  /* 0x0000000555a27c24 */ /* 0x010fe2000f8e02ff */
[----:B------:R-:W-:Y:S02]  /*ad30*/  LEA R86, P2, R0, R178, 0x2 ;  /* 0x000000b200567211 */ /* 0x000fe400078410ff */
[----:B------:R-:W-:-:S02]  /*ad40*/  LEA.HI.X.SX32 R85, R230, R6, 0x2, P1 ;  /* 0x00000006e6557211 */ /* 0x000fc400008f16ff */
[----:B------:R-:W-:Y:S02]  /*ad50*/  LEA R88, P1, R177, R178, 0x2 ;  /* 0x000000b2b1587211 */ /* 0x000fe400078210ff */
[----:B------:R-:W-:Y:S01]  /*ad60*/  LEA.HI.X.SX32 R87, R0, R6, 0x2, P2 ;  /* 0x0000000600577211 */ /* 0x000fe200010f16ff */
[----:B------:R-:W-:Y:S01]  /*ad70*/  IMAD R0, R89, UR5, RZ ;  /* 0x0000000559007c24 */ /* 0x000fe2000f8e02ff */
[----:B------:R-:W-:Y:S02]  /*ad80*/  LEA R90, P2, R160, R178, 0x2 ;  /* 0x000000b2a05a7211 */ /* 0x000fe400078410ff */
[----:B------:R-:W-:Y:S02]  /*ad90*/  LEA.HI.X.SX32 R89, R177, R6, 0x2, P1 ;  /* 0x00000006b1597211 */ /* 0x000fe400008f16ff */
[----:B------:R-:W-:Y:S02]  /*ada0*/  LEA R92, P1, R176, R178, 0x2 ;  /* 0x000000b2b05c7211 */ /* 0x000fe400078210ff */
[----:B------:R-:W-:Y:S01]  /*adb0*/  LEA.HI.X.SX32 R91, R160, R6, 0x2, P2 ;  /* 0x00000006a05b7211 */ /* 0x000fe200010f16ff */
[----:B------:R-:W-:Y:S01]  /*adc0*/  IMAD R160, R93, UR5, RZ ;  /* 0x000000055da07c24 */ /* 0x000fe2000f8e02ff */
[----:B------:R-:W-:-:S02]  /*add0*/  LEA R94, P2, R152, R178, 0x2 ;  /* 0x000000b2985e7211 */ /* 0x000fc400078410ff */
[----:B------:R-:W-:Y:S02]  /*ade0*/  LEA.HI.X.SX32 R93, R176, R6, 0x2, P1 ;  /* 0x00000006b05d7211 */ /* 0x000fe400008f16ff */
[----:B------:R-:W-:Y:S02]  /*adf0*/  LEA R96, P1, R174, R178, 0x2 ;  /* 0x000000b2ae607211 */ /* 0x000fe400078210ff */
[----:B------:R-:W-:Y:S01]  /*ae00*/  LEA.HI.X.SX32 R95, R152, R6, 0x2, P2 ;  /* 0x00000006985f7211 */ /* 0x000fe200010f16ff */
[----:B------:R-:W-:Y:S01]  /*ae10*/  IMAD R152, R97, UR5, RZ ;  /* 0x0000000561987c24 */ /* 0x000fe2000f8e02ff */
[----:B------:R-:W-:Y:S02]  /*ae20*/  LEA R98, P2, R158, R178, 0x2 ;  /* 0x000000b29e627211 */ /* 0x000fe400078410ff */
[----:B------:R-:W-:Y:S02]  /*ae30*/  LEA.HI.X.SX32 R97, R174, R6, 0x2, P1 ;  /* 0x00000006ae617211 */ /* 0x000fe400008f16ff */
[----:B------:R-:W-:-:S02]  /*ae40*/  LEA R100, P1, R172, R178, 0x2 ;  /* 0x000000b2ac647211 */ /* 0x000fc400078210ff */
[----:B------:R-:W-:Y:S01]  /*ae50*/  LEA.HI.X.SX32 R99, R158, R6, 0x2, P2 ;  /* 0x000000069e637211 */ /* 0x000fe200010f16ff */
[----:B------:R-:W-:Y:S01]  /*ae60*/  IMAD R158, R101, UR5, RZ ;  /* 0x00000005659e7c24 */ /* 0x000fe2000f8e02ff */
[----:B------:R-:W-:Y:S02]  /*ae70*/  LEA R102, P2, R170, R178, 0x2 ;  /* 0x000000b2aa667211 */ /* 0x000fe400078410ff */
[----:B------:R-:W-:Y:S02]  /*ae80*/  LEA.HI.X.SX32 R101, R172, R6, 0x2, P1 ;  /* 0x00000006ac657211 */ /* 0x000fe400008f16ff */
[----:B------:R-:W-:Y:S02]  /*ae90*/  LEA R104, P1, R168, R178, 0x2 ;  /* 0x000000b2a8687211 */ /* 0x000fe400078210ff */
[----:B------:R-:W-:Y:S02]  /*aea0*/  LEA.HI.X.SX32 R103, R170, R6, 0x2, P2 ;  /* 0x00000006aa677211 */ /* 0x000fe400010f16ff */
[----:B------:R-:W-:-:S04]  /*aeb0*/  LEA R106, P2, R156, R178, 0x2 ;  /* 0x000000b29c6a7211 */ /* 0x000fc800078410ff */
[-C--:B------:R-:W-:Y:S01]  /*aec0*/  LEA.HI.X.SX32 R107, R156, R6.reuse, 0x2, P2 ;  /* 0x000000069c6b7211 */ /* 0x080fe200010f16ff */
[----:B------:R-:W-:Y:S01]  /*aed0*/  IMAD R156, R109, UR5, RZ ;  /* 0x000000056d9c7c24 */ /* 0x000fe2000f8e02ff */
[----:B------:R-:W-:Y:S02]  /*aee0*/  ISETP.NE.U32.AND P4, PT, R114, RZ, PT ;  /* 0x000000ff7200720c */ /* 0x000fe40003f85070 */
[----:B------:R-:W-:Y:S01]  /*aef0*/  SEL R142, R142, RZ, P5 ;  /* 0x000000ff8e8e7207 */ /* 0x000fe20002800000 */
[----:B--2---:R-:W-:Y:S02]  /*af00*/  IMAD R7, R7, UR5, RZ ;  /* 0x0000000507077c24 */ /* 0x004fe4000f8e02ff */
[----:B---3--:R-:W-:Y:S02]  /*af10*/  IMAD R166, R9, UR5, RZ ;  /* 0x0000000509a67c24 */ /* 0x008fe4000f8e02ff */
[----:B------:R-:W-:Y:S01]  /*af20*/  IMAD R9, R105, UR5, RZ ;  /* 0x0000000569097c24 */ /* 0x000fe2000f8e02ff */
[----:B------:R-:W-:-:S02]  /*af30*/  LEA.HI.X.SX32 R105, R168, R6, 0x2, P1 ;  /* 0x00000006a8697211 */ /* 0x000fc400008f16ff */
[CC--:B------:R-:W-:Y:S02]  /*af40*/  LEA R108, P1, R166.reuse, R178.reuse, 0x2 ;  /* 0x000000b2a66c7211 */ /* 0x0c0fe400078210ff */
[C---:B------:R-:W-:Y:S01]  /*af50*/  LEA R110, P2, R7.reuse, R178, 0x2 ;  /* 0x000000b2076e7211 */ /* 0x040fe200078410ff */
[----:B------:R-:W-:Y:S01]  /*af60*/  STL [R1+0x260], R166 ;  /* 0x000260a601007387 */ /* 0x000fe20000100800 */
[----:B------:R-:W-:Y:S02]  /*af70*/  LEA.HI.X.SX32 R109, R166, R6, 0x2, P1 ;  /* 0x00000006a66d7211 */ /* 0x000fe400008f16ff */
[----:B------:R-:W-:Y:S01]  /*af80*/  LEA R112, P1, R164, R178, 0x2 ;  /* 0x000000b2a4707211 */ /* 0x000fe200078210ff */
[----:B------:R-:W2:Y:S01]  /*af90*/  LDL.LU R4, [R1+0x810] ;  /* 0x0008100001047983 */ /* 0x000ea20000300800 */
[----:B------:R-:W-:Y:S02]  /*afa0*/  LEA.HI.X.SX32 R111, R7, R6, 0x2, P2 ;  /* 0x00000006076f7211 */ /* 0x000fe400010f16ff */
[C---:B------:R-:W-:Y:S01]  /*afb0*/  LEA R114, P2, R154.reuse, R178, 0x2 ;  /* 0x000000b29a727211 */ /* 0x040fe200078410ff */
[----:B------:R1:W-:Y:S03]  /*afc0*/  STL [R1+0x25c], R7 ;  /* 0x00025c0701007387 */ /* 0x0003e60000100800 */
[----:B------:R-:W-:Y:S01]  /*afd0*/  LEA.HI.X.SX32 R115, R154, R6, 0x2, P2 ;  /* 0x000000069a737211 */ /* 0x000fe200010f16ff */
[----:B------:R-:W-:Y:S01]  /*afe0*/  STL [R1+0x258], R164 ;  /* 0x000258a401007387 */ /* 0x000fe20000100800 */
[----:B------:R-:W-:Y:S01]  /*aff0*/  LEA R118, P2, R0, R178, 0x2 ;  /* 0x000000b200767211 */ /* 0x000fe200078410ff */
[----:B-1----:R-:W-:Y:S01]  /*b000*/  IMAD R7, R113, UR5, RZ ;  /* 0x0000000571077c24 */ /* 0x002fe2000f8e02ff */
[----:B------:R-:W-:-:S02]  /*b010*/  LEA.HI.X.SX32 R113, R164, R6, 0x2, P1 ;  /* 0x00000006a4717211 */ /* 0x000fc400008f16ff */
[----:B------:R-:W-:Y:S01]  /*b020*/  LEA R116, P1, R162, R178, 0x2 ;  /* 0x000000b2a2747211 */ /* 0x000fe200078210ff */
[----:B------:R1:W-:Y:S01]  /*b030*/  STL [R1+0x254], R154 ;  /* 0x0002549a01007387 */ /* 0x0003e20000100800 */
[----:B------:R-:W-:-:S03]  /*b040*/  LEA.HI.X.SX32 R119, R0, R6, 0x2, P2 ;  /* 0x0000000600777211 */ /* 0x000fc600010f16ff */
[----:B------:R-:W-:Y:S01]  /*b050*/  STL [R1+0x250], R162 ;  /* 0x000250a201007387 */ /* 0x000fe20000100800 */
[----:B------:R-:W-:Y:S01]  /*b060*/  LEA R122, P2, R152, R178, 0x2 ;  /* 0x000000b2987a7211 */ /* 0x000fe200078410ff */
[----:B-1----:R-:W-:Y:S01]  /*b070*/  IMAD R154, R117, UR5, RZ ;  /* 0x00000005759a7c24 */ /* 0x002fe2000f8e02ff */
[----:B------:R-:W-:Y:S02]  /*b080*/  LEA.HI.X.SX32 R117, R162, R6, 0x2, P1 ;  /* 0x00000006a2757211 */ /* 0x000fe400008f16ff */
        /* <DEDUP_REMOVED lines=32> */
[----:B-1----:R-:W-:Y:S01]  /*b290*/  IMAD R0, R137, UR5, RZ ;  /* 0x0000000589007c24 */ /* 0x002fe2000f8e02ff */
[----:B------:R-:W-:Y:S02]  /*b2a0*/  LEA.HI.X.SX32 R137, R152, R6, 0x2, P1 ;  /* 0x0000000698897211 */ /* 0x000fe400008f16ff */
[----:B------:R-:W-:Y:S01]  /*b2b0*/  LEA R140, P1, R7, R178, 0x2 ;  /* 0x000000b2078c7211 */ /* 0x000fe200078210ff */
[----:B------:R1:W-:Y:S01]  /*b2c0*/  STL [R1+0x21c], R9 ;  /* 0x00021c0901007387 */ /* 0x0003e20000100800 */
[----:B------:R-:W-:-:S03]  /*b2d0*/  ISETP.NE.U32.AND P2, PT, R142, RZ, PT ;  /* 0x000000ff8e00720c */ /* 0x000fc60003f45070 */
[----:B------:R3:W-:Y:S01]  /*b2e0*/  STL [R1+0x218], R7 ;  /* 0x0002180701007387 */ /* 0x0007e20000100800 */
[----:B-1----:R-:W-:Y:S01]  /*b2f0*/  IMAD R9, R141, UR5, RZ ;  /* 0x000000058d097c24 */ /* 0x002fe2000f8e02ff */
[----:B------:R-:W-:Y:S02]  /*b300*/  LEA.HI.X.SX32 R141, R7, R6, 0x2, P1 ;  /* 0x00000006078d7211 */ /* 0x000fe400008f16ff */
[----:B------:R-:W-:Y:S01]  /*b310*/  LEA R142, P1, R0, R178, 0x2 ;  /* 0x000000b2008e7211 */ /* 0x000fe200078210ff */
[----:B---3--:R-:W-:-:S03]  /*b320*/  IMAD R7, R143, UR5, RZ ;  /* 0x000000058f077c24 */ /* 0x008fc6000f8e02ff */
[----:B------:R-:W-:Y:S02]  /*b330*/  LEA.HI.X.SX32 R143, R0, R6, 0x2, P1 ;  /* 0x00000006008f7211 */ /* 0x000fe400008f16ff */
[----:B------:R-:W-:Y:S01]  /*b340*/  LEA R144, P1, R9, R178, 0x2 ;  /* 0x000000b209907211 */ /* 0x000fe200078210ff */
[----:B------:R1:W-:Y:S04]  /*b350*/  STL [R1+0x214], R0 ;  /* 0x0002140001007387 */ /* 0x0003e80000100800 */
[----:B------:R3:W-:Y:S01]  /*b360*/  STL [R1+0x20c], R9 ;  /* 0x00020c0901007387 */ /* 0x0007e20000100800 */
[----:B-1----:R-:W-:Y:S01]  /*b370*/  IMAD R0, R145, UR5, RZ ;  /* 0x0000000591007c24 */ /* 0x002fe2000f8e02ff */
[----:B------:R-:W-:Y:S02]  /*b380*/  LEA.HI.X.SX32 R145, R9, R6, 0x2, P1 ;  /* 0x0000000609917211 */ /* 0x000fe400008f16ff */
[----:B------:R-:W-:Y:S01]  /*b390*/  LEA R146, P1, R7, R178, 0x2 ;  /* 0x000000b207927211 */ /* 0x000fe200078210ff */
[----:B---3--:R-:W-:-:S03]  /*b3a0*/  IMAD R9, R147, UR5, RZ ;  /* 0x0000000593097c24 */ /* 0x008fc6000f8e02ff */
[----:B------:R-:W-:Y:S02]  /*b3b0*/  LEA.HI.X.SX32 R147, R7, R6, 0x2, P1 ;  /* 0x0000000607937211 */ /* 0x000fe400008f16ff */
[C---:B------:R-:W-:Y:S01]  /*b3c0*/  LEA R148, P1, R0.reuse, R178, 0x2 ;  /* 0x000000b200947211 */ /* 0x040fe200078210ff */
[----:B------:R1:W-:Y:S04]  /*b3d0*/  STL [R1+0x200], R7 ;  /* 0x0002000701007387 */ /* 0x0003e80000100800 */
        /* <DEDUP_REMOVED lines=32> */
[----:B------:R-:W3:Y:S01]  /*b5e0*/  LDL.64 R230, [R1+0x148] ;  /* 0x0001480001e67983 */ /* 0x000ee20000100a00 */
[----:B-1----:R-:W-:Y:S01]  /*b5f0*/  IMAD R9, R165, UR5, RZ ;  /* 0x00000005a5097c24 */ /* 0x002fe2000f8e02ff */
[----:B------:R-:W-:Y:S02]  /*b600*/  LEA.HI.X.SX32 R165, R7, R6, 0x2, P1 ;  /* 0x0000000607a57211 */ /* 0x000fe400008f16ff */
[C---:B------:R-:W-:Y:S01]  /*b610*/  LEA R166, P1, R0.reuse, R178, 0x2 ;  /* 0x000000b200a67211 */ /* 0x040fe200078210ff */
[----:B------:R1:W-:Y:S04]  /*b620*/  STL [R1+0x1d8], R7 ;  /* 0x0001d80701007387 */ /* 0x0003e80000100800 */
[----:B------:R4:W-:Y:S01]  /*b630*/  STL [R1+0x1d4], R0 ;  /* 0x0001d40001007387 */ /* 0x0009e20000100800 */
[----:B-1----:R-:W-:Y:S01]  /*b640*/  IMAD R7, R167, UR5, RZ ;  /* 0x00000005a7077c24 */ /* 0x002fe2000f8e02ff */
[----:B------:R-:W-:-:S02]  /*b650*/  LEA.HI.X.SX32 R167, R0, R6, 0x2, P1 ;  /* 0x0000000600a77211 */ /* 0x000fc400008f16ff */
[----:B------:R-:W-:Y:S01]  /*b660*/  LEA R168, P1, R9, R178, 0x2 ;  /* 0x000000b209a87211 */ /* 0x000fe200078210ff */
[----:B----4-:R-:W-:-:S03]  /*b670*/  IMAD R0, R169, UR5, RZ ;  /* 0x00000005a9007c24 */ /* 0x010fc6000f8e02ff */
[----:B------:R-:W-:Y:S02]  /*b680*/  LEA.HI.X.SX32 R169, R9, R6, 0x2, P1 ;  /* 0x0000000609a97211 */ /* 0x000fe400008f16ff */
[----:B------:R-:W-:Y:S01]  /*b690*/  LEA R170, P1, R7, R178, 0x2 ;  /* 0x000000b207aa7211 */ /* 0x000fe200078210ff */
[----:B------:R1:W-:Y:S04]  /*b6a0*/  STL [R1+0x1d0], R9 ;  /* 0x0001d00901007387 */ /* 0x0003e80000100800 */
[----:B------:R4:W-:Y:S01]  /*b6b0*/  STL [R1+0x1cc], R7 ;  /* 0x0001cc0701007387 */ /* 0x0009e20000100800 */
[----:B-1----:R-:W-:Y:S01]  /*b6c0*/  IMAD R9, R171, UR5, RZ ;  /* 0x00000005ab097c24 */ /* 0x002fe2000f8e02ff */
[----:B------:R-:W-:Y:S02]  /*b6d0*/  LEA.HI.X.SX32 R171, R7, R6, 0x2, P1 ;  /* 0x0000000607ab7211 */ /* 0x000fe400008f16ff */
[----:B------:R-:W-:Y:S01]  /*b6e0*/  LEA R172, P1, R0, R178, 0x2 ;  /* 0x000000b200ac7211 */ /* 0x000fe200078210ff */
[----:B----4-:R-:W-:-:S03]  /*b6f0*/  IMAD R7, R173, UR5, RZ ;  /* 0x00000005ad077c24 */ /* 0x010fc6000f8e02ff */
[----:B------:R-:W-:Y:S02]  /*b700*/  LEA.HI.X.SX32 R173, R0, R6, 0x2, P1 ;  /* 0x0000000600ad7211 */ /* 0x000fe400008f16ff */
[----:B------:R-:W-:Y:S01]  /*b710*/  LEA R174, P1, R9, R178, 0x2 ;  /* 0x000000b209ae7211 */ /* 0x000fe200078210ff */
[----:B------:R1:W-:Y:S02]  /*b720*/  STL [R1+0x1c8], R0 ;  /* 0x0001c80001007387 */ /* 0x0003e40000100800 */
[----:B-1----:R-:W-:Y:S01]  /*b730*/  IMAD R0, R175, UR5, RZ ;  /* 0x00000005af007c24 */ /* 0x002fe2000f8e02ff */
[----:B------:R-:W-:Y:S02]  /*b740*/  LEA.HI.X.SX32 R175, R9, R6, 0x2, P1 ;  /* 0x0000000609af7211 */ /* 0x000fe400008f16ff */
[C---:B------:R-:W-:Y:S01]  /*b750*/  LEA R176, P1, R7.reuse, R178, 0x2 ;  /* 0x000000b207b07211 */ /* 0x040fe200078210ff */
[----:B------:R-:W-:Y:S03]  /*b760*/  STL [R1+0x1c4], R9 ;  /* 0x0001c40901007387 */ /* 0x000fe60000100800 */
[----:B------:R-:W-:-:S02]  /*b770*/  LEA.HI.X.SX32 R177, R7, R6, 0x2, P1 ;  /* 0x0000000607b17211 */ /* 0x000fc400008f16ff */
[C---:B------:R-:W-:Y:S01]  /*b780*/  LEA R178, P1, R0.reuse, R178, 0x2 ;  /* 0x000000b200b27211 */ /* 0x040fe200078210ff */
[----:B------:R1:W-:Y:S04]  /*b790*/  STL [R1+0x1c0], R7 ;  /* 0x0001c00701007387 */ /* 0x0003e80000100800 */
[----:B------:R4:W-:Y:S01]  /*b7a0*/  STL [R1+0x1bc], R0 ;  /* 0x0001bc0001007387 */ /* 0x0009e20000100800 */
[----:B-1----:R-:W-:Y:S02]  /*b7b0*/  SEL R7, R179, RZ, P5 ;  /* 0x000000ffb3077207 */ /* 0x002fe40002800000 */
[----:B------:R-:W-:Y:S02]  /*b7c0*/  LEA.HI.X.SX32 R179, R0, R6, 0x2, P1 ;  /* 0x0000000600b37211 */ /* 0x000fe400008f16ff */
[----:B------:R-:W-:-:S02]  /*b7d0*/  SEL R6, R242, RZ, P5 ;  /* 0x000000fff2067207 */ /* 0x000fc40002800000 */
[----:B------:R-:W4:Y:S01]  /*b7e0*/  LDL.64 R242, [R1+0x128] ;  /* 0x0001280001f27983 */ /* 0x000f220000100a00 */
[----:B--2---:R-:W-:-:S05]  /*b7f0*/  VIADD R9, R4, UR7 ;  /* 0x0000000704097c36 */ /* 0x004fca0008000000 */
[----:B---3--:R-:W-:Y:S04]  /*b800*/  LDGSTS.E [R9], desc[UR16][R230.64], P0 ;  /* 0x00000000e6097fae */ /* 0x008fe80008121850 */
[----:B------:R-:W2:Y:S04]  /*b810*/  LDL.LU.64 R230, [R1+0x808] ;  /* 0x0008080001e67983 */ /* 0x000ea80000300a00 */
[----:B----4-:R1:W-:Y:S04]  /*b820*/  LDGSTS.E [R9+0x400], desc[UR16][R242.64], P0 ;  /* 0x00400000f2097fae */ /* 0x0103e80008121850 */
[----:B------:R-:W-:Y:S04]  /*b830*/  LDGSTS.E [R9+0x800], desc[UR16][R244.64], P0 ;  /* 0x00800000f4097fae */ /* 0x000fe80008121850 */
[----:B------:R-:W-:Y:S04]  /*b840*/  LDGSTS.E [R9+0xc00], desc[UR16][R214.64], P0 ;  /* 0x00c00000d6097fae */ /* 0x000fe80008121850 */
[----:B------:R-:W-:Y:S04]  /*b850*/  LDGSTS.E [R9+0x1000], desc[UR16][R220.64], P0 ;  /* 0x01000000dc097fae */ /* 0x000fe80008121850 */
[----:B------:R-:W3:Y:S04]  /*b860*/  LDL.LU.64 R244, [R1+0x800] ;  /* 0x0008000001f47983 */ /* 0x000ee80000300a00 */
[----:B------:R-:W4:Y:S04]  /*b870*/  LDL.LU.64 R214, [R1+0x7f8] ;  /* 0x0007f80001d67983 */ /* 0x000f280000300a00 */
[----:B------:R-:W2:Y:S04]  /*b880*/  LDL.LU.64 R220, [R1+0x7f0] ;  /* 0x0007f00001dc7983 */ /* 0x000ea80000300a00 */
[----:B------:R-:W-:Y:S04]  /*b890*/  LDGSTS.E [R9+0x1400], desc[UR16][R192.64], P0 ;  /* 0x01400000c0097fae */ /* 0x000fe80008121850 */
[----:B------:R-:W-:Y:S04]  /*b8a0*/  LDGSTS.E [R9+0x1800], desc[UR16][R224.64], P0 ;  /* 0x01800000e0097fae */ /* 0x000fe80008121850 */
[----:B------:R-:W-:Y:S04]  /*b8b0*/  LDGSTS.E [R9+0x1c00], desc[UR16][R228.64], P0 ;  /* 0x01c00000e4097fae */ /* 0x000fe80008121850 */
[----:B------:R-:W3:Y:S04]  /*b8c0*/  LDL.LU.64 R192, [R1+0x7e8] ;  /* 0x0007e80001c07983 */ /* 0x000ee80000300a00 */
[----:B------:R-:W-:Y:S04]  /*b8d0*/  LDGSTS.E [R9+0x2000], desc[UR16][R182.64], P0 ;  /* 0x02000000b6097fae */ /* 0x000fe80008121850 */
        /* <DEDUP_REMOVED lines=9> */
[----:B------:R-:W-:Y:S01]  /*b970*/  LDGSTS.E [R9+0x4800], desc[UR16][R70.64], P0 ;  /* 0x0480000046097fae */ /* 0x000fe20008121850 */
[----:B------:R-:W-:-:S03]  /*b980*/  LOP3.LUT R0, R4, 0x20, RZ, 0x3c, !PT ;  /* 0x0000002004007812 */ /* 0x000fc600078e3cff */
[----:B------:R-:W-:Y:S04]  /*b990*/  LDGSTS.E [R9+0x4c00], desc[UR16][R78.64], P0 ;  /* 0x04c000004e097fae */ /* 0x000fe80008121850 */
[----:B------:R-:W-:Y:S04]  /*b9a0*/  LDGSTS.E [R9+0x5000], desc[UR16][R86.64], P0 ;  /* 0x0500000056097fae */ /* 0x000fe80008121850 */
[----:B------:R-:W-:Y:S04]  /*b9b0*/  LDGSTS.E [R9+0x5400], desc[UR16][R94.64], P0 ;  /* 0x054000005e097fae */ /* 0x000fe80008121850 */
[----:B------:R-:W-:Y:S04]  /*b9c0*/  LDGSTS.E [R9+0x5800], desc[UR16][R102.64], P0 ;  /* 0x0580000066097fae */ /* 0x000fe80008121850 */
[----:B------:R-:W-:Y:S01]  /*b9d0*/  LDGSTS.E [R9+0x5c00], desc[UR16][R110.64], P0 ;  /* 0x05c000006e097fae */ /* 0x000fe20008121850 */
[----:B-1----:R-:W-:-:S03]  /*b9e0*/  VIADD R242, R0, UR7 ;  /* 0x0000000700f27c36 */ /* 0x002fc60008000000 */
        /* <DEDUP_REMOVED lines=8> */
[----:B------:R-:W4:Y:S04]  /*ba70*/  LDL.LU R224, [R1+0x7e0] ;  /* 0x0007e00001e07983 */ /* 0x000f280000300800 */
[----:B------:R-:W4:Y:S04]  /*ba80*/  LDL.LU.64 R228, [R1+0x7d8] ;  /* 0x0007d80001e47983 */ /* 0x000f280000300a00 */
[----:B------:R-:W4:Y:S04]  /*ba90*/  LDL.LU.64 R182, [R1+0x7d0] ;  /* 0x0007d00001b67983 */ /* 0x000f280000300a00 */
[----:B------:R-:W4:Y:S04]  /*baa0*/  LDL.LU.64 R190, [R1+0x7c8] ;  /* 0x0007c80001be7983 */ /* 0x000f280000300a00 */
[----:B------:R-:W4:Y:S04]  /*bab0*/  LDL.LU.64 R186, [R1+0x7c0] ;  /* 0x0007c00001ba7983 */ /* 0x000f280000300a00 */
[----:B------:R1:W-:Y:S02]  /*bac0*/  STL [R1+0x674], R0 ;  /* 0x0006740001007387 */ /* 0x0003e40000100800 */
[----:B-1----:R-:W-:-:S05]  /*bad0*/  LOP3.LUT R0, R4, 0x40, RZ, 0x3c, !PT ;  /* 0x0000004004007812 */ /* 0x002fca00078e3cff */
[----:B------:R-:W-:Y:S01]  /*bae0*/  VIADD R243, R0, UR7 ;  /* 0x0000000700f37c36 */ /* 0x000fe20008000000 */
[----:B------:R-:W-:Y:S01]  /*baf0*/  ISETP.NE.U32.AND P1, PT, R7, RZ, PT ;  /* 0x000000ff0700720c */ /* 0x000fe20003f25070 */
[----:B---3--:R-:W-:Y:S04]  /*bb00*/  LDGSTS.E [R242+0x100], desc[UR16][R192.64], P0 ;  /* 0x00100000c0f27fae */ /* 0x008fe80008121850 */
        /* <DEDUP_REMOVED lines=31> */
[----:B--2---:R-:W-:Y:S04]  /*bd00*/  LDGSTS.E [R243+0x200], desc[UR16][R220.64], P0 ;  /* 0x00200000dcf37fae */ /* 0x004fe80008121850 */
        /* <DEDUP_REMOVED lines=9> */
[----:B------:R-:W2:Y:S04]  /*bda0*/  LDL.LU.64 R192, [R1+0x7b8] ;  /* 0x0007b80001c07983 */ /* 0x000ea80000300a00 */
[----:B------:R-:W-:Y:S04]  /*bdb0*/  LDGSTS.E [R243+0x2a00], desc[UR16][R250.64], P0 ;  /* 0x02a00000faf37fae */ /* 0x000fe80008121850 */
[----:B------:R-:W3:Y:S04]  /*bdc0*/  LDL.LU.64 R244, [R1+0x7b0] ;  /* 0x0007b00001f47983 */ /* 0x000ee80000300a00 */
        /* <DEDUP_REMOVED lines=19> */
[----:B------:R1:W-:Y:S04]  /*bf00*/  STL [R1+0x670], R0 ;  /* 0x0006700001007387 */ /* 0x0003e80000100800 */
[----:B------:R-:W-:Y:S04]  /*bf10*/  LDGSTS.E [R243+0x5600], desc[UR16][R98.64], P0 ;  /* 0x0560000062f37fae */ /* 0x000fe80008121850 */
[----:B------:R-:W3:Y:S01]  /*bf20*/  LDL.LU.64 R220, [R1+0x760] ;  /* 0x0007600001dc7983 */ /* 0x000ee20000300a00 */
[----:B-1----:R-:W-:-:S03]  /*bf30*/  LOP3.LUT R0, R4, 0x60, RZ, 0x3c, !PT ;  /* 0x0000006004007812 */ /* 0x002fc600078e3cff */
[----:B------:R-:W-:Y:S04]  /*bf40*/  LDGSTS.E [R243+0x5a00], desc[UR16][R106.64], P0 ;  /* 0x05a000006af37fae */ /* 0x000fe80008121850 */
[----:B------:R-:W2:Y:S04]  /*bf50*/  LDL.LU.64 R230, [R1+0x758] ;  /* 0x0007580001e67983 */ /* 0x000ea80000300a00 */
[----:B------:R-:W-:Y:S01]  /*bf60*/  LDGSTS.E [R243+0x5e00], desc[UR16][R114.64], P0 ;  /* 0x05e0000072f37fae */ /* 0x000fe20008121850 */
[----:B------:R-:W-:-:S03]  /*bf70*/  VIADD R7, R0, UR7 ;  /* 0x0000000700077c36 */ /* 0x000fc60008000000 */
[----:B------:R-:W3:Y:S04]  /*bf80*/  LDL.LU.64 R234, [R1+0x750] ;  /* 0x0007500001ea7983 */ /* 0x000ee80000300a00 */
[----:B------:R-:W-:Y:S04]  /*bf90*/  LDGSTS.E [R243+0x6200], desc[UR16][R122.64], P0 ;  /* 0x062000007af37fae */ /* 0x000fe80008121850 */
[----:B------:R-:W2:Y:S04]  /*bfa0*/  LDL.LU.64 R238, [R1+0x748] ;  /* 0x0007480001ee7983 */ /* 0x000ea80000300a00 */
[----:B------:R-:W-:Y:S04]  /*bfb0*/  LDGSTS.E [R243+0x6600], desc[UR16][R130.64], P0 ;  /* 0x0660000082f37fae */ /* 0x000fe80008121850 */
[----:B------:R-:W3:Y:S04]  /*bfc0*/  LDL.LU R206, [R1+0x740] ;  /* 0x0007400001ce7983 */ /* 0x000ee80000300800 */
[----:B------:R-:W-:Y:S04]  /*bfd0*/  LDGSTS.E [R243+0x6a00], desc[UR16][R138.64], P0 ;  /* 0x06a000008af37fae */ /* 0x000fe80008121850 */
[----:B------:R-:W2:Y:S04]  /*bfe0*/  LDL.LU.64 R240, [R1+0x738] ;  /* 0x0007380001f07983 */ /* 0x000ea80000300a00 */
[----:B------:R-:W-:Y:S04]  /*bff0*/  LDGSTS.E [R243+0x6e00], desc[UR16][R146.64], P0 ;  /* 0x06e0000092f37fae */ /* 0x000fe80008121850 */
        /* <DEDUP_REMOVED lines=8> */
[----:B------:R1:W-:Y:S04]  /*c080*/  STL [R1+0x664], R0 ;  /* 0x0006640001007387 */ /* 0x0003e80000100800 */
[----:B----4-:R-:W-:Y:S04]  /*c090*/  LDGSTS.E [R7+0x300], desc[UR16][R214.64], P0 ;  /* 0x00300000d6077fae */ /* 0x010fe80008121850 */
[----:B------:R-:W-:Y:S04]  /*c0a0*/  LDGSTS.E [R7+0x700], desc[UR16][R226.64], P0 ;  /* 0x00700000e2077fae */ /* 0x000fe80008121850 */
[----:B------:R-:W-:Y:S04]  /*c0b0*/  LDGSTS.E [R7+0xb00], desc[UR16][R236.64], P0 ;  /* 0x00b00000ec077fae */ /* 0x000fe80008121850 */
[----:B------:R-:W4:Y:S04]  /*c0c0*/  LDL.LU.64 R214, [R1+0x710] ;  /* 0x0007100001d67983 */ /* 0x000f280000300a00 */
[----:B------:R-:W2:Y:S04]  /*c0d0*/  LDL.LU.64 R226, [R1+0x708] ;  /* 0x0007080001e27983 */ /* 0x000ea80000300a00 */
[----:B------:R-:W3:Y:S04]  /*c0e0*/  LDL.LU.64 R236, [R1+0x700] ;  /* 0x0007000001ec7983 */ /* 0x000ee80000300a00 */
[----:B------:R-:W-:Y:S04]  /*c0f0*/  LDGSTS.E [R7+0xf00], desc[UR16][R180.64], P0 ;  /* 0x00f00000b4077fae */ /* 0x000fe80008121850 */
[----:B------:R-:W-:Y:S04]  /*c100*/  LDGSTS.E [R7+0x1300], desc[UR16][R210.64], P0 ;  /* 0x01300000d2077fae */ /* 0x000fe80008121850 */
[----:B------:R-:W-:Y:S04]  /*c110*/  LDGSTS.E [R7+0x1700], desc[UR16][R222.64], P0 ;  /* 0x01700000de077fae */ /* 0x000fe80008121850 */
[----:B------:R-:W4:Y:S04]  /*c120*/  LDL.LU.64 R180, [R1+0x6f8] ;  /* 0x0006f80001b47983 */ /* 0x000f280000300a00 */
[----:B------:R-:W2:Y:S04]  /*c130*/  LDL.LU.64 R210, [R1+0x6f0] ;  /* 0x0006f00001d27983 */ /* 0x000ea80000300a00 */
[----:B------:R-:W3:Y:S04]  /*c140*/  LDL.LU.64 R222, [R1+0x6e8] ;  /* 0x0006e80001de7983 */ /* 0x000ee80000300a00 */
[----:B------:R-:W-:Y:S04]  /*c150*/  LDGSTS.E [R7+0x1b00], desc[UR16][R184.64], P0 ;  /* 0x01b00000b8077fae */ /* 0x000fe80008121850 */
[----:B------:R-:W-:Y:S04]  /*c160*/  LDGSTS.E [R7+0x1f00], desc[UR16][R10.64], P0 ;  /* 0x01f000000a077fae */ /* 0x000fe80008121850 */
[----:B------:R1:W-:Y:S04]  /*c170*/  LDGSTS.E [R7+0x2300], desc[UR16][R218.64], P0 ;  /* 0x02300000da077fae */ /* 0x0003e80008121850 */
[----:B------:R-:W4:Y:S04]  /*c180*/  LDL.LU.64 R184, [R1+0x6e0] ;  /* 0x0006e00001b87983 */ /* 0x000f280000300a00 */
[----:B------:R-:W2:Y:S04]  /*c190*/  LDL.LU.64 R10, [R1+0x6d8] ;  /* 0x0006d800010a7983 */ /* 0x000ea80000300a00 */
[----:B------:R-:W3:Y:S01]  /*c1a0*/  LDL.LU R225, [R1+0x158] ;  /* 0x0001580001e17983 */ /* 0x000ee20000300800 */
[----:B-1----:R-:W1:Y:S03]  /*c1b0*/  LDC.64 R218, c[0x0][0x238] ;  /* 0x00008e00ffda7b82 */ /* 0x002e660000000a00 */
        /* <DEDUP_REMOVED lines=22> */
[----:B------:R-:W1:Y:S03]  /*c320*/  S2R R207, SR_TID.X ;  /* 0x0000000000cf7919 */ /* 0x000e660000002100 */
[----:B-1----:R1:W-:Y:S01]  /*c330*/  STL [R1+0x160], R218 ;  /* 0x000160da01007387 */ /* 0x0023e20000100800 */
[----:B------:R-:W-:-:S02]  /*c340*/  IMAD.MOV.U32 R0, RZ, RZ, R219 ;  /* 0x000000ffff007224 */ /* 0x000fc400078e00db */
[----:B------:R-:W1:Y:S01]  /*c350*/  S2R R219, SR_TID.X ;  /* 0x0000000000db7919 */ /* 0x000e620000002100 */
[----:B------:R-:W-:-:S04]  /*c360*/  SHF.R.U32.HI R207, RZ, 0x6, R207 ;  /* 0x00000006ffcf7819 */ /* 0x000fc800000116cf */
[----:B------:R-:W-:-:S04]  /*c370*/  SGXT.U32 R207, R207, 0x1 ;  /* 0x00000001cfcf781a */ /* 0x000fc80000000000 */
[----:B------:R-:W-:Y:S02]  /*c380*/  LOP3.LUT R207, R207, 0x28, RZ, 0xfc, !PT ;  /* 0x00000028cfcf7812 */ /* 0x000fe400078efcff */
[----:B-1----:R-:W-:-:S04]  /*c390*/  SHF.R.U32.HI R219, RZ, 0x6, R219 ;  /* 0x00000006ffdb7819 */ /* 0x002fc800000116db */
[----:B------:R-:W-:-:S04]  /*c3a0*/  SGXT.U32 R219, R219, 0x1 ;  /* 0x00000001dbdb781a */ /* 0x000fc80000000000 */
[----:B------:R-:W-:Y:S01]  /*c3b0*/  LOP3.LUT R219, R219, 0xe, RZ, 0xfc, !PT ;  /* 0x0000000edbdb7812 */ /* 0x000fe200078efcff */
[----:B--2---:R-:W-:Y:S01]  /*c3c0*/  LDGSTS.E [R7+0x7f00], desc[UR16][R10.64], P0 ;  /* 0x07f000000a077fae */ /* 0x004fe20008121850 */
[----:B------:R-:W-:Y:S01]  /*c3d0*/  ISETP.NE.U32.AND P0, PT, R6, RZ, PT ;  /* 0x000000ff0600720c */ /* 0x000fe20003f05070 */
[----:B------:R-:W-:Y:S02]  /*c3e0*/  IMAD.MOV.U32 R6, RZ, RZ, R218 ;  /* 0x000000ffff067224 */ /* 0x000fe400078e00da */
[----:B------:R-:W1:Y:S01]  /*c3f0*/  S2R R218, SR_TID.X ;  /* 0x0000000000da7919 */ /* 0x000e620000002100 */
[----:B------:R-:W0:Y:S01]  /*c400*/  LDGDEPBAR ;  /* 0x00000000000079af */ /* 0x000e220000000000 */
[----:B------:R-:W-:-:S04]  /*c410*/  IMAD.SHL.U32 R6, R6, 0x40, RZ ;  /* 0x0000004006067824 */ /* 0x000fc800078e00ff */
[C---:B----4-:R-:W-:Y:S01]  /*c420*/  IMAD.WIDE R184, R6.reuse, 0x4, R184 ;  /* 0x0000000406b87825 */ /* 0x050fe200078e02b8 */
[----:B------:R-:W-:Y:S03]  /*c430*/  BAR.SYNC.DEFER_BLOCKING 0x0 ;  /* 0x0000000000007b1d */ /* 0x000fe60000010000 */
[----:B---3--:R-:W-:Y:S01]  /*c440*/  IMAD.WIDE R222, R6, 0x4, R222 ;  /* 0x0000000406de7825 */ /* 0x008fe200078e02de */
[----:B-1----:R-:W-:Y:S02]  /*c450*/  SHF.R.U32.HI R218, RZ, 0x6, R218 ;  /* 0x00000006ffda7819 */ /* 0x002fe400000116da */
[----:B------:R-:W-:Y:S01]  /*c460*/  @!PT LDS RZ, [RZ] ;  /* 0x00000000fffff984 */ /* 0x000fe20000000800 */
[----:B------:R-:W-:Y:S01]  /*c470*/  @!PT LDS RZ, [RZ] ;  /* 0x00000000fffff984 */ /* 0x000fe20000000800 */
[----:B------:R-:W-:Y:S01]  /*c480*/  @!PT LDS RZ, [RZ] ;  /* 0x00000000fffff984 */ /* 0x000fe20000000800 */
[----:B------:R1:W-:Y:S02]  /*c490*/  LDGSTS.E [R225+0x34000], desc[UR16][R184.64], P6 ;  /* 0x34000000b8e17fae */ /* 0x0003e4000b121850 */
[----:B------:R-:W-:Y:S02]  /*c4a0*/  SGXT.U32 R218, R218, 0x1 ;  /* 0x00000001dada781a */ /* 0x000fe40000000000 */
[----:B------:R-:W-:Y:S01]  /*c4b0*/  ISETP.GE.AND P6, PT, R207, UR4, PT ;  /* 0x00000004cf007c0c */ /* 0x000fe2000bfc6270 */
[----:B------:R2:W-:Y:S01]  /*c4c0*/  LDGSTS.E [R225+0x34008], desc[UR16][R222.64], P4 ;  /* 0x34008000dee17fae */ /* 0x0005e2000a121850 */
[----:B------:R-:W-:Y:S01]  /*c4d0*/  LOP3.LUT R218, R218, 0x2a, RZ, 0xfc, !PT ;  /* 0x0000002adada7812 */ /* 0x000fe200078efcff */
[----:B------:R-:W3:Y:S01]  /*c4e0*/  S2R R207, SR_TID.X ;  /* 0x0000000000cf7919 */ /* 0x000ee20000002100 */
[----:B-1----:R-:W-:-:S02]  /*c4f0*/  SEL R184, RZ, 0x4, P6 ;  /* 0x00000004ffb87807 */ /* 0x002fc40003000000 */
[----:B------:R-:W-:Y:S02]  /*c500*/  ISETP.GE.AND P6, PT, R218, UR4, PT ;  /* 0x00000004da007c0c */ /* 0x000fe4000bfc6270 */
[----:B------:R-:W1:Y:S01]  /*c510*/  S2R R218, SR_TID.X ;  /* 0x0000000000da7919 */ /* 0x000e620000002100 */
[----:B--2---:R-:W2:Y:S01]  /*c520*/  S2R R222, SR_TID.X ;  /* 0x0000000000de7919 */ /* 0x004ea20000002100 */
[----:B------:R-:W4:Y:S01]  /*c530*/  S2R R223, SR_TID.X ;  /* 0x0000000000df7919 */ /* 0x000f220000002100 */
[----:B------:R-:W-:-:S04]  /*c540*/  IMAD.WIDE R210, R6, 0x4, R210 ;  /* 0x0000000406d27825 */ /* 0x000fc800078e02d2 */
[C---:B------:R-:W-:Y:S01]  /*c550*/  IMAD.WIDE R180, R6.reuse, 0x4, R180 ;  /* 0x0000000406b47825 */ /* 0x040fe200078e02b4 */
[----:B------:R-:W-:Y:S03]  /*c560*/  LDGSTS.E [R225+0x36000], desc[UR16][R210.64], P3 ;  /* 0x36000000d2e17fae */ /* 0x000fe60009921850 */
[----:B------:R-:W-:Y:S01]  /*c570*/  IMAD.WIDE R236, R6, 0x4, R236 ;  /* 0x0000000406ec7825 */ /* 0x000fe200078e02ec */
[----:B------:R-:W-:Y:S01]  /*c580*/  LDGSTS.E [R225+0x36008], desc[UR16][R180.64], P2 ;  /* 0x36008000b4e17fae */ /* 0x000fe20009121850 */
[----:B---3--:R-:W-:-:S03]  /*c590*/  SHF.R.U32.HI R207, RZ, 0x6, R207 ;  /* 0x00000006ffcf7819 */ /* 0x008fc600000116cf */
[----:B------:R3:W-:Y:S01]  /*c5a0*/  LDGSTS.E [R248+0x34000], desc[UR16][R236.64], P1 ;  /* 0x34000000ecf87fae */ /* 0x0007e20008921850 */
[----:B------:R-:W-:Y:S02]  /*c5b0*/  SGXT.U32 R207, R207, 0x1 ;  /* 0x00000001cfcf781a */ /* 0x000fe40000000000 */
[----:B-1----:R-:W-:Y:S02]  /*c5c0*/  SHF.R.U32.HI R218, RZ, 0x6, R218 ;  /* 0x00000006ffda7819 */ /* 0x002fe400000116da */
[----:B--2---:R-:W-:Y:S02]  /*c5d0*/  SHF.R.U32.HI R222, RZ, 0x6, R222 ;  /* 0x00000006ffde7819 */ /* 0x004fe400000116de */
[----:B------:R-:W-:Y:S02]  /*c5e0*/  SGXT.U32 R218, R218, 0x1 ;  /* 0x00000001dada781a */ /* 0x000fe40000000000 */
[----:B----4-:R-:W-:Y:S02]  /*c5f0*/  SHF.R.U32.HI R223, RZ, 0x6, R223 ;  /* 0x00000006ffdf7819 */ /* 0x010fe400000116df */
[----:B------:R-:W-:-:S02]  /*c600*/  SGXT.U32 R222, R222, 0x1 ;  /* 0x00000001dede781a */ /* 0x000fc40000000000 */
[----:B------:R-:W-:Y:S02]  /*c610*/  LOP3.LUT R207, R207, 0xc, RZ, 0xfc, !PT ;  /* 0x0000000ccfcf7812 */ /* 0x000fe400078efcff */
[----:B------:R-:W-:Y:S02]  /*c620*/  ISETP.GE.AND P1, PT, R229, UR4, PT ;  /* 0x00000004e5007c0c */ /* 0x000fe4000bf26270 */
[----:B------:R-:W-:Y:S02]  /*c630*/  ISETP.GE.AND P4, PT, R219, UR4, PT ;  /* 0x00000004db007c0c */ /* 0x000fe4000bf86270 */
[----:B------:R-:W-:Y:S02]  /*c640*/  LOP3.LUT R222, R222, 0x18, RZ, 0xfc, !PT ;  /* 0x00000018dede7812 */ /* 0x000fe400078efcff */
[----:B------:R-:W-:Y:S02]  /*c650*/  SGXT.U32 R223, R223, 0x1 ;  /* 0x00000001dfdf781a */ /* 0x000fe40000000000 */
[----:B------:R-:W-:-:S02]  /*c660*/  SEL R185, RZ, 0x4, P6 ;  /* 0x00000004ffb97807 */ /* 0x000fc40003000000 */
[----:B------:R-:W-:Y:S02]  /*c670*/  LOP3.LUT R218, R218, 0x2c, RZ, 0xfc, !PT ;  /* 0x0000002cdada7812 */ /* 0x000fe400078efcff */
[----:B------:R-:W-:Y:S02]  /*c680*/  ISETP.GE.AND P6, PT, R207, UR4, PT ;  /* 0x00000004cf007c0c */ /* 0x000fe4000bfc6270 */
[----:B------:R-:W-:Y:S02]  /*c690*/  SEL R207, R183, RZ, P5 ;  /* 0x000000ffb7cf7207 */ /* 0x000fe40002800000 */
[----:B------:R-:W-:Y:S02]  /*c6a0*/  SEL R229, RZ, 0x4, P1 ;  /* 0x00000004ffe57807 */ /* 0x000fe40000800000 */
[----:B------:R-:W-:Y:S02]  /*c6b0*/  SEL R183, RZ, 0x4, P4 ;  /* 0x00000004ffb77807 */ /* 0x000fe40002000000 */
[----:B------:R-:W-:-:S02]  /*c6c0*/  LOP3.LUT R223, R223, 0x1a, RZ, 0xfc, !PT ;  /* 0x0000001adfdf7812 */ /* 0x000fc400078efcff */
[----:B------:R-:W-:Y:S02]  /*c6d0*/  ISETP.GE.AND P1, PT, R222, UR4, PT ;  /* 0x00000004de007c0c */ /* 0x000fe4000bf26270 */
[----:B------:R-:W-:Y:S02]  /*c6e0*/  ISETP.GE.AND P4, PT, R218, UR4, PT ;  /* 0x00000004da007c0c */ /* 0x000fe4000bf86270 */
[----:B---3--:R-:W-:Y:S02]  /*c6f0*/  SEL R237, RZ, 0x4, P1 ;  /* 0x00000004ffed7807 */ /* 0x008fe40000800000 */
[----:B------:R-:W-:Y:S02]  /*c700*/  SEL R218, RZ, 0x4, P4 ;  /* 0x00000004ffda7807 */ /* 0x000fe40002000000 */
[----:B------:R-:W-:Y:S02]  /*c710*/  ISETP.GE.AND P1, PT, R223, UR4, PT ;  /* 0x00000004df007c0c */ /* 0x000fe4000bf26270 */
[----:B------:R-:W-:Y:S01]  /*c720*/  ISETP.GE.AND P4, PT, R233, UR4, PT ;  /* 0x00000004e9007c0c */ /* 0x000fe2000bf86270 */
[----:B------:R-:W1:Y:S01]  /*c730*/  S2R R223, SR_TID.X ;  /* 0x0000000000df7919 */ /* 0x000e620000002100 */
[----:B------:R-:W-:-:S02]  /*c740*/  SEL R233, R228, RZ, P5 ;  /* 0x000000ffe4e97207 */ /* 0x000fc40002800000 */
[----:B------:R-:W2:Y:S01]  /*c750*/  S2R R228, SR_TID.X ;  /* 0x0000000000e47919 */ /* 0x000ea20000002100 */
[----:B------:R-:W3:Y:S01]  /*c760*/  S2R R222, SR_TID.X ;  /* 0x0000000000de7919 */ /* 0x000ee20000002100 */
[----:B------:R-:W4:Y:S01]  /*c770*/  S2R R211, SR_TID.X ;  /* 0x0000000000d37919 */ /* 0x000f220000002100 */
[----:B------:R-:W4:Y:S01]  /*c780*/  S2R R210, SR_TID.X ;  /* 0x0000000000d27919 */ /* 0x000f220000002100 */
[----:B------:R-:W-:Y:S01]  /*c790*/  IMAD.WIDE R226, R6, 0x4, R226 ;  /* 0x0000000406e27825 */ /* 0x000fe200078e02e2 */
[----:B------:R-:W4:Y:S04]  /*c7a0*/  S2R R225, SR_TID.X ;  /* 0x0000000000e17919 */ /* 0x000f280000002100 */
[----:B------:R-:W-:Y:S01]  /*c7b0*/  LDGSTS.E [R248+0x34008], desc[UR16][R226.64], P0 ;  /* 0x34008000e2f87fae */ /* 0x000fe20008121850 */
[----:B-1----:R-:W-:-:S02]  /*c7c0*/  SHF.R.U32.HI R223, RZ, 0x6, R223 ;  /* 0x00000006ffdf7819 */ /* 0x002fc400000116df */
[----:B--2---:R-:W-:Y:S02]  /*c7d0*/  SHF.R.U32.HI R228, RZ, 0x6, R228 ;  /* 0x00000006ffe47819 */ /* 0x004fe400000116e4 */
[----:B------:R-:W-:Y:S02]  /*c7e0*/  SGXT.U32 R223, R223, 0x1 ;  /* 0x00000001dfdf781a */ /* 0x000fe40000000000 */
[----:B---3--:R-:W-:Y:S02]  /*c7f0*/  SHF.R.U32.HI R222, RZ, 0x6, R222 ;  /* 0x00000006ffde7819 */ /* 0x008fe400000116de */
[----:B------:R-:W-:Y:S02]  /*c800*/  SGXT.U32 R228, R228, 0x1 ;  /* 0x00000001e4e4781a */ /* 0x000fe40000000000 */
[----:B------:R-:W-:Y:S02]  /*c810*/  LOP3.LUT R223, R223, 0x38, RZ, 0xfc, !PT ;  /* 0x00000038dfdf7812 */ /* 0x000fe400078efcff */
[----:B------:R-:W-:-:S02]  /*c820*/  SGXT.U32 R222, R222, 0x1 ;  /* 0x00000001dede781a */ /* 0x000fc40000000000 */
[----:B------:R-:W-:Y:S02]  /*c830*/  LOP3.LUT R228, R228, 0x14, RZ, 0xfc, !PT ;  /* 0x00000014e4e47812 */ /* 0x000fe400078efcff */
[----:B----4-:R-:W-:Y:S02]  /*c840*/  SHF.R.U32.HI R211, RZ, 0x6, R211 ;  /* 0x00000006ffd37819 */ /* 0x010fe400000116d3 */
[----:B------:R-:W-:Y:S02]  /*c850*/  ISETP.GE.AND P0, PT, R223, UR4, PT ;  /* 0x00000004df007c0c */ /* 0x000fe4000bf06270 */
[----:B------:R-:W-:Y:S02]  /*c860*/  LOP3.LUT R222, R222, 0x3a, RZ, 0xfc, !PT ;  /* 0x0000003adede7812 */ /* 0x000fe400078efcff */
[----:B------:R-:W-:Y:S02]  /*c870*/  SGXT.U32 R211, R211, 0x1 ;  /* 0x00000001d3d3781a */ /* 0x000fe40000000000 */
[----:B------:R-:W-:-:S02]  /*c880*/  SHF.R.U32.HI R210, RZ, 0x6, R210 ;  /* 0x00000006ffd27819 */ /* 0x000fc400000116d2 */
[----:B------:R-:W-:Y:S02]  /*c890*/  ISETP.GE.AND P2, PT, R228, UR4, PT ;  /* 0x00000004e4007c0c */ /* 0x000fe4000bf46270 */
[----:B------:R-:W1:Y:S01]  /*c8a0*/  S2R R228, SR_TID.X ;  /* 0x0000000000e47919 */ /* 0x000e620000002100 */
[----:B------:R-:W-:Y:S02]  /*c8b0*/  SEL R223, RZ, 0x4, P0 ;  /* 0x00000004ffdf7807 */ /* 0x000fe40000000000 */
[----:B------:R-:W-:Y:S02]  /*c8c0*/  ISETP.GE.AND P0, PT, R222, UR4, PT ;  /* 0x00000004de007c0c */ /* 0x000fe4000bf06270 */
[----:B------:R-:W-:Y:S02]  /*c8d0*/  LOP3.LUT R211, R211, 0x1c, RZ, 0xfc, !PT ;  /* 0x0000001cd3d37812 */ /* 0x000fe400078efcff */
[----:B------:R-:W-:Y:S02]  /*c8e0*/  SGXT.U32 R210, R210, 0x1 ;  /* 0x00000001d2d2781a */ /* 0x000fe40000000000 */
[----:B------:R-:W-:Y:S01]  /*c8f0*/  SEL R222, RZ, 0x4, P0 ;  /* 0x00000004ffde7807 */ /* 0x000fe20000000000 */
[----:B------:R-:W2:Y:S01]  /*c900*/  S2R R181, SR_TID.X ;  /* 0x0000000000b57919 */ /* 0x000ea20000002100 */
[----:B------:R-:W-:-:S02]  /*c910*/  ISETP.GE.AND P0, PT, R211, UR4, PT ;  /* 0x00000004d3007c0c */ /* 0x000fc4000bf06270 */
[----:B------:R-:W-:Y:S02]  /*c920*/  LOP3.LUT R210, R210, 0x1e, RZ, 0xfc, !PT ;  /* 0x0000001ed2d27812 */ /* 0x000fe400078efcff */
[----:B------:R-:W-:Y:S02]  /*c930*/  SEL R211, RZ, 0x4, P0 ;  /* 0x00000004ffd37807 */ /* 0x000fe40000000000 */
[----:B------:R-:W-:Y:S02]  /*c940*/  ISETP.GE.AND P0, PT, R210, UR4, PT ;  /* 0x00000004d2007c0c */ /* 0x000fe4000bf06270 */
[----:B------:R-:W3:Y:S01]  /*c950*/  S2R R210, SR_TID.X ;  /* 0x0000000000d27919 */ /* 0x000ee20000002100 */
[----:B------:R-:W-:Y:S02]  /*c960*/  ISETP.GE.AND P3, PT, R194, UR4, PT ;  /* 0x00000004c2007c0c */ /* 0x000fe4000bf66270 */
[----:B------:R-:W-:Y:S02]  /*c970*/  SHF.R.U32.HI R225, RZ, 0x6, R225 ;  /* 0x00000006ffe17819 */ /* 0x000fe400000116e1 */
[----:B------:R-:W-:-:S02]  /*c980*/  SEL R194, RZ, 0x4, P3 ;  /* 0x00000004ffc27807 */ /* 0x000fc40001800000 */
[----:B------:R-:W-:Y:S02]  /*c990*/  ISETP.GE.AND P3, PT, R195, UR4, PT ;  /* 0x00000004c3007c0c */ /* 0x000fe4000bf66270 */
[----:B------:R-:W-:Y:S02]  /*c9a0*/  SGXT.U32 R225, R225, 0x1 ;  /* 0x00000001e1e1781a */ /* 0x000fe40000000000 */
[----:B------:R-:W-:Y:S02]  /*c9b0*/  SEL R249, R182, RZ, P5 ;  /* 0x000000ffb6f97207 */ /* 0x000fe40002800000 */
[----:B-1----:R-:W-:Y:S02]  /*c9c0*/  SHF.R.U32.HI R228, RZ, 0x6, R228 ;  /* 0x00000006ffe47819 */ /* 0x002fe400000116e4 */
[----:B------:R-:W-:Y:S02]  /*c9d0*/  SEL R195, RZ, 0x4, P3 ;  /* 0x00000004ffc37807 */ /* 0x000fe40001800000 */
[----:B------:R-:W-:-:S02]  /*c9e0*/  ISETP.GE.AND P3, PT, R232, UR4, PT ;  /* 0x00000004e8007c0c */ /* 0x000fc4000bf66270 */
[----:B------:R-:W-:Y:S02]  /*c9f0*/  SEL R180, R224, RZ, P5 ;  /* 0x000000ffe0b47207 */ /* 0x000fe40002800000 */
[----:B------:R-:W-:Y:S02]  /*ca00*/  LOP3.LUT R225, R225, 0x16, RZ, 0xfc, !PT ;  /* 0x00000016e1e17812 */ /* 0x000fe400078efcff */
[----:B------:R-:W-:Y:S02]  /*ca10*/  SEL R182, RZ, 0x4, P6 ;  /* 0x00000004ffb67807 */ /* 0x000fe40003000000 */
[----:B------:R-:W-:Y:S02]  /*ca20*/  SGXT.U32 R228, R228, 0x1 ;  /* 0x00000001e4e4781a */ /* 0x000fe40000000000 */
[----:B------:R-:W-:Y:S02]  /*ca30*/  ISETP.NE.U32.AND P6, PT, R249, RZ, PT ;  /* 0x000000fff900720c */ /* 0x000fe40003fc5070 */
[----:B------:R-:W-:Y:S01]  /*ca40*/  SEL R219, RZ, 0x4, P4 ;  /* 0x00000004ffdb7807 */ /* 0x000fe20002000000 */
[----:B------:R-:W-:Y:S01]  /*ca50*/  IMAD.WIDE R214, R6, 0x4, R214 ;  /* 0x0000000406d67825 */ /* 0x000fe200078e02d6 */
[----:B------:R-:W-:Y:S01]  /*ca60*/  SEL R232, RZ, 0x4, P3 ;  /* 0x00000004ffe87807 */ /* 0x000fe20001800000 */
[----:B------:R-:W4:Y:S01]  /*ca70*/  LDL.LU R249, [R1+0x6d4] ;  /* 0x0006d40001f97983 */ /* 0x000f220000300800 */
[----:B------:R-:W-:-:S02]  /*ca80*/  SEL R224, RZ, 0x4, P2 ;  /* 0x00000004ffe07807 */ /* 0x000fc40001000000 */
[----:B------:R-:W-:Y:S02]  /*ca90*/  ISETP.GE.AND P3, PT, R206, UR4, PT ;  /* 0x00000004ce007c0c */ /* 0x000fe4000bf66270 */
[----:B------:R-:W-:Y:S02]  /*caa0*/  ISETP.NE.U32.AND P4, PT, R180, RZ, PT ;  /* 0x000000ffb400720c */ /* 0x000fe40003f85070 */
[----:B------:R-:W-:Y:S01]  /*cab0*/  ISETP.GE.AND P2, PT, R225, UR4, PT ;  /* 0x00000004e1007c0c */ /* 0x000fe2000bf46270 */
[----:B------:R1:W-:Y:S01]  /*cac0*/  LDGSTS.E [R248+0x36000], desc[UR16][R214.64], P6 ;  /* 0x36000000d6f87fae */ /* 0x0003e2000b121850 */
[----:B--2---:R-:W-:Y:S02]  /*cad0*/  SHF.R.U32.HI R181, RZ, 0x6, R181 ;  /* 0x00000006ffb57819 */ /* 0x004fe400000116b5 */
[----:B------:R-:W-:Y:S02]  /*cae0*/  LOP3.LUT R228, R228, 0x34, RZ, 0xfc, !PT ;  /* 0x00000034e4e47812 */ /* 0x000fe400078efcff */
[----:B------:R-:W-:-:S02]  /*caf0*/  SEL R180, R184, RZ, P5 ;  /* 0x000000ffb8b47207 */ /* 0x000fc40002800000 */
[----:B------:R-:W-:Y:S02]  /*cb00*/  SEL R206, RZ, 0x4, P3 ;  /* 0x00000004ffce7807 */ /* 0x000fe40001800000 */
[----:B------:R-:W-:Y:S02]  /*cb10*/  SEL R225, RZ, 0x4, P2 ;  /* 0x00000004ffe17807 */ /* 0x000fe40001000000 */
[----:B------:R-:W-:Y:S02]  /*cb20*/  SGXT.U32 R181, R181, 0x1 ;  /* 0x00000001b5b5781a */ /* 0x000fe40000000000 */
[----:B------:R-:W-:Y:S02]  /*cb30*/  ISETP.GE.AND P2, PT, R228, UR4, PT ;  /* 0x00000004e4007c0c */ /* 0x000fe4000bf46270 */
[----:B------:R-:W-:Y:S02]  /*cb40*/  ISETP.NE.U32.AND P3, PT, R180, RZ, PT ;  /* 0x000000ffb400720c */ /* 0x000fe40003f65070 */
[----:B---3--:R-:W-:-:S02]  /*cb50*/  SHF.R.U32.HI R210, RZ, 0x6, R210 ;  /* 0x00000006ffd27819 */ /* 0x008fc400000116d2 */
[----:B------:R-:W-:Y:S02]  /*cb60*/  SEL R180, R185, RZ, P5 ;  /* 0x000000ffb9b47207 */ /* 0x000fe40002800000 */
[----:B------:R-:W-:Y:S02]  /*cb70*/  LOP3.LUT R181, R181, 0x3c, RZ, 0xfc, !PT ;  /* 0x0000003cb5b57812 */ /* 0x000fe400078efcff */
[----:B------:R-:W-:Y:S02]  /*cb80*/  SEL R228, RZ, 0x4, P2 ;  /* 0x00000004ffe47807 */ /* 0x000fe40001000000 */
[----:B------:R-:W-:Y:S02]  /*cb90*/  SGXT.U32 R210, R210, 0x1 ;  /* 0x00000001d2d2781a */ /* 0x000fe40000000000 */
[----:B------:R-:W-:Y:S02]  /*cba0*/  ISETP.NE.U32.AND P2, PT, R180, RZ, PT ;  /* 0x000000ffb400720c */ /* 0x000fe40003f45070 */
[----:B------:R-:W-:-:S02]  /*cbb0*/  SEL R180, R182, RZ, P5 ;  /* 0x000000ffb6b47207 */ /* 0x000fc40002800000 */
[----:B------:R-:W-:Y:S01]  /*cbc0*/  ISETP.GE.AND P6, PT, R181, UR4, PT ;  /* 0x00000004b5007c0c */ /* 0x000fe2000bfc6270 */
[----:B------:R-:W2:Y:S01]  /*cbd0*/  LDL.LU R182, [R1+0x6d0] ;  /* 0x0006d00001b67983 */ /* 0x000ea20000300800 */
[----:B------:R-:W-:Y:S02]  /*cbe0*/  LOP3.LUT R210, R210, 0x3e, RZ, 0xfc, !PT ;  /* 0x0000003ed2d27812 */ /* 0x000fe400078efcff */
[----:B------:R-:W-:Y:S02]  /*cbf0*/  SEL R236, RZ, 0x4, P1 ;  /* 0x00000004ffec7807 */ /* 0x000fe40000800000 */
[----:B------:R-:W-:Y:S02]  /*cc00*/  ISETP.NE.U32.AND P1, PT, R180, RZ, PT ;  /* 0x000000ffb400720c */ /* 0x000fe40003f25070 */
[----:B------:R-:W-:Y:S02]  /*cc10*/  SEL R180, R183, RZ, P5 ;  /* 0x000000ffb7b47207 */ /* 0x000fe40002800000 */
[----:B------:R-:W-:Y:S01]  /*cc20*/  SEL R181, RZ, 0x4, P6 ;  /* 0x00000004ffb57807 */ /* 0x000fe20003000000 */
[----:B------:R-:W2:Y:S01]  /*cc30*/  LDL.LU R183, [R1+0x6cc] ;  /* 0x0006cc0001b77983 */ /* 0x000ea20000300800 */
[----:B------:R-:W-:-:S02]  /*cc40*/  ISETP.GE.AND P6, PT, R210, UR4, PT ;  /* 0x00000004d2007c0c */ /* 0x000fc4000bfc6270 */
[----:B------:R-:W-:Y:S02]  /*cc50*/  SEL R184, RZ, 0x4, P0 ;  /* 0x00000004ffb87807 */ /* 0x000fe40000000000 */
[----:B------:R-:W-:Y:S02]  /*cc60*/  ISETP.NE.U32.AND P0, PT, R180, RZ, PT ;  /* 0x000000ffb400720c */ /* 0x000fe40003f05070 */
[----:B------:R-:W-:Y:S02]  /*cc70*/  SEL R185, R218, RZ, P5 ;  /* 0x000000ffdab97207 */ /* 0x000fe40002800000 */
[----:B------:R-:W-:Y:S01]  /*cc80*/  SEL R180, RZ, 0x4, P6 ;  /* 0x00000004ffb47807 */ /* 0x000fe20003000000 */
[----:B------:R-:W3:Y:S01]  /*cc90*/  LDL.LU R218, [R1+0x6c8] ;  /* 0x0006c80001da7983 */ /* 0x000ee20000300800 */
[----:B------:R-:W-:Y:S02]  /*cca0*/  SEL R210, R219, RZ, P5 ;  /* 0x000000ffdbd27207 */ /* 0x000fe40002800000 */
[----:B-1----:R-:W-:Y:S01]  /*ccb0*/  SEL R214, R194, RZ, P5 ;  /* 0x000000ffc2d67207 */ /* 0x002fe20002800000 */
[----:B------:R-:W3:Y:S01]  /*ccc0*/  LDL.LU R219, [R1+0x6c4] ;  /* 0x0006c40001db7983 */ /* 0x000ee20000300800 */
[----:B------:R-:W-:-:S02]  /*ccd0*/  SEL R215, R195, RZ, P5 ;  /* 0x000000ffc3d77207 */ /* 0x000fc40002800000 */
[----:B------:R-:W-:Y:S01]  /*cce0*/  SEL R226, R232, RZ, P5 ;  /* 0x000000ffe8e27207 */ /* 0x000fe20002800000 */
[----:B------:R-:W4:Y:S01]  /*ccf0*/  LDL.LU R194, [R1+0x6c0] ;  /* 0x0006c00001c27983 */ /* 0x000f220000300800 */
[----:B------:R-:W-:Y:S02]  /*cd00*/  SEL R5, R5, RZ, P5 ;  /* 0x000000ff05057207 */ /* 0x000fe40002800000 */
[----:B------:R-:W-:Y:S01]  /*cd10*/  SEL R227, R206, RZ, P5 ;  /* 0x000000ffcee37207 */ /* 0x000fe20002800000 */
[----:B------:R-:W4:Y:S01]  /*cd20*/  LDL.LU R195, [R1+0x6bc] ;  /* 0x0006bc0001c37983 */ /* 0x000f220000300800 */
[----:B------:R-:W-:Y:S02]  /*cd30*/  SEL R224, R224, RZ, P5 ;  /* 0x000000ffe0e07207 */ /* 0x000fe40002800000 */
[----:B------:R-:W-:Y:S01]  /*cd40*/  SEL R225, R225, RZ, P5 ;  /* 0x000000ffe1e17207 */ /* 0x000fe20002800000 */
[----:B------:R-:W4:Y:S01]  /*cd50*/  LDL.LU R232, [R1+0x6b8] ;  /* 0x0006b80001e87983 */ /* 0x000f220000300800 */
[----:B------:R-:W-:-:S02]  /*cd60*/  SEL R228, R228, RZ, P5 ;  /* 0x000000ffe4e47207 */ /* 0x000fc40002800000 */
[----:B------:R-:W-:Y:S01]  /*cd70*/  SEL R229, R229, RZ, P5 ;  /* 0x000000ffe5e57207 */ /* 0x000fe20002800000 */
[----:B------:R-:W4:Y:S01]  /*cd80*/  LDL.LU R206, [R1+0x6b4] ;  /* 0x0006b40001ce7983 */ /* 0x000f220000300800 */
[----:B------:R-:W-:Y:S02]  /*cd90*/  SEL R237, R237, RZ, P5 ;  /* 0x000000ffeded7207 */ /* 0x000fe40002800000 */
[----:B------:R-:W-:Y:S02]  /*cda0*/  SEL R236, R236, RZ, P5 ;  /* 0x000000ffecec7207 */ /* 0x000fe40002800000 */
[----:B------:R-:W-:Y:S02]  /*cdb0*/  SEL R223, R223, RZ, P5 ;  /* 0x000000ffdfdf7207 */ /* 0x000fe40002800000 */
[----:B------:R-:W-:Y:S02]  /*cdc0*/  SEL R222, R222, RZ, P5 ;  /* 0x000000ffdede7207 */ /* 0x000fe40002800000 */
[----:B------:R-:W-:-:S02]  /*cdd0*/  SEL R211, R211, RZ, P5 ;  /* 0x000000ffd3d37207 */ /* 0x000fc40002800000 */
[----:B------:R-:W-:Y:S02]  /*cde0*/  SEL R184, R184, RZ, P5 ;  /* 0x000000ffb8b87207 */ /* 0x000fe40002800000 */
[----:B------:R-:W-:Y:S02]  /*cdf0*/  SEL R181, R181, RZ, P5 ;  /* 0x000000ffb5b57207 */ /* 0x000fe40002800000 */
[----:B------:R-:W-:Y:S02]  /*ce00*/  SEL R180, R180, RZ, P5 ;  /* 0x000000ffb4b47207 */ /* 0x000fe40002800000 */
[----:B------:R-:W-:Y:S02]  /*ce10*/  ISETP.NE.U32.AND P5, PT, R207, RZ, PT ;  /* 0x000000ffcf00720c */ /* 0x000fe40003fa5070 */
[----:B------:R-:W4:Y:S01]  /*ce20*/  LDL.LU R207, [R1+0x6b0] ;  /* 0x0006b00001cf7983 */ /* 0x000f220000300800 */
[----:B------:R-:W-:-:S03]  /*ce30*/  ISETP.NE.U32.AND P6, PT, R233, RZ, PT ;  /* 0x000000ffe900720c */ /* 0x000fc60003fc5070 */
[----:B------:R-:W4:Y:S01]  /*ce40*/  LDL.LU R233, [R1+0x6ac] ;  /* 0x0006ac0001e97983 */ /* 0x000f220000300800 */
[----:B------:R-:W-:-:S04]  /*ce50*/  IMAD.WIDE R188, R6, 0x4, R188 ;  /* 0x0000000406bc7825 */ /* 0x000fc800078e02bc */
[----:B------:R-:W-:-:S04]  /*ce60*/  IMAD.WIDE R240, R6, 0x4, R240 ;  /* 0x0000000406f07825 */ /* 0x000fc800078e02f0 */
[----:B------:R-:W-:-:S04]  /*ce70*/  IMAD.WIDE R238, R6, 0x4, R238 ;  /* 0x0000000406ee7825 */ /* 0x000fc800078e02ee */
[----:B------:R-:W-:-:S04]  /*ce80*/  IMAD.WIDE R234, R6, 0x4, R234 ;  /* 0x0000000406ea7825 */ /* 0x000fc800078e02ea */
[----:B------:R-:W-:-:S04]  /*ce90*/  IMAD.WIDE R230, R6, 0x4, R230 ;  /* 0x0000000406e67825 */ /* 0x000fc800078e02e6 */
[----:B--2---:R-:W-:-:S04]  /*cea0*/  IMAD.WIDE R182, R6, 0x4, R182 ;  /* 0x0000000406b67825 */ /* 0x004fc800078e02b6 */
[----:B---3--:R-:W-:-:S04]  /*ceb0*/  IMAD.WIDE R218, R6, 0x4, R218 ;  /* 0x0000000406da7825 */ /* 0x008fc800078e02da */
[----:B----4-:R-:W-:-:S04]  /*cec0*/  IMAD.WIDE R194, R6, 0x4, R194 ;  /* 0x0000000406c27825 */ /* 0x010fc800078e02c2 */
[----:B------:R-:W-:-:S04]  /*ced0*/  IMAD.WIDE R206, R6, 0x4, R206 ;  /* 0x0000000406ce7825 */ /* 0x000fc800078e02ce */
[----:B------:R-:W-:Y:S01]  /*cee0*/  IMAD.WIDE R232, R6, 0x4, R232 ;  /* 0x0000000406e87825 */ /* 0x000fe200078e02e8 */
[----:B------:R-:W-:Y:S01]  /*cef0*/  LDGSTS.E [R248+0x36008], desc[UR16][R206.64], P5 ;  /* 0x36008000cef87fae */ /* 0x000fe2000a921850 */
[----:B------:R-:W-:-:S03]  /*cf00*/  ISETP.NE.U32.AND P5, PT, R185, RZ, PT ;  /* 0x000000ffb900720c */ /* 0x000fc60003fa5070 */
[----:B------:R-:W-:Y:S01]  /*cf10*/  LDGSTS.E [R249+0x34000], desc[UR16][R232.64], P6 ;  /* 0x34000000e8f97fae */ /* 0x000fe2000b121850 */
[----:B------:R-:W-:-:S03]  /*cf20*/  ISETP.NE.U32.AND P6, PT, R210, RZ, PT ;  /* 0x000000ffd200720c */ /* 0x000fc60003fc5070 */
[----:B------:R-:W-:Y:S01]  /*cf30*/  LDGSTS.E [R249+0x34008], desc[UR16][R194.64], P4 ;  /* 0x34008000c2f97fae */ /* 0x000fe2000a121850 */
[----:B------:R-:W-:-:S03]  /*cf40*/  ISETP.NE.U32.AND P4, PT, R214, RZ, PT ;  /* 0x000000ffd600720c */ /* 0x000fc60003f85070 */
[----:B------:R-:W-:Y:S04]  /*cf50*/  LDGSTS.E [R249+0x36000], desc[UR16][R218.64], P3 ;  /* 0x36000000daf97fae */ /* 0x000fe80009921850 */
[----:B------:R1:W-:Y:S04]  /*cf60*/  LDGSTS.E [R249+0x36008], desc[UR16][R182.64], P2 ;  /* 0x36008000b6f97fae */ /* 0x0003e80009121850 */
[----:B------:R-:W-:Y:S04]  /*cf70*/  LDGSTS.E [R247+0x34000], desc[UR16][R188.64], P1 ;  /* 0x34000000bcf77fae */ /* 0x000fe80008921850 */
[----:B------:R-:W-:Y:S01]  /*cf80*/  LDGSTS.E [R247+0x34008], desc[UR16][R240.64], P0 ;  /* 0x34008000f0f77fae */ /* 0x000fe20008121850 */
[----:B------:R-:W-:-:S03]  /*cf90*/  ISETP.NE.U32.AND P0, PT, R224, RZ, PT ;  /* 0x000000ffe000720c */ /* 0x000fc60003f05070 */
[----:B------:R-:W-:Y:S01]  /*cfa0*/  LDGSTS.E [R247+0x36000], desc[UR16][R238.64], P5 ;  /* 0x36000000eef77fae */ /* 0x000fe2000a921850 */
[----:B------:R-:W-:-:S03]  /*cfb0*/  ISETP.NE.U32.AND P5, PT, R225, RZ, PT ;  /* 0x000000ffe100720c */ /* 0x000fc60003fa5070 */
[----:B------:R-:W2:Y:S04]  /*cfc0*/  LDL.LU R224, [R1+0x6a8] ;  /* 0x0006a80001e07983 */ /* 0x000ea80000300800 */
[----:B------:R-:W-:Y:S01]  /*cfd0*/  LDGSTS.E [R247+0x36008], desc[UR16][R234.64], P6 ;  /* 0x36008000eaf77fae */ /* 0x000fe2000b121850 */
[----:B------:R-:W-:-:S03]  /*cfe0*/  ISETP.NE.U32.AND P6, PT, R228, RZ, PT ;  /* 0x000000ffe400720c */ /* 0x000fc60003fc5070 */
[----:B------:R-:W2:Y:S04]  /*cff0*/  LDL.LU R225, [R1+0x6a4] ;  /* 0x0006a40001e17983 */ /* 0x000ea80000300800 */
[----:B------:R-:W-:Y:S01]  /*d000*/  LDGSTS.E [R246+0x34000], desc[UR16][R230.64], P4 ;  /* 0x34000000e6f67fae */ /* 0x000fe2000a121850 */
[----:B------:R-:W-:-:S03]  /*d010*/  ISETP.NE.U32.AND P4, PT, R229, RZ, PT ;  /* 0x000000ffe500720c */ /* 0x000fc60003f85070 */
[----:B------:R-:W3:Y:S04]  /*d020*/  LDL.LU R228, [R1+0x6a0] ;  /* 0x0006a00001e47983 */ /* 0x000ee80000300800 */
[----:B------:R-:W3:Y:S04]  /*d030*/  LDL.LU R229, [R1+0x69c] ;  /* 0x00069c0001e57983 */ /* 0x000ee80000300800 */
[----:B------:R-:W4:Y:S04]  /*d040*/  LDL.LU.64 R230, [R1+0x150] ;  /* 0x0001500001e67983 */ /* 0x000f280000300a00 */
[----:B------:R-:W4:Y:S04]  /*d050*/  LDL.LU.64 R234, [R1+0x148] ;  /* 0x0001480001ea7983 */ /* 0x000f280000300a00 */
[----:B------:R-:W4:Y:S01]  /*d060*/  LDL.LU.64 R238, [R1+0x128] ;  /* 0x0001280001ee7983 */ /* 0x000f220000300a00 */
[----:B------:R-:W-:-:S03]  /*d070*/  ISETP.NE.U32.AND P2, PT, R226, RZ, PT ;  /* 0x000000ffe200720c */ /* 0x000fc60003f45070 */
[----:B------:R-:W4:Y:S01]  /*d080*/  LDL.LU.64 R240, [R1+0x108] ;  /* 0x0001080001f07983 */ /* 0x000f220000300a00 */
[----:B------:R-:W-:-:S03]  /*d090*/  ISETP.NE.U32.AND P1, PT, R227, RZ, PT ;  /* 0x000000ffe300720c */ /* 0x000fc60003f25070 */
[----:B------:R-:W4:Y:S04]  /*d0a0*/  LDL.LU.64 R226, [R1+0xe8] ;  /* 0x0000e80001e27983 */ /* 0x000f280000300a00 */
[----:B------:R-:W4:Y:S01]  /*d0b0*/  LDL.LU.64 R188, [R1+0xc8] ;  /* 0x0000c80001bc7983 */ /* 0x000f220000300a00 */
[----:B------:R-:W-:-:S03]  /*d0c0*/  ISETP.NE.U32.AND P3, PT, R215, RZ, PT ;  /* 0x000000ffd700720c */ /* 0x000fc60003f65070 */
[----:B------:R-:W4:Y:S04]  /*d0d0*/  LDL.LU.64 R248, [R1+0xa8] ;  /* 0x0000a80001f87983 */ /* 0x000f280000300a00 */
[----:B------:R-:W4:Y:S04]  /*d0e0*/  LDL.LU.64 R214, [R1+0x88] ;  /* 0x0000880001d67983 */ /* 0x000f280000300a00 */
[----:B------:R-:W4:Y:S04]  /*d0f0*/  LDL.LU.64 R218, [R1+0x68] ;  /* 0x0000680001da7983 */ /* 0x000f280000300a00 */
[----:B------:R-:W4:Y:S01]  /*d100*/  LDL.LU.64 R194, [R1+0x48] ;  /* 0x0000480001c27983 */ /* 0x000f220000300a00 */
[----:B------:R-:W-:-:S03]  /*d110*/  IMAD.WIDE R220, R6, 0x4, R220 ;  /* 0x0000000406dc7825 */ /* 0x000fc600078e02dc */
[----:B------:R-:W4:Y:S01]  /*d120*/  LDL.LU.64 R232, [R1+0x28] ;  /* 0x0000280001e87983 */ /* 0x000f220000300a00 */
[----:B------:R-:W-:-:S04]  /*d130*/  IMAD.WIDE R216, R6, 0x4, R216 ;  /* 0x0000000406d87825 */ /* 0x000fc800078e02d8 */
        /* <DEDUP_REMOVED lines=8> */
[----:B-1----:R-:W-:-:S04]  /*d1c0*/  IMAD.WIDE R182, R6, 0x4, R186 ;  /* 0x0000000406b67825 */ /* 0x002fc800078e02ba */
[----:B------:R-:W-:-:S04]  /*d1d0*/  IMAD.WIDE R190, R6, 0x4, R190 ;  /* 0x0000000406be7825 */ /* 0x000fc800078e02be */
[----:B------:R-:W-:Y:S02]  /*d1e0*/  IMAD.SHL.U32 R186, R0, 0x40, RZ ;  /* 0x0000004000ba7824 */ /* 0x000fe400078e00ff */
[----:B--2---:R-:W-:-:S04]  /*d1f0*/  IMAD.WIDE R224, R6, 0x4, R224 ;  /* 0x0000000406e07825 */ /* 0x004fc800078e02e0 */
[----:B---3--:R-:W-:-:S05]  /*d200*/  IMAD.WIDE R228, R6, 0x4, R228 ;  /* 0x0000000406e47825 */ /* 0x008fca00078e02e4 */
[----:B------:R-:W-:Y:S01]  /*d210*/  LDGSTS.E [R246+0x34008], desc[UR16][R228.64], P3 ;  /* 0x34008000e4f67fae */ /* 0x000fe20009921850 */
[----:B------:R-:W-:-:S03]  /*d220*/  ISETP.NE.U32.AND P3, PT, R237, RZ, PT ;  /* 0x000000ffed00720c */ /* 0x000fc60003f65070 */
[----:B------:R-:W-:Y:S01]  /*d230*/  LDGSTS.E [R246+0x36000], desc[UR16][R224.64], P2 ;  /* 0x36000000e0f67fae */ /* 0x000fe20009121850 */
[----:B------:R-:W-:-:S03]  /*d240*/  ISETP.NE.U32.AND P2, PT, R236, RZ, PT ;  /* 0x000000ffec00720c */ /* 0x000fc60003f45070 */
[----:B------:R-:W-:Y:S04]  /*d250*/  LDGSTS.E [R246+0x36008], desc[UR16][R220.64], P1 ;  /* 0x36008000dcf67fae */ /* 0x000fe80008921850 */
[----:B------:R-:W-:Y:S04]  /*d260*/  LDGSTS.E [R245+0x34000], desc[UR16][R216.64], P0 ;  /* 0x34000000d8f57fae */ /* 0x000fe80008121850 */
[----:B------:R-:W-:Y:S04]  /*d270*/  LDGSTS.E [R245+0x34008], desc[UR16][R212.64], P5 ;  /* 0x34008000d4f57fae */ /* 0x000fe8000a921850 */
[----:B------:R-:W-:Y:S04]  /*d280*/  LDGSTS.E [R245+0x36000], desc[UR16][R208.64], P6 ;  /* 0x36000000d0f57fae */ /* 0x000fe8000b121850 */
[----:B------:R-:W-:Y:S04]  /*d290*/  LDGSTS.E [R245+0x36008], desc[UR16][R204.64], P4 ;  /* 0x36008000ccf57fae */ /* 0x000fe8000a121850 */
[----:B------:R-:W-:Y:S04]  /*d2a0*/  LDGSTS.E [R244+0x34000], desc[UR16][R198.64], P3 ;  /* 0x34000000c6f47fae */ /* 0x000fe80009921850 */
[----:B------:R-:W-:Y:S01]  /*d2b0*/  LDGSTS.E [R244+0x34008], desc[UR16][R202.64], P2 ;  /* 0x34008000caf47fae */ /* 0x000fe20009121850 */
[----:B------:R-:W-:-:S03]  /*d2c0*/  ISETP.NE.U32.AND P2, PT, R5, RZ, PT ;  /* 0x000000ff0500720c */ /* 0x000fc60003f45070 */
[----:B------:R-:W5:Y:S04]  /*d2d0*/  LDL.LU R5, [R1+0x698] ;  /* 0x0006980001057983 */ /* 0x000f680000300800 */
[----:B------:R-:W2:Y:S01]  /*d2e0*/  LDL.LU.64 R206, [R1+0x8] ;  /* 0x0000080001ce7983 */ /* 0x000ea20000300a00 */
[----:B------:R-:W-:Y:S02]  /*d2f0*/  ISETP.NE.U32.AND P1, PT, R223, RZ, PT ;  /* 0x000000ffdf00720c */ /* 0x000fe40003f25070 */
[----:B------:R-:W-:Y:S02]  /*d300*/  ISETP.NE.U32.AND P0, PT, R222, RZ, PT ;  /* 0x000000ffde00720c */ /* 0x000fe40003f05070 */
[----:B------:R-:W-:Y:S02]  /*d310*/  ISETP.NE.U32.AND P5, PT, R211, RZ, PT ;  /* 0x000000ffd300720c */ /* 0x000fe40003fa5070 */
[----:B------:R-:W-:-:S02]  /*d320*/  ISETP.NE.U32.AND P6, PT, R184, RZ, PT ;  /* 0x000000ffb800720c */ /* 0x000fc40003fc5070 */
[----:B------:R-:W-:Y:S02]  /*d330*/  ISETP.NE.U32.AND P4, PT, R181, RZ, PT ;  /* 0x000000ffb500720c */ /* 0x000fe40003f85070 */
[----:B------:R-:W-:Y:S01]  /*d340*/  ISETP.NE.U32.AND P3, PT, R180, RZ, PT ;  /* 0x000000ffb400720c */ /* 0x000fe20003f65070 */
[----:B----4-:R-:W-:Y:S02]  /*d350*/  IMAD.WIDE R180, R6, 0x4, R230 ;  /* 0x0000000406b47825 */ /* 0x010fe400078e02e6 */
[----:B------:R-:W-:Y:S04]  /*d360*/  LDGSTS.E [R244+0x36000], desc[UR16][R200.64], P1 ;  /* 0x36000000c8f47fae */ /* 0x000fe80008921850 */
[----:B------:R-:W-:Y:S04]  /*d370*/  LDGSTS.E [R244+0x36008], desc[UR16][R196.64], P0 ;  /* 0x36008000c4f47fae */ /* 0x000fe80008121850 */
[----:B------:R-:W-:Y:S04]  /*d380*/  LDGSTS.E [R8+0x34000], desc[UR16][R192.64], P5 ;  /* 0x34000000c0087fae */ /* 0x000fe8000a921850 */
[----:B------:R1:W-:Y:S01]  /*d390*/  LDGSTS.E [R8+0x34008], desc[UR16][R182.64], P6 ;  /* 0x34008000b6087fae */ /* 0x0003e2000b121850 */
[----:B------:R-:W-:-:S03]  /*d3a0*/  IMAD.WIDE R184, R186, 0x4, R240 ;  /* 0x00000004bab87825 */ /* 0x000fc600078e02f0 */
[----:B------:R-:W-:Y:S04]  /*d3b0*/  LDGSTS.E [R8+0x36000], desc[UR16][R190.64], P4 ;  /* 0x36000000be087fae */ /* 0x000fe8000a121850 */
[----:B------:R3:W-:Y:S01]  /*d3c0*/  LDGSTS.E [R8+0x36008], desc[UR16][R180.64], P3 ;  /* 0x36008000b4087fae */ /* 0x0007e20009921850 */
[----:B-1----:R-:W-:-:S03]  /*d3d0*/  IMAD.WIDE R182, R186, 0x4, R234 ;  /* 0x00000004bab67825 */ /* 0x002fc600078e02ea */
[----:B------:R-:W0:Y:S04]  /*d3e0*/  LDGDEPBAR ;  /* 0x00000000000079af */ /* 0x000e280000000000 */
[----:B------:R-:W4:Y:S01]  /*d3f0*/  LDL.LU.64 R234, [R1+0x140] ;  /* 0x0001400001ea7983 */ /* 0x000f220000300a00 */
[----:B---3--:R-:W-:-:S03]  /*d400*/  IMAD.WIDE R180, R186, 0x4, R238 ;  /* 0x00000004bab47825 */ /* 0x008fc600078e02ee */
[----:B------:R1:W-:Y:S04]  /*d410*/  LDGSTS.E [R9+0x10000], desc[UR16][R182.64], P2 ;  /* 0x10000000b6097fae */ /* 0x0003e80009121850 */
[----:B------:R-:W3:Y:S04]  /*d420*/  LDL.LU.64 R238, [R1+0x120] ;  /* 0x0001200001ee7983 */ /* 0x000ee80000300a00 */
[----:B------:R-:W3:Y:S01]  /*d430*/  LDL.LU.64 R240, [R1+0x100] ;  /* 0x0001000001f07983 */ /* 0x000ee20000300a00 */
[----:B-1----:R-:W-:-:S03]  /*d440*/  IMAD.WIDE R182, R186, 0x4, R226 ;  /* 0x00000004bab67825 */ /* 0x002fc600078e02e2 */
[----:B------:R1:W-:Y:S04]  /*d450*/  LDGSTS.E [R9+0x10400], desc[UR16][R180.64], P2 ;  /* 0x10400000b4097fae */ /* 0x0003e80009121850 */
[----:B------:R1:W-:Y:S04]  /*d460*/  LDGSTS.E [R9+0x10800], desc[UR16][R184.64], P2 ;  /* 0x10800000b8097fae */ /* 0x0003e80009121850 */
[----:B------:R-:W3:Y:S01]  /*d470*/  LDL.LU.64 R226, [R1+0xe0] ;  /* 0x0000e00001e27983 */ /* 0x000ee20000300a00 */
[----:B-1----:R-:W-:-:S03]  /*d480*/  IMAD.WIDE R180, R186, 0x4, R188 ;  /* 0x00000004bab47825 */ /* 0x002fc600078e02bc */
[----:B------:R1:W-:Y:S01]  /*d490*/  LDGSTS.E [R9+0x10c00], desc[UR16][R182.64], P2 ;  /* 0x10c00000b6097fae */ /* 0x0003e20009121850 */
[----:B------:R-:W-:-:S03]  /*d4a0*/  IMAD.WIDE R184, R186, 0x4, R248 ;  /* 0x00000004bab87825 */ /* 0x000fc600078e02f8 */
        /* <DEDUP_REMOVED lines=11> */
[----:B------:R-:W-:-:S03]  /*d560*/  IMAD.WIDE R14, R186, 0x4, R14 ;  /* 0x00000004ba0e7825 */ /* 0x000fc600078e020e */
[----:B------:R2:W-:Y:S01]  /*d570*/  LDGSTS.E [R9+0x11c00], desc[UR16][R180.64], P2 ;  /* 0x11c00000b4097fae */ /* 0x0005e20009121850 */
[----:B-1----:R-:W-:-:S03]  /*d580*/  IMAD.WIDE R182, R186, 0x4, R232 ;  /* 0x00000004bab67825 */ /* 0x002fc600078e02e8 */
[----:B------:R-:W-:Y:S01]  /*d590*/  LDGSTS.E [R9+0x12000], desc[UR16][R184.64], P2 ;  /* 0x12000000b8097fae */ /* 0x000fe20009121850 */
[----:B------:R-:W-:-:S03]  /*d5a0*/  IMAD.WIDE R22, R186, 0x4, R22 ;  /* 0x00000004ba167825 */ /* 0x000fc600078e0216 */
[----:B------:R-:W3:Y:S01]  /*d5b0*/  LDL.LU.64 R232, [R1+0x20] ;  /* 0x0000200001e87983 */ /* 0x000ee20000300a00 */
[----:B------:R-:W-:-:S03]  /*d5c0*/  IMAD.WIDE R30, R186, 0x4, R30 ;  /* 0x00000004ba1e7825 */ /* 0x000fc600078e021e */
[----:B------:R-:W-:Y:S01]  /*d5d0*/  LDGSTS.E [R9+0x12400], desc[UR16][R182.64], P2 ;  /* 0x12400000b6097fae */ /* 0x000fe20009121850 */
        /* <DEDUP_REMOVED lines=18> */
[C---:B--2---:R-:W-:Y:S02]  /*d700*/  IMAD.WIDE R180, R186.reuse, 0x4, R206 ;  /* 0x00000004bab47825 */ /* 0x044fe400078e02ce */
[----:B------:R-:W2:Y:S04]  /*d710*/  LDL.LU.64 R206, [R1] ;  /* 0x0000000001ce7983 */ /* 0x000ea80000300a00 */
[----:B------:R-:W-:Y:S04]  /*d720*/  LDGSTS.E [R9+0x12800], desc[UR16][R180.64], P2 ;  /* 0x12800000b4097fae */ /* 0x000fe80009121850 */
[----:B------:R4:W-:Y:S04]  /*d730*/  LDGSTS.E [R9+0x12c00], desc[UR16][R14.64], P2 ;  /* 0x12c000000e097fae */ /* 0x0009e80009121850 */
[----:B------:R3:W-:Y:S04]  /*d740*/  LDGSTS.E [R9+0x13000], desc[UR16][R22.64], P2 ;  /* 0x1300000016097fae */ /* 0x0007e80009121850 */
        /* <DEDUP_REMOVED lines=14> */
[----:B----4-:R-:W-:-:S03]  /*d830*/  IMAD.WIDE R14, R186, 0x4, R234 ;  /* 0x00000004ba0e7825 */ /* 0x010fc600078e02ea */
[----:B------:R-:W-:Y:S01]  /*d840*/  LDGSTS.E [R9+0x16c00], desc[UR16][R142.64], P2 ;  /* 0x16c000008e097fae */ /* 0x000fe20009121850 */
[----:B---3--:R-:W-:-:S03]  /*d850*/  IMAD.WIDE R22, R186, 0x4, R238 ;  /* 0x00000004ba167825 */ /* 0x008fc600078e02ee */
[----:B------:R-:W-:Y:S04]  /*d860*/  LDGSTS.E [R9+0x17000], desc[UR16][R150.64], P2 ;  /* 0x1700000096097fae */ /* 0x000fe80009121850 */
[----:B------:R-:W-:Y:S04]  /*d870*/  LDGSTS.E [R9+0x17400], desc[UR16][R158.64], P2 ;  /* 0x174000009e097fae */ /* 0x000fe80009121850 */
[----:B------:R-:W-:Y:S04]  /*d880*/  LDGSTS.E [R9+0x17800], desc[UR16][R166.64], P2 ;  /* 0x17800000a6097fae */ /* 0x000fe80009121850 */
[----:B------:R1:W-:Y:S04]  /*d890*/  LDGSTS.E [R9+0x17c00], desc[UR16][R174.64], P2 ;  /* 0x17c00000ae097fae */ /* 0x0003e80009121850 */
[----:B------:R-:W3:Y:S04]  /*d8a0*/  LDL.LU.64 R238, [R1+0x138] ;  /* 0x0001380001ee7983 */ /* 0x000ee80000300a00 */
[----:B------:R4:W-:Y:S01]  /*d8b0*/  LDGSTS.E [R242+0x10100], desc[UR16][R14.64], P2 ;  /* 0x101000000ef27fae */ /* 0x0009e20009121850 */
[----:B-1----:R-:W-:-:S03]  /*d8c0*/  IMAD.WIDE R8, R186, 0x4, R240 ;  /* 0x00000004ba087825 */ /* 0x002fc600078e02f0 */
[----:B------:R1:W-:Y:S04]  /*d8d0*/  LDGSTS.E [R242+0x10500], desc[UR16][R22.64], P2 ;  /* 0x1050000016f27fae */ /* 0x0003e80009121850 */
[----:B------:R-:W3:Y:S01]  /*d8e0*/  LDL.LU.64 R240, [R1+0x118] ;  /* 0x0001180001f07983 */ /* 0x000ee20000300a00 */
[----:B----4-:R-:W-:-:S03]  /*d8f0*/  IMAD.WIDE R14, R186, 0x4, R226 ;  /* 0x00000004ba0e7825 */ /* 0x010fc600078e02e2 */
[----:B------:R4:W-:Y:S01]  /*d900*/  LDGSTS.E [R242+0x10900], desc[UR16][R8.64], P2 ;  /* 0x1090000008f27fae */ /* 0x0009e20009121850 */
[----:B-1----:R-:W-:-:S03]  /*d910*/  IMAD.WIDE R22, R186, 0x4, R188 ;  /* 0x00000004ba167825 */ /* 0x002fc600078e02bc */
[----:B------:R-:W3:Y:S04]  /*d920*/  LDL.LU.64 R226, [R1+0xf8] ;  /* 0x0000f80001e27983 */ /* 0x000ee80000300a00 */
[----:B------:R-:W3:Y:S01]  /*d930*/  LDL.LU.64 R188, [R1+0xd8] ;  /* 0x0000d80001bc7983 */ /* 0x000ee20000300a00 */
[----:B----4-:R-:W-:-:S03]  /*d940*/  IMAD.WIDE R8, R186, 0x4, R248 ;  /* 0x00000004ba087825 */ /* 0x010fc600078e02f8 */
[----:B------:R1:W-:Y:S04]  /*d950*/  LDGSTS.E [R242+0x10d00], desc[UR16][R14.64], P2 ;  /* 0x10d000000ef27fae */ /* 0x0003e80009121850 */
[----:B------:R-:W4:Y:S04]  /*d960*/  LDL.LU.64 R248, [R1+0xb8] ;  /* 0x0000b80001f87983 */ /* 0x000f280000300a00 */
[----:B------:R1:W-:Y:S02]  /*d970*/  LDGSTS.E [R242+0x11100], desc[UR16][R22.64], P2 ;  /* 0x1110000016f27fae */ /* 0x0003e40009121850 */
[----:B-1----:R-:W-:-:S02]  /*d980*/  IMAD.WIDE R14, R186, 0x4, R214 ;  /* 0x00000004ba0e7825 */ /* 0x002fc400078e02d6 */
[----:B------:R1:W-:Y:S04]  /*d990*/  LDGSTS.E [R242+0x11500], desc[UR16][R8.64], P2 ;  /* 0x1150000008f27fae */ /* 0x0003e80009121850 */
[----:B------:R-:W4:Y:S01]  /*d9a0*/  LDL.LU.64 R214, [R1+0x98] ;  /* 0x0000980001d67983 */ /* 0x000f220000300a00 */
[----:B------:R-:W-:-:S03]  /*d9b0*/  IMAD.WIDE R22, R186, 0x4, R218 ;  /* 0x00000004ba167825 */ /* 0x000fc600078e02da */
[----:B------:R1:W-:Y:S02]  /*d9c0*/  LDGSTS.E [R242+0x11900], desc[UR16][R14.64], P2 ;  /* 0x119000000ef27fae */ /* 0x0003e40009121850 */
[C---:B-1----:R-:W-:Y:S02]  /*d9d0*/  IMAD.WIDE R8, R186.reuse, 0x4, R194 ;  /* 0x00000004ba087825 */ /* 0x042fe400078e02c2 */
[----:B------:R-:W4:Y:S04]  /*d9e0*/  LDL.LU.64 R218, [R1+0x78] ;  /* 0x0000780001da7983 */ /* 0x000f280000300a00 */
[----:B------:R-:W4:Y:S01]  /*d9f0*/  LDL.LU.64 R194, [R1+0x58] ;  /* 0x0000580001c27983 */ /* 0x000f220000300a00 */
[----:B------:R-:W-:-:S03]  /*da00*/  IMAD.WIDE R16, R186, 0x4, R16 ;  /* 0x00000004ba107825 */ /* 0x000fc600078e0210 */
[----:B------:R2:W-:Y:S01]  /*da10*/  LDGSTS.E [R242+0x11d00], desc[UR16][R22.64], P2 ;  /* 0x11d0000016f27fae */ /* 0x0005e20009121850 */
[----:B------:R-:W-:-:S03]  /*da20*/  IMAD.WIDE R14, R186, 0x4, R232 ;  /* 0x00000004ba0e7825 */ /* 0x000fc600078e02e8 */
[----:B------:R-:W4:Y:S01]  /*da30*/  LDL.LU.64 R232, [R1+0x38] ;  /* 0x0000380001e87983 */ /* 0x000f220000300a00 */
[----:B------:R-:W-:-:S03]  /*da40*/  IMAD.WIDE R24, R186, 0x4, R24 ;  /* 0x00000004ba187825 */ /* 0x000fc600078e0218 */
[----:B------:R3:W-:Y:S01]  /*da50*/  LDGSTS.E [R242+0x12100], desc[UR16][R8.64], P2 ;  /* 0x1210000008f27fae */ /* 0x0007e20009121850 */
[----:B------:R-:W-:-:S03]  /*da60*/  IMAD.WIDE R32, R186, 0x4, R32 ;  /* 0x00000004ba207825 */ /* 0x000fc600078e0220 */
[----:B------:R1:W-:Y:S01]  /*da70*/  LDGSTS.E [R242+0x12500], desc[UR16][R14.64], P2 ;  /* 0x125000000ef27fae */ /* 0x0003e20009121850 */
        /* <DEDUP_REMOVED lines=19> */
[----:B------:R-:W2:Y:S04]  /*dbb0*/  LDL.LU.64 R206, [R1+0x18] ;  /* 0x0000180001ce7983 */ /* 0x000ea80000300a00 */
[----:B------:R-:W-:Y:S04]  /*dbc0*/  LDGSTS.E [R242+0x12900], desc[UR16][R22.64], P2 ;  /* 0x1290000016f27fae */ /* 0x000fe80009121850 */
        /* <DEDUP_REMOVED lines=21> */
[----:B---3--:R-:W-:-:S05]  /*dd20*/  IMAD.WIDE R8, R186, 0x4, R238 ;  /* 0x00000004ba087825 */ /* 0x008fca00078e02ee */
[----:B------:R3:W-:Y:S01]  /*dd30*/  LDGSTS.E [R243+0x10200], desc[UR16][R8.64], P2 ;  /* 0x1020000008f37fae */ /* 0x0007e20009121850 */
[----:B-1----:R-:W-:-:S03]  /*dd40*/  IMAD.WIDE R14, R186, 0x4, R240 ;  /* 0x00000004ba0e7825 */ /* 0x002fc600078e02f0 */
[----:B------:R-:W2:Y:S04]  /*dd50*/  LDL.LU.64 R240, [R1+0x130] ;  /* 0x0001300001f07983 */ /* 0x000ea80000300a00 */
[----:B------:R4:W-:Y:S01]  /*dd60*/  LDGSTS.E [R243+0x10600], desc[UR16][R14.64], P2 ;  /* 0x106000000ef37fae */ /* 0x0009e20009121850 */
[----:B------:R-:W-:-:S03]  /*dd70*/  IMAD.WIDE R16, R186, 0x4, R226 ;  /* 0x00000004ba107825 */ /* 0x000fc600078e02e2 */
[----:B------:R-:W2:Y:S01]  /*dd80*/  LDL.LU.64 R226, [R1+0x110] ;  /* 0x0001100001e27983 */ /* 0x000ea20000300a00 */
[----:B---3--:R-:W-:-:S03]  /*dd90*/  IMAD.WIDE R8, R186, 0x4, R188 ;  /* 0x00000004ba087825 */ /* 0x008fc600078e02bc */
[----:B------:R-:W3:Y:S04]  /*dda0*/  LDL.LU.64 R188, [R1+0xf0] ;  /* 0x0000f00001bc7983 */ /* 0x000ee80000300a00 */
[----:B------:R1:W-:Y:S01]  /*ddb0*/  LDGSTS.E [R243+0x10a00], desc[UR16][R16.64], P2 ;  /* 0x10a0000010f37fae */ /* 0x0003e20009121850 */
[----:B----4-:R-:W-:-:S03]  /*ddc0*/  IMAD.WIDE R14, R186, 0x4, R248 ;  /* 0x00000004ba0e7825 */ /* 0x010fc600078e02f8 */
[----:B------:R-:W4:Y:S04]  /*ddd0*/  LDL.LU.64 R248, [R1+0xd0] ;  /* 0x0000d00001f87983 */ /* 0x000f280000300a00 */
[----:B------:R1:W-:Y:S04]  /*dde0*/  LDGSTS.E [R243+0x10e00], desc[UR16][R8.64], P2 ;  /* 0x10e0000008f37fae */ /* 0x0003e80009121850 */
[----:B------:R1:W-:Y:S02]  /*ddf0*/  LDGSTS.E [R243+0x11200], desc[UR16][R14.64], P2 ;  /* 0x112000000ef37fae */ /* 0x0003e40009121850 */
[----:B-1----:R-:W-:-:S02]  /*de00*/  IMAD.WIDE R16, R186, 0x4, R214 ;  /* 0x00000004ba107825 */ /* 0x002fc400078e02d6 */
[----:B------:R-:W4:Y:S04]  /*de10*/  LDL.LU.64 R214, [R1+0xb0] ;  /* 0x0000b00001d67983 */ /* 0x000f280000300a00 */
[----:B------:R1:W-:Y:S01]  /*de20*/  LDGSTS.E [R243+0x11600], desc[UR16][R16.64], P2 ;  /* 0x1160000010f37fae */ /* 0x0003e20009121850 */
[----:B------:R-:W-:-:S03]  /*de30*/  IMAD.WIDE R8, R186, 0x4, R218 ;  /* 0x00000004ba087825 */ /* 0x000fc600078e02da */
[----:B------:R-:W4:Y:S01]  /*de40*/  LDL.LU.64 R218, [R1+0x90] ;  /* 0x0000900001da7983 */ /* 0x000f220000300a00 */
[----:B------:R-:W-:-:S03]  /*de50*/  IMAD.WIDE R14, R186, 0x4, R194 ;  /* 0x00000004ba0e7825 */ /* 0x000fc600078e02c2 */
[----:B------:R-:W4:Y:S01]  /*de60*/  LDL.LU.64 R194, [R1+0x70] ;  /* 0x0000700001c27983 */ /* 0x000f220000300a00 */
[----:B------:R-:W-:-:S03]  /*de70*/  IMAD.WIDE R250, R186, 0x4, R250 ;  /* 0x00000004bafa7825 */ /* 0x000fc600078e02fa */
[----:B------:R2:W-:Y:S01]  /*de80*/  LDGSTS.E [R243+0x11a00], desc[UR16][R8.64], P2 ;  /* 0x11a0000008f37fae */ /* 0x0005e20009121850 */
[----:B-1----:R-:W-:-:S03]  /*de90*/  IMAD.WIDE R16, R186, 0x4, R232 ;  /* 0x00000004ba107825 */ /* 0x002fc600078e02e8 */
[----:B------:R-:W-:Y:S01]  /*dea0*/  LDGSTS.E [R243+0x11e00], desc[UR16][R14.64], P2 ;  /* 0x11e000000ef37fae */ /* 0x000fe20009121850 */
[----:B------:R-:W-:-:S03]  /*deb0*/  IMAD.WIDE R18, R186, 0x4, R18 ;  /* 0x00000004ba127825 */ /* 0x000fc600078e0212 */
[----:B------:R-:W-:Y:S01]  /*dec0*/  LDGSTS.E [R243+0x12200], desc[UR16][R16.64], P2 ;  /* 0x1220000010f37fae */ /* 0x000fe20009121850 */
        /* <DEDUP_REMOVED lines=46> */
[----:B-1----:R-:W-:-:S05]  /*e1b0*/  IMAD.WIDE R8, R186, 0x4, R240 ;  /* 0x00000004ba087825 */ /* 0x002fca00078e02f0 */
[----:B------:R4:W-:Y:S01]  /*e1c0*/  LDGSTS.E [R7+0x10300], desc[UR16][R8.64], P2 ;  /* 0x1030000008077fae */ /* 0x0009e20009121850 */
[----:B------:R-:W-:-:S04]  /*e1d0*/  IMAD.WIDE R14, R186, 0x4, R226 ;  /* 0x00000004ba0e7825 */ /* 0x000fc800078e02e2 */
[C---:B---3--:R-:W-:Y:S01]  /*e1e0*/  IMAD.WIDE R16, R186.reuse, 0x4, R188 ;  /* 0x00000004ba107825 */ /* 0x048fe200078e02bc */
[----:B------:R1:W-:Y:S04]  /*e1f0*/  LDGSTS.E [R7+0x10700], desc[UR16][R14.64], P2 ;  /* 0x107000000e077fae */ /* 0x0003e80009121850 */
[----:B------:R3:W-:Y:S01]  /*e200*/  LDGSTS.E [R7+0x10b00], desc[UR16][R16.64], P2 ;  /* 0x10b0000010077fae */ /* 0x0007e20009121850 */
[----:B----4-:R-:W-:-:S05]  /*e210*/  IMAD.WIDE R8, R186, 0x4, R248 ;  /* 0x00000004ba087825 */ /* 0x010fca00078e02f8 */
[----:B------:R4:W-:Y:S01]  /*e220*/  LDGSTS.E [R7+0x10f00], desc[UR16][R8.64], P2 ;  /* 0x10f0000008077fae */ /* 0x0009e20009121850 */
[----:B-1----:R-:W-:-:S05]  /*e230*/  IMAD.WIDE R14, R186, 0x4, R214 ;  /* 0x00000004ba0e7825 */ /* 0x002fca00078e02d6 */
[----:B------:R-:W-:Y:S01]  /*e240*/  LDGSTS.E [R7+0x11300], desc[UR16][R14.64], P2 ;  /* 0x113000000e077fae */ /* 0x000fe20009121850 */
[----:B---3--:R-:W-:-:S04]  /*e250*/  IMAD.WIDE R16, R186, 0x4, R218 ;  /* 0x00000004ba107825 */ /* 0x008fc800078e02da */
[C---:B----4-:R-:W-:Y:S01]  /*e260*/  IMAD.WIDE R8, R186.reuse, 0x4, R194 ;  /* 0x00000004ba087825 */ /* 0x050fe200078e02c2 */
[----:B------:R-:W-:Y:S04]  /*e270*/  LDGSTS.E [R7+0x11700], desc[UR16][R16.64], P2 ;  /* 0x1170000010077fae */ /* 0x000fe80009121850 */
[----:B------:R1:W-:Y:S02]  /*e280*/  LDGSTS.E [R7+0x11b00], desc[UR16][R8.64], P2 ;  /* 0x11b0000008077fae */ /* 0x0003e40009121850 */
[C---:B-1----:R-:W-:Y:S02]  /*e290*/  IMAD.WIDE R8, R186.reuse, 0x4, R2 ;  /* 0x00000004ba087825 */ /* 0x042fe400078e0202 */
[----:B------:R-:W5:Y:S01]  /*e2a0*/  LDL.LU.64 R2, [R1+0x690] ;  /* 0x0006900001027983 */ /* 0x000f620000300a00 */
[----:B------:R-:W1:Y:S01]  /*e2b0*/  S2R R0, SR_TID.X ;  /* 0x0000000000007919 */ /* 0x000e620000002100 */
[----:B------:R-:W-:-:S04]  /*e2c0*/  IMAD.WIDE R14, R186, 0x4, R232 ;  /* 0x00000004ba0e7825 */ /* 0x000fc800078e02e8 */
[C---:B------:R-:W-:Y:S01]  /*e2d0*/  IMAD.WIDE R12, R186.reuse, 0x4, R12 ;  /* 0x00000004ba0c7825 */ /* 0x040fe200078e020c */
[----:B------:R-:W-:Y:S03]  /*e2e0*/  LDGSTS.E [R7+0x11f00], desc[UR16][R14.64], P2 ;  /* 0x11f000000e077fae */ /* 0x000fe60009121850 */
        /* <DEDUP_REMOVED lines=10> */
[----:B------:R-:W-:Y:S01]  /*e390*/  IMAD.WIDE R100, R186, 0x4, R100 ;  /* 0x00000004ba647825 */ /* 0x000fe200078e0264 */
[----:B------:R-:W-:-:S03]  /*e3a0*/  ISETP.GE.AND P0, PT, R252, 0x40, PT ;  /* 0x00000040fc00780c */ /* 0x000fc60003f06270 */
        /* <DEDUP_REMOVED lines=10> */
[----:B-1----:R-:W-:Y:S02]  /*e450*/  SHF.R.U32.HI R0, RZ, 0x6, R0 ;  /* 0x00000006ff007819 */ /* 0x002fe40000011600 */
[----:B------:R-:W-:Y:S02]  /*e460*/  CS2R R24, SRZ ;  /* 0x0000000000187805 */ /* 0x000fe4000001ff00 */
[----:B------:R-:W-:Y:S02]  /*e470*/  CS2R R26, SRZ ;  /* 0x00000000001a7805 */ /* 0x000fe4000001ff00 */
[----:B------:R-:W-:Y:S02]  /*e480*/  CS2R R30, SRZ ;  /* 0x00000000001e7805 */ /* 0x000fe4000001ff00 */
[----:B------:R-:W-:Y:S02]  /*e490*/  SGXT.U32 R0, R0, 0x1 ;  /* 0x000000010000781a */ /* 0x000fe40000000000 */
[----:B------:R-:W-:Y:S01]  /*e4a0*/  CS2R R32, SRZ ;  /* 0x0000000000207805 */ /* 0x000fe2000001ff00 */
[----:B--2---:R-:W-:-:S05]  /*e4b0*/  IMAD.WIDE R16, R186, 0x4, R206 ;  /* 0x00000004ba107825 */ /* 0x004fca00078e02ce */
[----:B------:R-:W-:Y:S04]  /*e4c0*/  LDGSTS.E [R7+0x12300], desc[UR16][R16.64], P2 ;  /* 0x1230000010077fae */ /* 0x000fe80009121850 */
[----:B------:R-:W-:Y:S04]  /*e4d0*/  LDGSTS.E [R7+0x12700], desc[UR16][R8.64], P2 ;  /* 0x1270000008077fae */ /* 0x000fe80009121850 */
[----:B------:R-:W-:Y:S04]  /*e4e0*/  LDGSTS.E [R7+0x12b00], desc[UR16][R12.64], P2 ;  /* 0x12b000000c077fae */ /* 0x000fe80009121850 */
[----:B------:R-:W-:Y:S04]  /*e4f0*/  LDGSTS.E [R7+0x12f00], desc[UR16][R20.64], P2 ;  /* 0x12f0000014077fae */ /* 0x000fe80009121850 */
[----:B------:R1:W-:Y:S04]  /*e500*/  LDGSTS.E [R7+0x13300], desc[UR16][R28.64], P2 ;  /* 0x133000001c077fae */ /* 0x0003e80009121850 */
        /* <DEDUP_REMOVED lines=18> */
[----:B------:R3:W-:Y:S01]  /*e630*/  LDGSTS.E [R7+0x17f00], desc[UR16][R10.64], P2 ;  /* 0x17f000000a077fae */ /* 0x0007e20009121850 */
[----:B-1----:R-:W-:-:S03]  /*e640*/  CS2R R28, SRZ ;  /* 0x00000000001c7805 */ /* 0x002fc6000001ff00 */
[----:B------:R-:W0:Y:S01]  /*e650*/  LDGDEPBAR ;  /* 0x00000000000079af */ /* 0x000e220000000000 */
[----:B------:R-:W-:Y:S02]  /*e660*/  CS2R R34, SRZ ;  /* 0x0000000000227805 */ /* 0x000fe4000001ff00 */
[----:B--2---:R-:W-:Y:S02]  /*e670*/  CS2R R36, SRZ ;  /* 0x0000000000247805 */ /* 0x004fe4000001ff00 */
[----:B------:R-:W-:Y:S02]  /*e680*/  CS2R R38, SRZ ;  /* 0x0000000000267805 */ /* 0x000fe4000001ff00 */
[----:B------:R-:W-:Y:S02]  /*e690*/  CS2R R40, SRZ ;  /* 0x0000000000287805 */ /* 0x000fe4000001ff00 */
[----:B------:R-:W-:Y:S02]  /*e6a0*/  CS2R R42, SRZ ;  /* 0x00000000002a7805 */ /* 0x000fe4000001ff00 */
[----:B---3--:R-:W-:-:S02]  /*e6b0*/  CS2R R44, SRZ ;  /* 0x00000000002c7805 */ /* 0x008fc4000001ff00 */
[----:B------:R-:W-:Y:S02]  /*e6c0*/  CS2R R46, SRZ ;  /* 0x00000000002e7805 */ /* 0x000fe4000001ff00 */
[----:B------:R-:W-:Y:S02]  /*e6d0*/  CS2R R48, SRZ ;  /* 0x0000000000307805 */ /* 0x000fe4000001ff00 */
[----:B------:R-:W-:Y:S02]  /*e6e0*/  CS2R R50, SRZ ;  /* 0x0000000000327805 */ /* 0x000fe4000001ff00 */
[----:B----4-:R-:W-:Y:S02]  /*e6f0*/  CS2R R52, SRZ ;  /* 0x0000000000347805 */ /* 0x010fe4000001ff00 */
[----:B------:R-:W-:Y:S02]  /*e700*/  CS2R R54, SRZ ;  /* 0x0000000000367805 */ /* 0x000fe4000001ff00 */
[----:B------:R-:W-:-:S02]  /*e710*/  CS2R R56, SRZ ;  /* 0x0000000000387805 */ /* 0x000fc4000001ff00 */
[----:B------:R-:W-:Y:S02]  /*e720*/  CS2R R58, SRZ ;  /* 0x00000000003a7805 */ /* 0x000fe4000001ff00 */
[----:B------:R-:W-:Y:S02]  /*e730*/  CS2R R60, SRZ ;  /* 0x00000000003c7805 */ /* 0x000fe4000001ff00 */
[----:B------:R-:W-:Y:S02]  /*e740*/  CS2R R62, SRZ ;  /* 0x00000000003e7805 */ /* 0x000fe4000001ff00 */
[----:B------:R-:W-:Y:S02]  /*e750*/  CS2R R64, SRZ ;  /* 0x0000000000407805 */ /* 0x000fe4000001ff00 */
        /* <DEDUP_REMOVED lines=42> */
[----:B------:R-:W-:Y:S01]  /*ea00*/  CS2R R150, SRZ ;  /* 0x0000000000967805 */ /* 0x000fe2000001ff00 */
[----:B------:R-:W-:Y:S06]  /*ea10*/  @!P0 BRA `(.L_x_0) ;  /* 0x000000b000288947 */ /* 0x000fec0003800000 */
[----:B------:R-:W2:Y:S01]  /*ea20*/  LDL.LU R210, [R1+0x26c] ;  /* 0x00026c0001d27983 */ /* 0x000ea20000300800 */
[----:B------:R-:W-:Y:S01]  /*ea30*/  IMAD.SHL.U32 R124, R186, 0x8, RZ ;  /* 0x00000008ba7c7824 */ /* 0x000fe200078e00ff */
[----:B------:R-:W-:Y:S01]  /*ea40*/  SHF.R.S32.HI R185, RZ, 0x1f, R186 ;  /* 0x0000001fffb97819 */ /* 0x000fe200000114ba */
[----:B------:R-:W-:Y:S01]  /*ea50*/  ULDC.64 UR4, c[0x0][0x218] ;  /* 0x0000860000047ab9 */ /* 0x000fe20000000a00 */
[----:B------:R-:W3:Y:S01]  /*ea60*/  LDL.LU R248, [R1+0x15c] ;  /* 0x00015c0001f87983 */ /* 0x000ee20000300800 */
[----:B------:R-:W-:Y:S01]  /*ea70*/  ULDC UR6, c[0x0][0x238] ;  /* 0x00008e0000067ab9 */ /* 0x000fe20000000800 */
[----:B------:R-:W-:Y:S01]  /*ea80*/  ULDC UR14, c[0x0][0x238] ;  /* 0x00008e00000e7ab9 */ /* 0x000fe20000000800 */
[----:B------:R-:W-:Y:S01]  /*ea90*/  ULDC UR15, c[0x0][0x238] ;  /* 0x00008e00000f7ab9 */ /* 0x000fe20000000800 */
[----:B------:R-:W4:Y:S01]  /*eaa0*/  LDL.LU R214, [R1+0x168] ;  /* 0x0001680001d67983 */ /* 0x000f220000300800 */
        /* <DEDUP_REMOVED lines=15> */
[----:B------:R-:W4:Y:S04]  /*eba0*/  LDL.LU R233, [R1+0x178] ;  /* 0x0001780001e97983 */ /* 0x000f280000300800 */
[----:B------:R-:W4:Y:S04]  /*ebb0*/  LDL.LU R206, [R1+0x17c] ;  /* 0x00017c0001ce7983 */ /* 0x000f280000300800 */
[----:B------:R-:W4:Y:S04]  /*ebc0*/  LDL.LU R207, [R1+0x180] ;  /* 0x0001800001cf7983 */ /* 0x000f280000300800 */
[----:B------:R-:W-:Y:S04]  /*ebd0*/  STL [R1+0x6ac], R6 ;  /* 0x0006ac0601007387 */ /* 0x000fe80000100800 */
[----:B-----5:R-:W-:Y:S04]  /*ebe0*/  STL [R1+0x69c], R5 ;  /* 0x00069c0501007387 */ /* 0x020fe80000100800 */
[----:B------:R1:W-:Y:S04]  /*ebf0*/  STL [R1+0x698], R4 ;  /* 0x0006980401007387 */ /* 0x0003e80000100800 */
[----:B------:R-:W-:Y:S04]  /*ec00*/  STL [R1+0x694], R3 ;  /* 0x0006940301007387 */ /* 0x000fe80000100800 */
[----:B------:R-:W-:Y:S01]  /*ec10*/  STL [R1+0x690], R2 ;  /* 0x0006900201007387 */ /* 0x000fe20000100800 */
[----:B--2---:R-:W-:-:S02]  /*ec20*/  SHF.R.S32.HI R9, RZ, 0x1f, R210 ;  /* 0x0000001fff097819 */ /* 0x004fc400000114d2 */
[----:B---3--:R-:W-:Y:S02]  /*ec30*/  SHF.R.S32.HI R7, RZ, 0x1f, R248 ;  /* 0x0000001fff077819 */ /* 0x008fe400000114f8 */
[----:B-1----:R-:W-:Y:S02]  /*ec40*/  SHF.L.U64.HI R4, R210, 0x2, R9 ;  /* 0x00000002d2047819 */ /* 0x002fe40000010209 */
[----:B------:R-:W-:Y:S02]  /*ec50*/  SHF.L.U64.HI R0, R248, 0x2, R7 ;  /* 0x00000002f8007819 */ /* 0x000fe40000010207 */
[----:B----4-:R-:W-:Y:S01]  /*ec60*/  SHF.R.S32.HI R8, RZ, 0x1f, R214 ;  /* 0x0000001fff087819 */ /* 0x010fe200000114d6 */
[----:B------:R-:W-:Y:S04]  /*ec70*/  STL [R1+0x6a4], R4 ;  /* 0x0006a40401007387 */ /* 0x000fe80000100800 */
[----:B------:R-:W2:Y:S04]  /*ec80*/  LDL.LU R215, [R1+0x210] ;  /* 0x0002100001d77983 */ /* 0x000ea80000300800 */
[----:B------:R-:W3:Y:S04]  /*ec90*/  LDL.LU R218, [R1+0x204] ;  /* 0x0002040001da7983 */ /* 0x000ee80000300800 */
[----:B------:R1:W-:Y:S04]  /*eca0*/  STL [R1+0x284], R0 ;  /* 0x0002840001007387 */ /* 0x0003e80000100800 */
[----:B------:R-:W4:Y:S04]  /*ecb0*/  LDL.LU R210, [R1+0x1bc] ;  /* 0x0001bc0001d27983 */ /* 0x000f280000300800 */
[----:B------:R-:W4:Y:S01]  /*ecc0*/  LDL.LU R248, [R1+0x1c0] ;  /* 0x0001c00001f87983 */ /* 0x000f220000300800 */
[----:B------:R-:W-:-:S02]  /*ecd0*/  SHF.R.S32.HI R10, RZ, 0x1f, R194 ;  /* 0x0000001fff0a7819 */ /* 0x000fc400000114c2 */
[----:B------:R-:W-:Y:S02]  /*ece0*/  SHF.R.S32.HI R9, RZ, 0x1f, R195 ;  /* 0x0000001fff097819 */ /* 0x000fe400000114c3 */
[----:B-1----:R-:W-:Y:S02]  /*ecf0*/  SHF.L.U64.HI R0, R214, 0x2, R8 ;  /* 0x00000002d6007819 */ /* 0x002fe40000010208 */
[----:B------:R-:W-:Y:S02]  /*ed00*/  SHF.R.S32.HI R7, RZ, 0x1f, R232 ;  /* 0x0000001fff077819 */ /* 0x000fe400000114e8 */
[----:B------:R-:W-:Y:S01]  /*ed10*/  SHF.L.U64.HI R3, R194, 0x2, R10 ;  /* 0x00000002c2037819 */ /* 0x000fe2000001020a */
[----:B------:R1:W-:Y:S01]  /*ed20*/  STL [R1+0x280], R0 ;  /* 0x0002800001007387 */ /* 0x0003e20000100800 */
[----:B------:R-:W-:Y:S02]  /*ed30*/  SHF.L.U64.HI R2, R195, 0x2, R9 ;  /* 0x00000002c3027819 */ /* 0x000fe40000010209 */
[----:B------:R-:W-:Y:S01]  /*ed40*/  SHF.R.S32.HI R10, RZ, 0x1f, R233 ;  /* 0x0000001fff0a7819 */ /* 0x000fe200000114e9 */
[----:B------:R-:W-:Y:S01]  /*ed50*/  STL [R1+0x27c], R3 ;  /* 0x00027c0301007387 */ /* 0x000fe20000100800 */
[----:B------:R-:W-:-:S02]  /*ed60*/  SHF.R.S32.HI R9, RZ, 0x1f, R206 ;  /* 0x0000001fff097819 */ /* 0x000fc400000114ce */
[----:B------:R-:W-:Y:S01]  /*ed70*/  SHF.R.S32.HI R8, RZ, 0x1f, R252 ;  /* 0x0000001fff087819 */ /* 0x000fe200000114fc */
[----:B------:R1:W-:Y:S02]  /*ed80*/  STL [R1+0x278], R2 ;  /* 0x0002780201007387 */ /* 0x0003e40000100800 */
[----:B-1----:R-:W-:Y:S02]  /*ed90*/  SHF.L.U64.HI R0, R232, 0x2, R7 ;  /* 0x00000002e8007819 */ /* 0x002fe40000010207 */
[----:B------:R-:W-:-:S03]  /*eda0*/  SHF.R.S32.HI R7, RZ, 0x1f, R207 ;  /* 0x0000001fff077819 */ /* 0x000fc600000114cf */
[----:B------:R1:W-:Y:S01]  /*edb0*/  STL [R1+0x274], R0 ;  /* 0x0002740001007387 */ /* 0x0003e20000100800 */
[----:B------:R-:W-:Y:S02]  /*edc0*/  SHF.L.U64.HI R7, R207, 0x2, R7 ;  /* 0x00000002cf077819 */ /* 0x000fe40000010207 */
[----:B------:R-:W-:-:S05]  /*edd0*/  SHF.L.U64.HI R2, R233, 0x2, R10 ;  /* 0x00000002e9027819 */ /* 0x000fca000001020a */
[----:B------:R-:W-:Y:S01]  /*ede0*/  STL [R1+0x270], R2 ;  /* 0x0002700201007387 */ /* 0x000fe20000100800 */
[----:B-1----:R-:W-:-:S03]  /*edf0*/  SHF.L.U64.HI R0, R206, 0x2, R9 ;  /* 0x00000002ce007819 */ /* 0x002fc60000010209 */
[----:B------:R-:W4:Y:S04]  /*ee00*/  LDL.LU R232, [R1+0x1c4] ;  /* 0x0001c40001e87983 */ /* 0x000f280000300800 */
[----:B------:R1:W-:Y:S04]  /*ee10*/  STL [R1+0x26c], R0 ;  /* 0x00026c0001007387 */ /* 0x0003e80000100800 */
[----:B------:R-:W4:Y:S04]  /*ee20*/  LDL.LU R233, [R1+0x1c8] ;  /* 0x0001c80001e97983 */ /* 0x000f280000300800 */
[----:B------:R-:W4:Y:S01]  /*ee30*/  LDL.LU R206, [R1+0x1cc] ;  /* 0x0001cc0001ce7983 */ /* 0x000f220000300800 */
[----:B-1----:R-:W-:-:S03]  /*ee40*/  LEA.HI R0, R8, R252, RZ, 0x6 ;  /* 0x000000fc08007211 */ /* 0x002fc600078f30ff */
[----:B------:R-:W4:Y:S01]  /*ee50*/  LDL.LU R207, [R1+0x1d0] ;  /* 0x0001d00001cf7983 */ /* 0x000f220000300800 */
[----:B------:R-:W-:-:S03]  /*ee60*/  SHF.L.U64.HI R125, R186, 0x3, R185 ;  /* 0x00000003ba7d7819 */ /* 0x000fc600000102b9 */
[----:B------:R-:W4:Y:S04]  /*ee70*/  LDL.LU R219, [R1+0x1d4] ;  /* 0x0001d40001db7983 */ /* 0x000f280000300800 */
[----:B------:R-:W4:Y:S04]  /*ee80*/  LDL.LU R214, [R1+0x1d8] ;  /* 0x0001d80001d67983 */ /* 0x000f280000300800 */
[----:B------:R-:W4:Y:S04]  /*ee90*/  LDL.LU R194, [R1+0x1dc] ;  /* 0x0001dc0001c27983 */ /* 0x000f280000300800 */
[----:B------:R-:W4:Y:S04]  /*eea0*/  LDL.LU R195, [R1+0x1e4] ;  /* 0x0001e40001c37983 */ /* 0x000f280000300800 */
[----:B------:R-:W-:Y:S04]  /*eeb0*/  STL [R1+0x6a0], R7 ;  /* 0x0006a00701007387 */ /* 0x000fe80000100800 */
[----:B------:R-:W-:Y:S04]  /*eec0*/  STL [R1+0x6a8], R0 ;  /* 0x0006a80001007387 */ /* 0x000fe80000100800 */
[----:B------:R-:W-:Y:S04]  /*eed0*/  STL [R1+0x6b4], R186 ;  /* 0x0006b4ba01007387 */ /* 0x000fe80000100800 */
[----:B------:R1:W-:Y:S01]  /*eee0*/  STL [R1+0x6b0], R185 ;  /* 0x0006b0b901007387 */ /* 0x0003e20000100800 */
[----:B--2---:R-:W-:-:S02]  /*eef0*/  SHF.R.S32.HI R10, RZ, 0x1f, R215 ;  /* 0x0000001fff0a7819 */ /* 0x004fc400000114d7 */
[CC--:B------:R-:W-:Y:S02]  /*ef00*/  LEA R3, P3, R215.reuse, R124.reuse, 0x2 ;  /* 0x0000007cd7037211 */ /* 0x0c0fe400078610ff */
[----:B---3--:R-:W-:Y:S02]  /*ef10*/  LEA R184, P0, R218, R124, 0x2 ;  /* 0x0000007cdab87211 */ /* 0x008fe400078010ff */
[----:B------:R-:W-:Y:S01]  /*ef20*/  LEA.HI.X R2, R215, R125, R10, 0x2, P3 ;  /* 0x0000007dd7027211 */ /* 0x000fe200018f140a */
[----:B------:R-:W-:Y:S01]  /*ef30*/  STL [R1+0x6b8], R3 ;  /* 0x0006b80301007387 */ /* 0x000fe20000100800 */
[----:B------:R-:W-:-:S03]  /*ef40*/  SHF.R.S32.HI R14, RZ, 0x1f, R218 ;  /* 0x0000001fff0e7819 */ /* 0x000fc600000114da */
[----:B------:R-:W-:Y:S01]  /*ef50*/  STL [R1+0x6c8], R184 ;  /* 0x0006c8b801007387 */ /* 0x000fe20000100800 */
[-C--:B----4-:R-:W-:Y:S02]  /*ef60*/  LEA R8, P1, R210, R124.reuse, 0x2 ;  /* 0x0000007cd2087211 */ /* 0x090fe400078210ff */
[----:B------:R-:W-:Y:S02]  /*ef70*/  SHF.R.S32.HI R16, RZ, 0x1f, R210 ;  /* 0x0000001fff107819 */ /* 0x000fe400000114d2 */
[----:B------:R-:W-:Y:S01]  /*ef80*/  LEA R9, P2, R248, R124, 0x2 ;  /* 0x0000007cf8097211 */ /* 0x000fe200078410ff */
[----:B------:R-:W-:Y:S01]  /*ef90*/  STL [R1+0x6cc], R8 ;  /* 0x0006cc0801007387 */ /* 0x000fe20000100800 */
[----:B------:R-:W-:Y:S02]  /*efa0*/  SHF.R.S32.HI R18, RZ, 0x1f, R248 ;  /* 0x0000001fff127819 */ /* 0x000fe400000114f8 */
[-C--:B------:R-:W-:Y:S01]  /*efb0*/  LEA.HI.X R14, R218, R125.reuse, R14, 0x2, P0 ;  /* 0x0000007dda0e7211 */ /* 0x080fe200000f140e */
[----:B------:R-:W-:Y:S01]  /*efc0*/  STL [R1+0x6d0], R9 ;  /* 0x0006d00901007387 */ /* 0x000fe20000100800 */
[----:B------:R-:W-:-:S02]  /*efd0*/  LEA.HI.X R16, R210, R125, R16, 0x2, P1 ;  /* 0x0000007dd2107211 */ /* 0x000fc400008f1410 */
[----:B------:R-:W-:Y:S01]  /*efe0*/  LEA.HI.X R18, R248, R125, R18, 0x2, P2 ;  /* 0x0000007df8127211 */ /* 0x000fe200010f1412 */
[----:B------:R2:W-:Y:S04]  /*eff0*/  STL [R1+0x6bc], R2 ;  /* 0x0006bc0201007387 */ /* 0x0005e80000100800 */
[----:B------:R-:W3:Y:S04]  /*f000*/  LDL.LU R215, [R1+0x1e8] ;  /* 0x0001e80001d77983 */ /* 0x000ee80000300800 */
[----:B------:R-:W4:Y:S04]  /*f010*/  LDL.LU R218, [R1+0x1ec] ;  /* 0x0001ec0001da7983 */ /* 0x000f280000300800 */
[----:B------:R-:W2:Y:S04]  /*f020*/  LDL.LU R210, [R1+0x1f0] ;  /* 0x0001f00001d27983 */ /* 0x000ea80000300800 */
[----:B------:R-:W3:Y:S01]  /*f030*/  LDL.LU R248, [R1+0x1f4] ;  /* 0x0001f40001f87983 */ /* 0x000ee20000300800 */
[----:B------:R-:W-:-:S02]  /*f040*/  SHF.R.S32.HI R20, RZ, 0x1f, R232 ;  /* 0x0000001fff147819 */ /* 0x000fc400000114e8 */
[----:B------:R-:W-:-:S04]  /*f050*/  LEA R10, P0, R232, R124, 0x2 ;  /* 0x0000007ce80a7211 */ /* 0x000fc800078010ff */
[----:B------:R-:W-:Y:S02]  /*f060*/  LEA.HI.X R20, R232, R125, R20, 0x2, P0 ;  /* 0x0000007de8147211 */ /* 0x000fe400000f1414 */
[----:B------:R-:W-:Y:S01]  /*f070*/  SHF.R.S32.HI R22, RZ, 0x1f, R233 ;  /* 0x0000001fff167819 */ /* 0x000fe200000114e9 */
[----:B------:R-:W4:Y:S01]  /*f080*/  LDL.LU R232, [R1+0x1f8] ;  /* 0x0001f80001e87983 */ /* 0x000f220000300800 */
[-C--:B------:R-:W-:Y:S02]  /*f090*/  LEA R11, P1, R233, R124.reuse, 0x2 ;  /* 0x0000007ce90b7211 */ /* 0x080fe400078210ff */
[----:B------:R-:W-:Y:S02]  /*f0a0*/  SHF.R.S32.HI R152, RZ, 0x1f, R206 ;  /* 0x0000001fff987819 */ /* 0x000fe400000114ce */
[----:B------:R-:W-:Y:S02]  /*f0b0*/  LEA R12, P2, R206, R124, 0x2 ;  /* 0x0000007cce0c7211 */ /* 0x000fe400078410ff */
[----:B------:R-:W-:-:S02]  /*f0c0*/  SHF.R.S32.HI R154, RZ, 0x1f, R207 ;  /* 0x0000001fff9a7819 */ /* 0x000fc400000114cf */
[-C--:B------:R-:W-:Y:S02]  /*f0d0*/  LEA R13, P3, R207, R124.reuse, 0x2 ;  /* 0x0000007ccf0d7211 */ /* 0x080fe400078610ff */
[-C--:B------:R-:W-:Y:S02]  /*f0e0*/  LEA.HI.X R22, R233, R125.reuse, R22, 0x2, P1 ;  /* 0x0000007de9167211 */ /* 0x080fe400008f1416 */
[-C--:B------:R-:W-:Y:S01]  /*f0f0*/  LEA.HI.X R152, R206, R125.reuse, R152, 0x2, P2 ;  /* 0x0000007dce987211 */ /* 0x080fe200010f1498 */
[----:B------:R-:W4:Y:S01]  /*f100*/  LDL.LU R233, [R1+0x1fc] ;  /* 0x0001fc0001e97983 */ /* 0x000f220000300800 */
[----:B------:R-:W-:Y:S02]  /*f110*/  LEA.HI.X R154, R207, R125, R154, 0x2, P3 ;  /* 0x0000007dcf9a7211 */ /* 0x000fe400018f149a */
[----:B------:R-:W-:Y:S01]  /*f120*/  SHF.R.S32.HI R156, RZ, 0x1f, R219 ;  /* 0x0000001fff9c7819 */ /* 0x000fe200000114db */
[----:B------:R-:W4:Y:S01]  /*f130*/  LDL.LU R206, [R1+0x200] ;  /* 0x0002000001ce7983 */ /* 0x000f220000300800 */
[----:B------:R-:W-:-:S02]  /*f140*/  LEA R15, P0, R219, R124, 0x2 ;  /* 0x0000007cdb0f7211 */ /* 0x000fc400078010ff */
[----:B------:R-:W-:Y:S01]  /*f150*/  SHF.R.S32.HI R158, RZ, 0x1f, R214 ;  /* 0x0000001fff9e7819 */ /* 0x000fe200000114d6 */
[----:B------:R-:W4:Y:S01]  /*f160*/  LDL.LU R207, [R1+0x20c] ;  /* 0x00020c0001cf7983 */ /* 0x000f220000300800 */
[-C--:B------:R-:W-:Y:S02]  /*f170*/  LEA R17, P1, R214, R124.reuse, 0x2 ;  /* 0x0000007cd6117211 */ /* 0x080fe400078210ff */
[----:B------:R-:W-:Y:S02]  /*f180*/  SHF.R.S32.HI R160, RZ, 0x1f, R194 ;  /* 0x0000001fffa07819 */ /* 0x000fe400000114c2 */
[-C--:B------:R-:W-:Y:S02]  /*f190*/  LEA R19, P2, R194, R124.reuse, 0x2 ;  /* 0x0000007cc2137211 */ /* 0x080fe400078410ff */
[----:B------:R-:W-:Y:S02]  /*f1a0*/  SHF.R.S32.HI R162, RZ, 0x1f, R195 ;  /* 0x0000001fffa27819 */ /* 0x000fe400000114c3 */
[----:B------:R-:W-:-:S02]  /*f1b0*/  LEA R21, P3, R195, R124, 0x2 ;  /* 0x0000007cc3157211 */ /* 0x000fc400078610ff */
[-C--:B------:R-:W-:Y:S02]  /*f1c0*/  LEA.HI.X R156, R219, R125.reuse, R156, 0x2, P0 ;  /* 0x0000007ddb9c7211 */ /* 0x080fe400000f149c */
[-C--:B------:R-:W-:Y:S01]  /*f1d0*/  LEA.HI.X R158, R214, R125.reuse, R158, 0x2, P1 ;  /* 0x0000007dd69e7211 */ /* 0x080fe200008f149e */
[----:B------:R-:W4:Y:S01]  /*f1e0*/  LDL.LU R219, [R1+0x214] ;  /* 0x0002140001db7983 */ /* 0x000f220000300800 */
[-C--:B------:R-:W-:Y:S02]  /*f1f0*/  LEA.HI.X R160, R194, R125.reuse, R160, 0x2, P2 ;  /* 0x0000007dc2a07211 */ /* 0x080fe400010f14a0 */
[----:B------:R-:W-:Y:S01]  /*f200*/  LEA.HI.X R162, R195, R125, R162, 0x2, P3 ;  /* 0x0000007dc3a27211 */ /* 0x000fe200018f14a2 */
[----:B------:R-:W4:Y:S04]  /*f210*/  LDL.LU R214, [R1+0x218] ;  /* 0x0002180001d67983 */ /* 0x000f280000300800 */
[----:B------:R-:W4:Y:S04]  /*f220*/  LDL.LU R194, [R1+0x21c] ;  /* 0x00021c0001c27983 */ /* 0x000f280000300800 */
[----:B------:R-:W4:Y:S04]  /*f230*/  LDL.LU R195, [R1+0x220] ;  /* 0x0002200001c37983 */ /* 0x000f280000300800 */
[----:B------:R-:W4:Y:S04]  /*f240*/  LDL.LU R226, [R1+0x224] ;  /* 0x0002240001e27983 */ /* 0x000f280000300800 */
[----:B------:R-:W4:Y:S01]  /*f250*/  LDL.LU R249, [R1+0x228] ;  /* 0x0002280001f97983 */ /* 0x000f220000300800 */
[----:B--2---:R-:W-:-:S02]  /*f260*/  SHF.R.S32.HI R168, RZ, 0x1f, R210 ;  /* 0x0000001fffa87819 */ /* 0x004fc400000114d2 */
[-C--:B------:R-:W-:Y:S02]  /*f270*/  LEA R155, P2, R210, R124.reuse, 0x2 ;  /* 0x0000007cd29b7211 */ /* 0x080fe400078410ff */
[----:B---3--:R-:W-:Y:S02]  /*f280*/  SHF.R.S32.HI R170, RZ, 0x1f, R248 ;  /* 0x0000001fffaa7819 */ /* 0x008fe400000114f8 */
[----:B------:R-:W-:Y:S02]  /*f290*/  LEA R157, P3, R248, R124, 0x2 ;  /* 0x0000007cf89d7211 */ /* 0x000fe400078610ff */
[-C--:B------:R-:W-:Y:S02]  /*f2a0*/  LEA.HI.X R168, R210, R125.reuse, R168, 0x2, P2 ;  /* 0x0000007dd2a87211 */ /* 0x080fe400010f14a8 */
[----:B------:R-:W-:Y:S01]  /*f2b0*/  LEA.HI.X R170, R248, R125, R170, 0x2, P3 ;  /* 0x0000007df8aa7211 */ /* 0x000fe200018f14aa */
[----:B------:R-:W2:Y:S04]  /*f2c0*/  LDL.LU R210, [R1+0x22c] ;  /* 0x00022c0001d27983 */ /* 0x000ea80000300800 */
[----:B------:R-:W3:Y:S01]  /*f2d0*/  LDL.LU R248, [R1+0x230] ;  /* 0x0002300001f87983 */ /* 0x000ee20000300800 */
[----:B------:R-:W-:-:S02]  /*f2e0*/  SHF.R.S32.HI R164, RZ, 0x1f, R215 ;  /* 0x0000001fffa47819 */ /* 0x000fc400000114d7 */
[CC--:B------:R-:W-:Y:S02]  /*f2f0*/  LEA R23, P0, R215.reuse, R124.reuse, 0x2 ;  /* 0x0000007cd7177211 */ /* 0x0c0fe400078010ff */
[----:B----4-:R-:W-:Y:S02]  /*f300*/  SHF.R.S32.HI R166, RZ, 0x1f, R218 ;  /* 0x0000001fffa67819 */ /* 0x010fe400000114da */
[C---:B------:R-:W-:Y:S02]  /*f310*/  LEA R153, P1, R218.reuse, R124, 0x2 ;  /* 0x0000007cda997211 */ /* 0x040fe400078210ff */
[-C--:B------:R-:W-:Y:S02]  /*f320*/  LEA.HI.X R164, R215, R125.reuse, R164, 0x2, P0 ;  /* 0x0000007dd7a47211 */ /* 0x080fe400000f14a4 */
[----:B------:R-:W-:Y:S02]  /*f330*/  LEA.HI.X R166, R218, R125, R166, 0x2, P1 ;  /* 0x0000007ddaa67211 */ /* 0x000fe400008f14a6 */
[----:B------:R-:W-:-:S02]  /*f340*/  SHF.R.S32.HI R172, RZ, 0x1f, R232 ;  /* 0x0000001fffac7819 */ /* 0x000fc400000114e8 */
[----:B------:R-:W-:-:S04]  /*f350*/  LEA R159, P0, R232, R124, 0x2 ;  /* 0x0000007ce89f7211 */ /* 0x000fc800078010ff */
[----:B------:R-:W-:Y:S02]  /*f360*/  LEA.HI.X R172, R232, R125, R172, 0x2, P0 ;  /* 0x0000007de8ac7211 */ /* 0x000fe400000f14ac */
[----:B------:R-:W4:Y:S01]  /*f370*/  LDL.LU R232, [R1+0x234] ;  /* 0x0002340001e87983 */ /* 0x000f220000300800 */
[----:B------:R-:W-:Y:S02]  /*f380*/  SHF.R.S32.HI R174, RZ, 0x1f, R233 ;  /* 0x0000001fffae7819 */ /* 0x000fe400000114e9 */
[-C--:B------:R-:W-:Y:S02]  /*f390*/  LEA R161, P1, R233, R124.reuse, 0x2 ;  /* 0x0000007ce9a17211 */ /* 0x080fe400078210ff */
[----:B------:R-:W-:Y:S02]  /*f3a0*/  SHF.R.S32.HI R176, RZ, 0x1f, R206 ;  /* 0x0000001fffb07819 */ /* 0x000fe400000114ce */
[----:B------:R-:W-:Y:S02]  /*f3b0*/  LEA R163, P2, R206, R124, 0x2 ;  /* 0x0000007ccea37211 */ /* 0x000fe400078410ff */
[----:B------:R-:W-:-:S02]  /*f3c0*/  SHF.R.S32.HI R177, RZ, 0x1f, R207 ;  /* 0x0000001fffb17819 */ /* 0x000fc400000114cf */
[----:B------:R-:W-:Y:S02]  /*f3d0*/  LEA R165, P3, R207, R124, 0x2 ;  /* 0x0000007ccfa57211 */ /* 0x000fe400078610ff */
[-C--:B------:R-:W-:Y:S02]  /*f3e0*/  LEA.HI.X R174, R233, R125.reuse, R174, 0x2, P1 ;  /* 0x0000007de9ae7211 */ /* 0x080fe400008f14ae */
[-C--:B------:R-:W-:Y:S01]  /*f3f0*/  LEA.HI.X R176, R206, R125.reuse, R176, 0x2, P2 ;  /* 0x0000007dceb07211 */ /* 0x080fe200010f14b0 */
[----:B------:R-:W4:Y:S01]  /*f400*/  LDL.LU R233, [R1+0x238] ;  /* 0x0002380001e97983 */ /* 0x000f220000300800 */
[----:B------:R-:W-:-:S03]  /*f410*/  LEA.HI.X R177, R207, R125, R177, 0x2, P3 ;  /* 0x0000007dcfb17211 */ /* 0x000fc600018f14b1 */
[----:B------:R-:W4:Y:S01]  /*f420*/  LDL.LU R206, [R1+0x23c] ;  /* 0x00023c0001ce7983 */ /* 0x000f220000300800 */
[----:B------:R-:W-:-:S03]  /*f430*/  SHF.R.S32.HI R178, RZ, 0x1f, R219 ;  /* 0x0000001fffb27819 */ /* 0x000fc600000114db */
[----:B------:R-:W4:Y:S01]  /*f440*/  LDL.LU R207, [R1+0x240] ;  /* 0x0002400001cf7983 */ /* 0x000f220000300800 */
[CC--:B------:R-:W-:Y:S02]  /*f450*/  LEA R167, P0, R219.reuse, R124.reuse, 0x2 ;  /* 0x0000007cdba77211 */ /* 0x0c0fe400078010ff */
[----:B------:R-:W-:Y:S01]  /*f460*/  SHF.R.S32.HI R179, RZ, 0x1f, R214 ;  /* 0x0000001fffb37819 */ /* 0x000fe200000114d6 */
[----:B------:R-:W4:Y:S01]  /*f470*/  LDL.LU R215, [R1+0x244] ;  /* 0x0002440001d77983 */ /* 0x000f220000300800 */
[CC--:B------:R-:W-:Y:S02]  /*f480*/  LEA R169, P1, R214.reuse, R124.reuse, 0x2 ;  /* 0x0000007cd6a97211 */ /* 0x0c0fe400078210ff */
[-C--:B------:R-:W-:Y:S01]  /*f490*/  LEA.HI.X R178, R219, R125.reuse, R178, 0x2, P0 ;  /* 0x0000007ddbb27211 */ /* 0x080fe200000f14b2 */
[----:B------:R-:W4:Y:S01]  /*f4a0*/  LDL.LU R218, [R1+0x250] ;  /* 0x0002500001da7983 */ /* 0x000f220000300800 */
[----:B------:R-:W-:Y:S02]  /*f4b0*/  LEA.HI.X R179, R214, R125, R179, 0x2, P1 ;  /* 0x0000007dd6b37211 */ /* 0x000fe400008f14b3 */
[----:B------:R-:W-:Y:S01]  /*f4c0*/  SHF.R.S32.HI R181, RZ, 0x1f, R195 ;  /* 0x0000001fffb57819 */ /* 0x000fe200000114c3 */
[----:B------:R-:W4:Y:S01]  /*f4d0*/  LDL R219, [R1+0x254] ;  /* 0x0002540001db7983 */ /* 0x000f220000100800 */
[----:B------:R-:W-:-:S02]  /*f4e0*/  LEA R173, P3, R195, R124, 0x2 ;  /* 0x0000007cc3ad7211 */ /* 0x000fc400078610ff */
[----:B------:R-:W-:Y:S01]  /*f4f0*/  SHF.R.S32.HI R182, RZ, 0x1f, R226 ;  /* 0x0000001fffb67819 */ /* 0x000fe200000114e2 */
[----:B------:R-:W4:Y:S01]  /*f500*/  LDL.LU R214, [R1+0x258] ;  /* 0x0002580001d67983 */ /* 0x000f220000300800 */
[CC--:B------:R-:W-:Y:S02]  /*f510*/  LEA R175, P0, R226.reuse, R124.reuse, 0x2 ;  /* 0x0000007ce2af7211 */ /* 0x0c0fe400078010ff */
[-C--:B------:R-:W-:Y:S01]  /*f520*/  LEA.HI.X R181, R195, R125.reuse, R181, 0x2, P3 ;  /* 0x0000007dc3b57211 */ /* 0x080fe200018f14b5 */
[----:B------:R-:W4:Y:S01]  /*f530*/  LDL.LU R189, [R1+0x25c] ;  /* 0x00025c0001bd7983 */ /* 0x000f220000300800 */
[----:B------:R-:W-:Y:S02]  /*f540*/  SHF.R.S32.HI R183, RZ, 0x1f, R249 ;  /* 0x0000001fffb77819 */ /* 0x000fe400000114f9 */
[----:B------:R-:W-:Y:S02]  /*f550*/  LEA R192, P1, R249, R124, 0x2 ;  /* 0x0000007cf9c07211 */ /* 0x000fe400078210ff */
[----:B------:R-:W-:-:S02]  /*f560*/  LEA.HI.X R182, R226, R125, R182, 0x2, P0 ;  /* 0x0000007de2b67211 */ /* 0x000fc400000f14b6 */
[----:B------:R-:W-:Y:S01]  /*f570*/  LEA.HI.X R183, R249, R125, R183, 0x2, P1 ;  /* 0x0000007df9b77211 */ /* 0x000fe200008f14b7 */
[----:B------:R-:W4:Y:S04]  /*f580*/  LDL.LU R226, [R1+0x260] ;  /* 0x0002600001e27983 */ /* 0x000f280000300800 */
[----:B------:R-:W4:Y:S01]  /*f590*/  LDL.LU R249, [R1+0x264] ;  /* 0x0002640001f97983 */ /* 0x000f220000300800 */
[----:B---3--:R-:W-:Y:S02]  /*f5a0*/  SHF.R.S32.HI R195, RZ, 0x1f, R248 ;  /* 0x0000001fffc37819 */ /* 0x008fe400000114f8 */
[----:B------:R-:W-:-:S04]  /*f5b0*/  LEA R196, P3, R248, R124, 0x2 ;  /* 0x0000007cf8c47211 */ /* 0x000fc800078610ff */
[-C--:B------:R-:W-:Y:S02]  /*f5c0*/  LEA.HI.X R195, R248, R125.reuse, R195, 0x2, P3 ;  /* 0x0000007df8c37211 */ /* 0x080fe400018f14c3 */
[----:B------:R-:W3:Y:S01]  /*f5d0*/  LDL.LU R248, [R1+0x268] ;  /* 0x0002680001f87983 */ /* 0x000ee20000300800 */
[----:B------:R-:W-:Y:S02]  /*f5e0*/  SHF.R.S32.HI R180, RZ, 0x1f, R194 ;  /* 0x0000001fffb47819 */ /* 0x000fe400000114c2 */
[CC--:B------:R-:W-:Y:S01]  /*f5f0*/  LEA R171, P2, R194.reuse, R124.reuse, 0x2 ;  /* 0x0000007cc2ab7211 */ /* 0x0c0fe200078410ff */
[----:B------:R-:W3:Y:S01]  /*f600*/  LDL.LU R235, [R1+0x288] ;  /* 0x0002880001eb7983 */ /* 0x000ee20000300800 */
[----:B--2---:R-:W-:Y:S02]  /*f610*/  SHF.R.S32.HI R193, RZ, 0x1f, R210 ;  /* 0x0000001fffc17819 */ /* 0x004fe400000114d2 */
[----:B------:R-:W-:Y:S01]  /*f620*/  LEA.HI.X R180, R194, R125, R180, 0x2, P2 ;  /* 0x0000007dc2b47211 */ /* 0x000fe200010f14b4 */
[----:B------:R-:W2:Y:S01]  /*f630*/  LDL.LU R238, [R1+0x2bc] ;  /* 0x0002bc0001ee7983 */ /* 0x000ea20000300800 */
[----:B------:R-:W-:-:S04]  /*f640*/  LEA R194, P2, R210, R124, 0x2 ;  /* 0x0000007cd2c27211 */ /* 0x000fc800078410ff */
[----:B------:R-:W-:Y:S02]  /*f650*/  LEA.HI.X R193, R210, R125, R193, 0x2, P2 ;  /* 0x0000007dd2c17211 */ /* 0x000fe400010f14c1 */
[----:B----4-:R-:W-:Y:S02]  /*f660*/  SHF.R.S32.HI R197, RZ, 0x1f, R232 ;  /* 0x0000001fffc57819 */ /* 0x010fe400000114e8 */
        /* <DEDUP_REMOVED lines=8> */
[CC--:B------:R-:W-:Y:S02]  /*f6f0*/  LEA R204, P3, R207.reuse, R124.reuse, 0x2 ;  /* 0x0000007ccfcc7211 */ /* 0x0c0fe400078610ff */
[-C--:B------:R-:W-:Y:S02]  /*f700*/  LEA.HI.X R201, R206, R125.reuse, R201, 0x2, P2 ;  /* 0x0000007dcec97211 */ /* 0x080fe400010f14c9 */
[-C--:B------:R-:W-:Y:S02]  /*f710*/  LEA.HI.X R203, R207, R125.reuse, R203, 0x2, P3 ;  /* 0x0000007dcfcb7211 */ /* 0x080fe400018f14cb */
[----:B------:R-:W-:Y:S02]  /*f720*/  LEA.HI.X R199, R233, R125, R199, 0x2, P1 ;  /* 0x0000007de9c77211 */ /* 0x000fe400008f14c7 */
[----:B------:R-:W-:Y:S01]  /*f730*/  SHF.R.S32.HI R205, RZ, 0x1f, R215 ;  /* 0x0000001fffcd7819 */ /* 0x000fe200000114d7 */
[----:B------:R-:W4:Y:S01]  /*f740*/  LDL.LU R233, [R1+0x2c4] ;  /* 0x0002c40001e97983 */ /* 0x000f220000300800 */
[----:B------:R-:W-:-:S02]  /*f750*/  LEA R206, P0, R215, R124, 0x2 ;  /* 0x0000007cd7ce7211 */ /* 0x000fc400078010ff */
[----:B------:R-:W-:Y:S01]  /*f760*/  SHF.R.S32.HI R207, RZ, 0x1f, R218 ;  /* 0x0000001fffcf7819 */ /* 0x000fe200000114da */
[----:B------:R-:W4:Y:S01]  /*f770*/  LDL.LU R239, [R1+0x2c8] ;  /* 0x0002c80001ef7983 */ /* 0x000f220000300800 */
[----:B------:R-:W-:Y:S02]  /*f780*/  SHF.R.S32.HI R211, RZ, 0x1f, R214 ;  /* 0x0000001fffd37819 */ /* 0x000fe400000114d6 */
[-C--:B------:R-:W-:Y:S01]  /*f790*/  LEA R212, P3, R214, R124.reuse, 0x2 ;  /* 0x0000007cd6d47211 */ /* 0x080fe200078610ff */
[----:B------:R-:W4:Y:S01]  /*f7a0*/  LDL.LU R240, [R1+0x2cc] ;  /* 0x0002cc0001f07983 */ /* 0x000f220000300800 */
[----:B------:R-:W-:Y:S02]  /*f7b0*/  SHF.R.S32.HI R209, RZ, 0x1f, R219 ;  /* 0x0000001fffd17819 */ /* 0x000fe400000114db */
[-C--:B------:R-:W-:Y:S01]  /*f7c0*/  LEA R208, P1, R218, R124.reuse, 0x2 ;  /* 0x0000007cdad07211 */ /* 0x080fe200078210ff */
[----:B------:R-:W4:Y:S01]  /*f7d0*/  LDL.LU R241, [R1+0x2d0] ;  /* 0x0002d00001f17983 */ /* 0x000f220000300800 */
[----:B------:R-:W-:-:S02]  /*f7e0*/  LEA R210, P2, R219, R124, 0x2 ;  /* 0x0000007cdbd27211 */ /* 0x000fc400078410ff */
[-C--:B------:R-:W-:Y:S01]  /*f7f0*/  LEA.HI.X R205, R215, R125.reuse, R205, 0x2, P0 ;  /* 0x0000007dd7cd7211 */ /* 0x080fe200000f14cd */
[----:B------:R-:W4:Y:S01]  /*f800*/  LDL.LU R188, [R1+0x2d4] ;  /* 0x0002d40001bc7983 */ /* 0x000f220000300800 */
[-C--:B------:R-:W-:Y:S02]  /*f810*/  LEA.HI.X R211, R214, R125.reuse, R211, 0x2, P3 ;  /* 0x0000007dd6d37211 */ /* 0x080fe400018f14d3 */
[-C--:B------:R-:W-:Y:S01]  /*f820*/  LEA.HI.X R207, R218, R125.reuse, R207, 0x2, P1 ;  /* 0x0000007ddacf7211 */ /* 0x080fe200008f14cf */
[----:B------:R-:W4:Y:S01]  /*f830*/  LDL.LU R247, [R1+0x2d8] ;  /* 0x0002d80001f77983 */ /* 0x000f220000300800 */
[----:B------:R-:W-:Y:S02]  /*f840*/  LEA.HI.X R209, R219, R125, R209, 0x2, P2 ;  /* 0x0000007ddbd17211 */ /* 0x000fe400010f14d1 */
[----:B------:R-:W-:Y:S02]  /*f850*/  SHF.R.S32.HI R213, RZ, 0x1f, R189 ;  /* 0x0000001fffd57819 */ /* 0x000fe400000114bd */
[----:B------:R-:W-:-:S02]  /*f860*/  LEA R214, P0, R189, R124, 0x2 ;  /* 0x0000007cbdd67211 */ /* 0x000fc400078010ff */
[----:B------:R-:W-:Y:S02]  /*f870*/  SHF.R.S32.HI R217, RZ, 0x1f, R249 ;  /* 0x0000001fffd97819 */ /* 0x000fe400000114f9 */
[----:B------:R-:W-:Y:S02]  /*f880*/  LEA R218, P2, R249, R124, 0x2 ;  /* 0x0000007cf9da7211 */ /* 0x000fe400078410ff */
[-C--:B------:R-:W-:Y:S02]  /*f890*/  LEA.HI.X R213, R189, R125.reuse, R213, 0x2, P0 ;  /* 0x0000007dbdd57211 */ /* 0x080fe400000f14d5 */
[----:B------:R-:W-:Y:S01]  /*f8a0*/  LEA.HI.X R217, R249, R125, R217, 0x2, P2 ;  /* 0x0000007df9d97211 */ /* 0x000fe200010f14d9 */
[----:B------:R-:W4:Y:S04]  /*f8b0*/  LDL.LU R189, [R1+0x2dc] ;  /* 0x0002dc0001bd7983 */ /* 0x000f280000300800 */
[----:B------:R-:W4:Y:S01]  /*f8c0*/  LDL.LU R249, [R1+0x2e0] ;  /* 0x0002e00001f97983 */ /* 0x000f220000300800 */
[----:B---3--:R-:W-:-:S02]  /*f8d0*/  SHF.R.S32.HI R219, RZ, 0x1f, R248 ;  /* 0x0000001fffdb7819 */ /* 0x008fc400000114f8 */
[----:B------:R-:W-:-:S04]  /*f8e0*/  LEA R220, P3, R248, R124, 0x2 ;  /* 0x0000007cf8dc7211 */ /* 0x000fc800078610ff */
[----:B------:R-:W-:Y:S02]  /*f8f0*/  LEA.HI.X R219, R248, R125, R219, 0x2, P3 ;  /* 0x0000007df8db7211 */ /* 0x000fe400018f14db */
[----:B------:R-:W3:Y:S04]  /*f900*/  LDL.LU R248, [R1+0x2e4] ;  /* 0x0002e40001f87983 */ /* 0x000ee80000300800 */
[----:B------:R-:W3:Y:S04]  /*f910*/  LDL.LU R5, [R1+0x2e8] ;  /* 0x0002e80001057983 */ /* 0x000ee80000300800 */
[----:B------:R-:W3:Y:S04]  /*f920*/  LDL.LU R190, [R1+0x2ec] ;  /* 0x0002ec0001be7983 */ /* 0x000ee80000300800 */
[----:B------:R-:W3:Y:S04]  /*f930*/  LDL.LU R191, [R1+0x2f0] ;  /* 0x0002f00001bf7983 */ /* 0x000ee80000300800 */
[----:B------:R-:W3:Y:S01]  /*f940*/  LDL.LU R187, [R1+0x2f8] ;  /* 0x0002f80001bb7983 */ /* 0x000ee20000300800 */
[----:B------:R-:W-:-:S02]  /*f950*/  SHF.R.S32.HI R215, RZ, 0x1f, R226 ;  /* 0x0000001fffd77819 */ /* 0x000fc400000114e2 */
[CC--:B------:R-:W-:Y:S01]  /*f960*/  LEA R216, P1, R226.reuse, R124.reuse, 0x2 ;  /* 0x0000007ce2d87211 */ /* 0x0c0fe200078210ff */
[----:B-1----:R-:W3:Y:S01]  /*f970*/  LDL.LU R185, [R1+0x2fc] ;  /* 0x0002fc0001b97983 */ /* 0x002ee20000300800 */
[----:B------:R-:W-:Y:S02]  /*f980*/  SHF.R.S32.HI R221, RZ, 0x1f, R235 ;  /* 0x0000001fffdd7819 */ /* 0x000fe400000114eb */
[----:B------:R-:W-:Y:S01]  /*f990*/  LEA.HI.X R215, R226, R125, R215, 0x2, P1 ;  /* 0x0000007de2d77211 */ /* 0x000fe200008f14d7 */
[----:B------:R-:W3:Y:S01]  /*f9a0*/  LDL.LU R186, [R1+0x300] ;  /* 0x0003000001ba7983 */ /* 0x000ee20000300800 */
[----:B------:R-:W-:Y:S02]  /*f9b0*/  LEA R222, P0, R235, R124, 0x2 ;  /* 0x0000007cebde7211 */ /* 0x000fe400078010ff */
[----:B--2---:R-:W-:Y:S01]  /*f9c0*/  SHF.R.S32.HI R223, RZ, 0x1f, R238 ;  /* 0x0000001fffdf7819 */ /* 0x004fe200000114ee */
[----:B------:R-:W2:Y:S01]  /*f9d0*/  LDL.LU R0, [R1+0x308] ;  /* 0x0003080001007983 */ /* 0x000ea20000300800 */
[----:B----4-:R-:W-:-:S02]  /*f9e0*/  SHF.R.S32.HI R225, RZ, 0x1f, R232 ;  /* 0x0000001fffe17819 */ /* 0x010fc400000114e8 */
[-C--:B------:R-:W-:Y:S02]  /*f9f0*/  LEA R224, P1, R238, R124.reuse, 0x2 ;  /* 0x0000007ceee07211 */ /* 0x080fe400078210ff */
[-C--:B------:R-:W-:Y:S02]  /*fa00*/  LEA R226, P2, R232, R124.reuse, 0x2 ;  /* 0x0000007ce8e27211 */ /* 0x080fe400078410ff */
[-C--:B------:R-:W-:Y:S02]  /*fa10*/  LEA.HI.X R221, R235, R125.reuse, R221, 0x2, P0 ;  /* 0x0000007debdd7211 */ /* 0x080fe400000f14dd */
[----:B------:R-:W-:Y:S02]  /*fa20*/  LEA.HI.X R223, R238, R125, R223, 0x2, P1 ;  /* 0x0000007deedf7211 */ /* 0x000fe400008f14df */
[----:B------:R-:W-:Y:S02]  /*fa30*/  SHF.R.S32.HI R227, RZ, 0x1f, R233 ;  /* 0x0000001fffe37819 */ /* 0x000fe400000114e9 */
[----:B------:R-:W-:-:S02]  /*fa40*/  LEA R228, P3, R233, R124, 0x2 ;  /* 0x0000007ce9e47211 */ /* 0x000fc400078610ff */
[-C--:B------:R-:W-:Y:S02]  /*fa50*/  LEA.HI.X R225, R232, R125.reuse, R225, 0x2, P2 ;  /* 0x0000007de8e17211 */ /* 0x080fe400010f14e1 */
[----:B------:R-:W-:Y:S02]  /*fa60*/  LEA.HI.X R227, R233, R125, R227, 0x2, P3 ;  /* 0x0000007de9e37211 */ /* 0x000fe400018f14e3 */
[----:B------:R-:W-:Y:S02]  /*fa70*/  SHF.R.S32.HI R229, RZ, 0x1f, R239 ;  /* 0x0000001fffe57819 */ /* 0x000fe400000114ef */
[-C--:B------:R-:W-:Y:S02]  /*fa80*/  LEA R230, P0, R239, R124.reuse, 0x2 ;  /* 0x0000007cefe67211 */ /* 0x080fe400078010ff */
[----:B------:R-:W-:Y:S02]  /*fa90*/  SHF.R.S32.HI R231, RZ, 0x1f, R240 ;  /* 0x0000001fffe77819 */ /* 0x000fe400000114f0 */
[----:B------:R-:W-:-:S02]  /*faa0*/  LEA R232, P1, R240, R124, 0x2 ;  /* 0x0000007cf0e87211 */ /* 0x000fc400078210ff */
[----:B------:R-:W-:Y:S02]  /*fab0*/  SHF.R.S32.HI R235, RZ, 0x1f, R188 ;  /* 0x0000001fffeb7819 */ /* 0x000fe400000114bc */
[-C--:B------:R-:W-:Y:S02]  /*fac0*/  LEA R236, P3, R188, R124.reuse, 0x2 ;  /* 0x0000007cbcec7211 */ /* 0x080fe400078610ff */
[----:B------:R-:W-:Y:S02]  /*fad0*/  SHF.R.S32.HI R233, RZ, 0x1f, R241 ;  /* 0x0000001fffe97819 */ /* 0x000fe400000114f1 */
[----:B------:R-:W-:Y:S02]  /*fae0*/  LEA R234, P2, R241, R124, 0x2 ;  /* 0x0000007cf1ea7211 */ /* 0x000fe400078410ff */
[-C--:B------:R-:W-:Y:S02]  /*faf0*/  LEA.HI.X R229, R239, R125.reuse, R229, 0x2, P0 ;  /* 0x0000007defe57211 */ /* 0x080fe400000f14e5 */
[----:B------:R-:W-:-:S02]  /*fb00*/  LEA.HI.X R231, R240, R125, R231, 0x2, P1 ;  /* 0x0000007df0e77211 */ /* 0x000fc400008f14e7 */
[-C--:B------:R-:W-:Y:S02]  /*fb10*/  LEA.HI.X R235, R188, R125.reuse, R235, 0x2, P3 ;  /* 0x0000007dbceb7211 */ /* 0x080fe400018f14eb */
[----:B------:R-:W-:Y:S01]  /*fb20*/  SHF.R.S32.HI R237, RZ, 0x1f, R247 ;  /* 0x0000001fffed7819 */ /* 0x000fe200000114f7 */
[----:B------:R-:W4:Y:S01]  /*fb30*/  LDL.LU R188, [R1+0x30c] ;  /* 0x00030c0001bc7983 */ /* 0x000f220000300800 */
[-C--:B------:R-:W-:Y:S02]  /*fb40*/  LEA R238, P0, R247, R124.reuse, 0x2 ;  /* 0x0000007cf7ee7211 */ /* 0x080fe400078010ff */
[----:B------:R-:W-:Y:S01]  /*fb50*/  LEA.HI.X R233, R241, R125, R233, 0x2, P2 ;  /* 0x0000007df1e97211 */ /* 0x000fe200010f14e9 */
[----:B------:R-:W4:Y:S01]  /*fb60*/  LDL.LU R7, [R1+0x310] ;  /* 0x0003100001077983 */ /* 0x000f220000300800 */
[----:B------:R-:W-:Y:S02]  /*fb70*/  SHF.R.S32.HI R239, RZ, 0x1f, R189 ;  /* 0x0000001fffef7819 */ /* 0x000fe400000114bd */
[----:B------:R-:W-:Y:S01]  /*fb80*/  LEA R240, P1, R189, R124, 0x2 ;  /* 0x0000007cbdf07211 */ /* 0x000fe200078210ff */
[----:B------:R-:W4:Y:S01]  /*fb90*/  LDL.LU R4, [R1+0x314] ;  /* 0x0003140001047983 */ /* 0x000f220000300800 */
[----:B------:R-:W-:-:S02]  /*fba0*/  SHF.R.S32.HI R241, RZ, 0x1f, R249 ;  /* 0x0000001ffff17819 */ /* 0x000fc400000114f9 */
[-C--:B------:R-:W-:Y:S01]  /*fbb0*/  LEA R242, P2, R249, R124.reuse, 0x2 ;  /* 0x0000007cf9f27211 */ /* 0x080fe200078410ff */
[----:B------:R-:W4:Y:S01]  /*fbc0*/  LDL.LU R6, [R1+0x318] ;  /* 0x0003180001067983 */ /* 0x000f220000300800 */
[-C--:B------:R-:W-:Y:S02]  /*fbd0*/  LEA.HI.X R237, R247, R125.reuse, R237, 0x2, P0 ;  /* 0x0000007df7ed7211 */ /* 0x080fe400000f14ed */
[-C--:B------:R-:W-:Y:S02]  /*fbe0*/  LEA.HI.X R239, R189, R125.reuse, R239, 0x2, P1 ;  /* 0x0000007dbdef7211 */ /* 0x080fe400008f14ef */
[----:B------:R-:W-:Y:S01]  /*fbf0*/  LEA.HI.X R241, R249, R125, R241, 0x2, P2 ;  /* 0x0000007df9f17211 */ /* 0x000fe200010f14f1 */
[----:B------:R-:W4:Y:S01]  /*fc00*/  LDL.LU R189, [R1+0x31c] ;  /* 0x00031c0001bd7983 */ /* 0x000f220000300800 */
[----:B---3--:R-:W-:Y:S02]  /*fc10*/  SHF.R.S32.HI R243, RZ, 0x1f, R248 ;  /* 0x0000001ffff37819 */ /* 0x008fe400000114f8 */
[----:B------:R-:W-:-:S02]  /*fc20*/  LEA R244, P3, R248, R124, 0x2 ;  /* 0x0000007cf8f47211 */ /* 0x000fc400078610ff */
[----:B------:R-:W-:Y:S02]  /*fc30*/  SHF.R.S32.HI R245, RZ, 0x1f, R5 ;  /* 0x0000001ffff57819 */ /* 0x000fe40000011405 */
[----:B------:R-:W-:Y:S02]  /*fc40*/  LEA.HI.X R243, R248, R125, R243, 0x2, P3 ;  /* 0x0000007df8f37211 */ /* 0x000fe400018f14f3 */
[-C--:B------:R-:W-:Y:S02]  /*fc50*/  LEA R246, P0, R5, R124.reuse, 0x2 ;  /* 0x0000007c05f67211 */ /* 0x080fe400078010ff */
[----:B------:R-:W-:Y:S02]  /*fc60*/  SHF.R.S32.HI R247, RZ, 0x1f, R190 ;  /* 0x0000001ffff77819 */ /* 0x000fe400000114be */
[----:B------:R-:W-:Y:S02]  /*fc70*/  LEA R248, P1, R190, R124, 0x2 ;  /* 0x0000007cbef87211 */ /* 0x000fe400078210ff */
[----:B------:R-:W-:-:S02]  /*fc80*/  SHF.R.S32.HI R249, RZ, 0x1f, R191 ;  /* 0x0000001ffff97819 */ /* 0x000fc400000114bf */
[-C--:B------:R-:W-:Y:S02]  /*fc90*/  LEA R250, P2, R191, R124.reuse, 0x2 ;  /* 0x0000007cbffa7211 */ /* 0x080fe400078410ff */
[----:B------:R-:W-:Y:S02]  /*fca0*/  SHF.R.S32.HI R251, RZ, 0x1f, R187 ;  /* 0x0000001ffffb7819 */ /* 0x000fe400000114bb */
[----:B------:R-:W-:Y:S02]  /*fcb0*/  LEA R252, P3, R187, R124, 0x2 ;  /* 0x0000007cbbfc7211 */ /* 0x000fe400078610ff */
[-C--:B------:R-:W-:Y:S02]  /*fcc0*/  LEA.HI.X R245, R5, R125.reuse, R245, 0x2, P0 ;  /* 0x0000007d05f57211 */ /* 0x080fe400000f14f5 */
[-C--:B------:R-:W-:Y:S01]  /*fcd0*/  LEA.HI.X R247, R190, R125.reuse, R247, 0x2, P1 ;  /* 0x0000007dbef77211 */ /* 0x080fe200008f14f7 */
[----:B------:R-:W3:Y:S01]  /*fce0*/  LDL.LU R5, [R1+0x320] ;  /* 0x0003200001057983 */ /* 0x000ee20000300800 */
[----:B------:R-:W-:-:S02]  /*fcf0*/  LEA.HI.X R249, R191, R125, R249, 0x2, P2 ;  /* 0x0000007dbff97211 */ /* 0x000fc400010f14f9 */
[----:B------:R-:W-:Y:S01]  /*fd00*/  LEA.HI.X R251, R187, R125, R251, 0x2, P3 ;  /* 0x0000007dbbfb7211 */ /* 0x000fe200018f14fb */
[----:B------:R-:W3:Y:S04]  /*fd10*/  LDL.LU R190, [R1+0x324] ;  /* 0x0003240001be7983 */ /* 0x000ee80000300800 */
[----:B------:R-:W3:Y:S04]  /*fd20*/  LDL.LU R191, [R1+0x328] ;  /* 0x0003280001bf7983 */ /* 0x000ee80000300800 */
[----:B------:R-:W3:Y:S01]  /*fd30*/  LDL.LU R187, [R1+0x32c] ;  /* 0x00032c0001bb7983 */ /* 0x000ee20000300800 */
[----:B------:R-:W-:-:S02]  /*fd40*/  SHF.R.S32.HI R116, RZ, 0x1f, R185 ;  /* 0x0000001fff747819 */ /* 0x000fc400000114b9 */
[CC--:B------:R-:W-:Y:S02]  /*fd50*/  LEA R123, P0, R185.reuse, R124.reuse, 0x2 ;  /* 0x0000007cb97b7211 */ /* 0x0c0fe400078010ff */
[----:B------:R-:W-:Y:S02]  /*fd60*/  SHF.R.S32.HI R114, RZ, 0x1f, R186 ;  /* 0x0000001fff727819 */ /* 0x000fe400000114ba */
[-C--:B------:R-:W-:Y:S02]  /*fd70*/  LEA R122, P1, R186, R124.reuse, 0x2 ;  /* 0x0000007cba7a7211 */ /* 0x080fe400078210ff */
[----:B--2---:R-:W-:Y:S02]  /*fd80*/  SHF.R.S32.HI R112, RZ, 0x1f, R0 ;  /* 0x0000001fff707819 */ /* 0x004fe40000011400 */
[----:B------:R-:W-:Y:S02]  /*fd90*/  LEA R121, P2, R0, R124, 0x2 ;  /* 0x0000007c00797211 */ /* 0x000fe400078410ff */
[----:B------:R-:W-:-:S02]  /*fda0*/  LEA.HI.X R116, R185, R125, R116, 0x2, P0 ;  /* 0x0000007db9747211 */ /* 0x000fc400000f1474 */
[-C--:B------:R-:W-:Y:S01]  /*fdb0*/  LEA.HI.X R114, R186, R125.reuse, R114, 0x2, P1 ;  /* 0x0000007dba727211 */ /* 0x080fe200008f1472 */
[----:B------:R-:W2:Y:S01]  /*fdc0*/  LDL.LU R185, [R1+0x330] ;  /* 0x0003300001b97983 */ /* 0x000ea20000300800 */
[----:B------:R-:W-:-:S03]  /*fdd0*/  LEA.HI.X R112, R0, R125, R112, 0x2, P2 ;  /* 0x0000007d00707211 */ /* 0x000fc600010f1470 */
[----:B------:R-:W2:Y:S04]  /*fde0*/  LDL.LU R186, [R1+0x334] ;  /* 0x0003340001ba7983 */ /* 0x000ea80000300800 */
[----:B------:R-:W2:Y:S01]  /*fdf0*/  LDL.LU R0, [R1+0x338] ;  /* 0x0003380001007983 */ /* 0x000ea20000300800 */
[----:B----4-:R-:W-:Y:S02]  /*fe00*/  SHF.R.S32.HI R110, RZ, 0x1f, R188 ;  /* 0x0000001fff6e7819 */ /* 0x010fe400000114bc */
[-C--:B------:R-:W-:Y:S02]  /*fe10*/  LEA R120, P3, R188, R124.reuse, 0x2 ;  /* 0x0000007cbc787211 */ /* 0x080fe400078610ff */
[----:B------:R-:W-:Y:S02]  /*fe20*/  SHF.R.S32.HI R108, RZ, 0x1f, R7 ;  /* 0x0000001fff6c7819 */ /* 0x000fe40000011407 */
[----:B------:R-:W-:-:S02]  /*fe30*/  LEA R119, P0, R7, R124, 0x2 ;  /* 0x0000007c07777211 */ /* 0x000fc400078010ff */
[----:B------:R-:W-:Y:S02]  /*fe40*/  SHF.R.S32.HI R106, RZ, 0x1f, R4 ;  /* 0x0000001fff6a7819 */ /* 0x000fe40000011404 */
[-C--:B------:R-:W-:Y:S02]  /*fe50*/  LEA R118, P1, R4, R124.reuse, 0x2 ;  /* 0x0000007c04767211 */ /* 0x080fe400078210ff */
[----:B------:R-:W-:Y:S02]  /*fe60*/  LEA.HI.X R110, R188, R125, R110, 0x2, P3 ;  /* 0x0000007dbc6e7211 */ /* 0x000fe400018f146e */
[----:B------:R-:W-:Y:S01]  /*fe70*/  SHF.R.S32.HI R104, RZ, 0x1f, R6 ;  /* 0x0000001fff687819 */ /* 0x000fe20000011406 */
[----:B------:R-:W4:Y:S01]  /*fe80*/  LDL.LU R188, [R1+0x33c] ;  /* 0x00033c0001bc7983 */ /* 0x000f220000300800 */
[----:B------:R-:W-:Y:S02]  /*fe90*/  LEA R117, P2, R6, R124, 0x2 ;  /* 0x0000007c06757211 */ /* 0x000fe400078410ff */
[----:B------:R-:W-:-:S02]  /*fea0*/  SHF.R.S32.HI R102, RZ, 0x1f, R189 ;  /* 0x0000001fff667819 */ /* 0x000fc400000114bd */
[----:B------:R-:W-:Y:S02]  /*feb0*/  LEA R115, P3, R189, R124, 0x2 ;  /* 0x0000007cbd737211 */ /* 0x000fe400078610ff */
[-C--:B------:R-:W-:Y:S02]  /*fec0*/  LEA.HI.X R108, R7, R125.reuse, R108, 0x2, P0 ;  /* 0x0000007d076c7211 */ /* 0x080fe400000f146c */
[-C--:B------:R-:W-:Y:S01]  /*fed0*/  LEA.HI.X R106, R4, R125.reuse, R106, 0x2, P1 ;  /* 0x0000007d046a7211 */ /* 0x080fe200008f146a */
[----:B------:R-:W4:Y:S01]  /*fee0*/  LDL.LU R7, [R1+0x340] ;  /* 0x0003400001077983 */ /* 0x000f220000300800 */
[-C--:B------:R-:W-:Y:S02]  /*fef0*/  LEA.HI.X R104, R6, R125.reuse, R104, 0x2, P2 ;  /* 0x0000007d06687211 */ /* 0x080fe400010f1468 */
[----:B------:R-:W-:Y:S01]  /*ff00*/  LEA.HI.X R102, R189, R125, R102, 0x2, P3 ;  /* 0x0000007dbd667211 */ /* 0x000fe200018f1466 */
[----:B------:R-:W4:Y:S04]  /*ff10*/  LDL.LU R4, [R1+0x344] ;  /* 0x0003440001047983 */ /* 0x000f280000300800 */
[----:B------:R-:W4:Y:S04]  /*ff20*/  LDL.LU R6, [R1+0x348] ;  /* 0x0003480001067983 */ /* 0x000f280000300800 */
[----:B------:R-:W4:Y:S01]  /*ff30*/  LDL.LU R189, [R1+0x34c] ;  /* 0x00034c0001bd7983 */ /* 0x000f220000300800 */
[----:B---3--:R-:W-:-:S02]  /*ff40*/  SHF.R.S32.HI R100, RZ, 0x1f, R5 ;  /* 0x0000001fff647819 */ /* 0x008fc40000011405 */
[-C--:B------:R-:W-:Y:S02]  /*ff50*/  LEA R113, P0, R5, R124.reuse, 0x2 ;  /* 0x0000007c05717211 */ /* 0x080fe400078010ff */
        /* <DEDUP_REMOVED lines=8> */
[----:B------:R-:W3:Y:S01]  /*ffe0*/  LDL.LU R5, [R1+0x350] ;  /* 0x0003500001057983 */ /* 0x000ee20000300800 */
[-C--:B------:R-:W-:Y:S02]  /*fff0*/  LEA.HI.X R96, R191, R125.reuse, R96, 0x2, P2 ;  /* 0x0000007dbf607211 */ /* 0x080fe400010f1460 */
[----:B------:R-:W-:Y:S01]  /*10000*/  LEA.HI.X R94, R187, R125, R94, 0x2, P3 ;  /* 0x0000007dbb5e7211 */ /* 0x000fe200018f145e */
[----:B------:R-:W3:Y:S04]  /*10010*/  LDL.LU R190, [R1+0x354] ;  /* 0x0003540001be7983 */ /* 0x000ee80000300800 */
[----:B------:R-:W3:Y:S04]  /*10020*/  LDL.LU R191, [R1+0x358] ;  /* 0x0003580001bf7983 */ /* 0x000ee80000300800 */
[----:B------:R-:W3:Y:S01]  /*10030*/  LDL.LU R187, [R1+0x35c] ;  /* 0x00035c0001bb7983 */ /* 0x000ee20000300800 */
[----:B--2---:R-:W-:-:S02]  /*10040*/  SHF.R.S32.HI R92, RZ, 0x1f, R185 ;  /* 0x0000001fff5c7819 */ /* 0x004fc400000114b9 */
[CC--:B------:R-:W-:Y:S02]  /*10050*/  LEA R105, P0, R185.reuse, R124.reuse, 0x2 ;  /* 0x0000007cb9697211 */ /* 0x0c0fe400078010ff */
[----:B------:R-:W-:Y:S02]  /*10060*/  SHF.R.S32.HI R90, RZ, 0x1f, R186 ;  /* 0x0000001fff5a7819 */ /* 0x000fe400000114ba */
[-C--:B------:R-:W-:Y:S02]  /*10070*/  LEA R103, P1, R186, R124.reuse, 0x2 ;  /* 0x0000007cba677211 */ /* 0x080fe400078210ff */
[----:B------:R-:W-:Y:S02]  /*10080*/  SHF.R.S32.HI R88, RZ, 0x1f, R0 ;  /* 0x0000001fff587819 */ /* 0x000fe40000011400 */
        /* <DEDUP_REMOVED lines=21> */
[----:B------:R-:W4:Y:S01]  /*101e0*/  LDL.LU R7, [R1+0x370] ;  /* 0x0003700001077983 */ /* 0x000f220000300800 */
[----:B------:R-:W-:-:S02]  /*101f0*/  LEA.HI.X R80, R6, R125, R80, 0x2, P2 ;  /* 0x0000007d06507211 */ /* 0x000fc400010f1450 */
        /* <DEDUP_REMOVED lines=30> */
[----:B------:R-:W2:Y:S01]  /*103e0*/  LDL.LU R186, [R1+0x394] ;  /* 0x0003940001ba7983 */ /* 0x000ea20000300800 */
[----:B----4-:R-:W-:Y:S02]  /*103f0*/  SHF.R.S32.HI R62, RZ, 0x1f, R188 ;  /* 0x0000001fff3e7819 */ /* 0x010fe400000114bc */
[C---:B------:R-:W-:Y:S01]  /*10400*/  LEA R75, P3, R188.reuse, R124, 0x2 ;  /* 0x0000007cbc4b7211 */ /* 0x040fe200078610ff */
[----:B------:R-:W4:Y:S03]  /*10410*/  LDL.LU R0, [R1+0x398] ;  /* 0x0003980001007983 */ /* 0x000f260000300800 */
[----:B------:R-:W-:Y:S02]  /*10420*/  LEA.HI.X R62, R188, R125, R62, 0x2, P3 ;  /* 0x0000007dbc3e7211 */ /* 0x000fe400018f143e */
[----:B------:R-:W4:Y:S01]  /*10430*/  LDL.LU R188, [R1+0x39c] ;  /* 0x00039c0001bc7983 */ /* 0x000f220000300800 */
[----:B------:R-:W-:-:S02]  /*10440*/  SHF.R.S32.HI R60, RZ, 0x1f, R7 ;  /* 0x0000001fff3c7819 */ /* 0x000fc40000011407 */
        /* <DEDUP_REMOVED lines=32> */
[-C--:B------:R-:W-:Y:S02]  /*10650*/  LEA R57, P0, R185, R124.reuse, 0x2 ;  /* 0x0000007cb9397211 */ /* 0x080fe400078010ff */
[----:B------:R-:W-:Y:S02]  /*10660*/  SHF.R.S32.HI R42, RZ, 0x1f, R186 ;  /* 0x0000001fff2a7819 */ /* 0x000fe400000114ba */
[-C--:B------:R-:W-:Y:S02]  /*10670*/  LEA R55, P1, R186, R124.reuse, 0x2 ;  /* 0x0000007cba377211 */ /* 0x080fe400078210ff */
[----:B----4-:R-:W-:Y:S02]  /*10680*/  SHF.R.S32.HI R40, RZ, 0x1f, R0 ;  /* 0x0000001fff287819 */ /* 0x010fe40000011400 */
[----:B------:R-:W-:Y:S02]  /*10690*/  SHF.R.S32.HI R38, RZ, 0x1f, R188 ;  /* 0x0000001fff267819 */ /* 0x000fe400000114bc */
[----:B------:R-:W-:-:S02]  /*106a0*/  LEA R53, P2, R0, R124, 0x2 ;  /* 0x0000007c00357211 */ /* 0x000fc400078410ff */
[----:B------:R-:W-:Y:S02]  /*106b0*/  LEA R51, P3, R188, R124, 0x2 ;  /* 0x0000007cbc337211 */ /* 0x000fe400078610ff */
[-C--:B------:R-:W-:Y:S02]  /*106c0*/  LEA.HI.X R44, R185, R125.reuse, R44, 0x2, P0 ;  /* 0x0000007db92c7211 */ /* 0x080fe400000f142c */
[-C--:B------:R-:W-:Y:S01]  /*106d0*/  LEA.HI.X R42, R186, R125.reuse, R42, 0x2, P1 ;  /* 0x0000007dba2a7211 */ /* 0x080fe200008f142a */
[----:B------:R-:W2:Y:S01]  /*106e0*/  LDL.LU R185, [R1+0x3cc] ;  /* 0x0003cc0001b97983 */ /* 0x000ea20000300800 */
[-C--:B------:R-:W-:Y:S02]  /*106f0*/  LEA.HI.X R40, R0, R125.reuse, R40, 0x2, P2 ;  /* 0x0000007d00287211 */ /* 0x080fe400010f1428 */
[----:B------:R-:W-:Y:S01]  /*10700*/  LEA.HI.X R38, R188, R125, R38, 0x2, P3 ;  /* 0x0000007dbc267211 */ /* 0x000fe200018f1426 */
[----:B------:R-:W4:Y:S04]  /*10710*/  LDL.LU R186, [R1+0x3d0] ;  /* 0x0003d00001ba7983 */ /* 0x000f280000300800 */
[----:B------:R-:W4:Y:S04]  /*10720*/  LDL.LU R0, [R1+0x3d4] ;  /* 0x0003d40001007983 */ /* 0x000f280000300800 */
        /* <DEDUP_REMOVED lines=24> */
[C---:B------:R-:W-:Y:S02]  /*108b0*/  LEA R35, P3, R187.reuse, R124, 0x2 ;  /* 0x0000007cbb237211 */ /* 0x040fe400078610ff */
[-C--:B------:R-:W-:Y:S02]  /*108c0*/  LEA.HI.X R26, R190, R125.reuse, R26, 0x2, P1 ;  /* 0x0000007dbe1a7211 */ /* 0x080fe400008f141a */
[-C--:B------:R-:W-:Y:S02]  /*108d0*/  LEA.HI.X R127, R187, R125.reuse, R127, 0x2, P3 ;  /* 0x0000007dbb7f7211 */ /* 0x080fe400018f147f */
        /* <DEDUP_REMOVED lines=8> */
[----:B----4-:R-:W-:Y:S02]  /*10960*/  SHF.R.S32.HI R137, RZ, 0x1f, R186 ;  /* 0x0000001fff897819 */ /* 0x010fe400000114ba */
[-C--:B------:R-:W-:Y:S02]  /*10970*/  LEA R31, P1, R186, R124.reuse, 0x2 ;  /* 0x0000007cba1f7211 */ /* 0x080fe400078210ff */
[----:B------:R-:W-:Y:S02]  /*10980*/  SHF.R.S32.HI R140, RZ, 0x1f, R0 ;  /* 0x0000001fff8c7819 */ /* 0x000fe40000011400 */
[----:B------:R-:W-:Y:S02]  /*10990*/  LEA R29, P2, R0, R124, 0x2 ;  /* 0x0000007c001d7211 */ /* 0x000fe400078410ff */
[----:B------:R-:W-:-:S02]  /*109a0*/  LEA.HI.X R129, R185, R125, R129, 0x2, P0 ;  /* 0x0000007db9817211 */ /* 0x000fc400000f1481 */
[----:B------:R-:W-:Y:S01]  /*109b0*/  SHF.R.S32.HI R143, RZ, 0x1f, R188 ;  /* 0x0000001fff8f7819 */ /* 0x000fe200000114bc */
[----:B------:R-:W2:Y:S01]  /*109c0*/  LDL.LU R185, [R1+0x460] ;  /* 0x0004600001b97983 */ /* 0x000ea20000300800 */
[----:B------:R-:W-:Y:S02]  /*109d0*/  LEA R27, P3, R188, R124, 0x2 ;  /* 0x0000007cbc1b7211 */ /* 0x000fe400078610ff */
[-C--:B------:R-:W-:Y:S02]  /*109e0*/  LEA.HI.X R137, R186, R125.reuse, R137, 0x2, P1 ;  /* 0x0000007dba897211 */ /* 0x080fe400008f1489 */
[-C--:B------:R-:W-:Y:S01]  /*109f0*/  LEA.HI.X R140, R0, R125.reuse, R140, 0x2, P2 ;  /* 0x0000007d008c7211 */ /* 0x080fe200010f148c */
[----:B------:R-:W4:Y:S01]  /*10a00*/  LDL.LU R186, [R1+0x464] ;  /* 0x0004640001ba7983 */ /* 0x000f220000300800 */
[----:B------:R-:W-:-:S03]  /*10a10*/  LEA.HI.X R143, R188, R125, R143, 0x2, P3 ;  /* 0x0000007dbc8f7211 */ /* 0x000fc600018f148f */
[----:B------:R-:W4:Y:S04]  /*10a20*/  LDL.LU R0, [R1+0x468] ;  /* 0x0004680001007983 */ /* 0x000f280000300800 */
[----:B------:R-:W4:Y:S01]  /*10a30*/  LDL.LU R188, [R1+0x46c] ;  /* 0x00046c0001bc7983 */ /* 0x000f220000300800 */
[----:B------:R-:W-:Y:S02]  /*10a40*/  SHF.R.S32.HI R131, RZ, 0x1f, R7 ;  /* 0x0000001fff837819 */ /* 0x000fe40000011407 */
[-C--:B------:R-:W-:Y:S02]  /*10a50*/  LEA R25, P0, R7, R124.reuse, 0x2 ;  /* 0x0000007c07197211 */ /* 0x080fe400078010ff */
[----:B------:R-:W-:Y:S02]  /*10a60*/  SHF.R.S32.HI R132, RZ, 0x1f, R4 ;  /* 0x0000001fff847819 */ /* 0x000fe40000011404 */
[----:B------:R-:W-:-:S02]  /*10a70*/  LEA R126, P1, R4, R124, 0x2 ;  /* 0x0000007c047e7211 */ /* 0x000fc400078210ff */
[----:B------:R-:W-:Y:S02]  /*10a80*/  SHF.R.S32.HI R133, RZ, 0x1f, R6 ;  /* 0x0000001fff857819 */ /* 0x000fe40000011406 */
[----:B------:R-:W-:Y:S02]  /*10a90*/  SHF.R.S32.HI R134, RZ, 0x1f, R189 ;  /* 0x0000001fff867819 */ /* 0x000fe400000114bd */
[CC--:B------:R-:W-:Y:S02]  /*10aa0*/  LEA R130, P3, R189.reuse, R124.reuse, 0x2 ;  /* 0x0000007cbd827211 */ /* 0x0c0fe400078610ff */
[----:B------:R-:W-:Y:S02]  /*10ab0*/  LEA R128, P2, R6, R124, 0x2 ;  /* 0x0000007c06807211 */ /* 0x000fe400078410ff */
[-C--:B------:R-:W-:Y:S02]  /*10ac0*/  LEA.HI.X R151, R189, R125.reuse, R134, 0x2, P3 ;  /* 0x0000007dbd977211 */ /* 0x080fe400018f1486 */
[----:B------:R-:W-:-:S02]  /*10ad0*/  LEA.HI.X R144, R7, R125, R131, 0x2, P0 ;  /* 0x0000007d07907211 */ /* 0x000fc400000f1483 */
[-C--:B------:R-:W-:Y:S01]  /*10ae0*/  LEA.HI.X R148, R6, R125.reuse, R133, 0x2, P2 ;  /* 0x0000007d06947211 */ /* 0x080fe200010f1485 */
[----:B------:R-:W4:Y:S01]  /*10af0*/  LDL.LU R7, [R1+0x470] ;  /* 0x0004700001077983 */ /* 0x000f220000300800 */
[----:B------:R-:W-:-:S03]  /*10b00*/  LEA.HI.X R147, R4, R125, R132, 0x2, P1 ;  /* 0x0000007d04937211 */ /* 0x000fc600008f1484 */
[----:B------:R-:W4:Y:S04]  /*10b10*/  LDL.LU R6, [R1+0x474] ;  /* 0x0004740001067983 */ /* 0x000f280000300800 */
[----:B------:R-:W4:Y:S04]  /*10b20*/  LDL.LU R4, [R1+0x478] ;  /* 0x0004780001047983 */ /* 0x000f280000300800 */
[----:B------:R-:W4:Y:S01]  /*10b30*/  LDL.LU R189, [R1+0x47c] ;  /* 0x00047c0001bd7983 */ /* 0x000f220000300800 */
[----:B---3--:R-:W-:Y:S02]  /*10b40*/  SHF.R.S32.HI R134, RZ, 0x1f, R5 ;  /* 0x0000001fff867819 */ /* 0x008fe40000011405 */
[----:B------:R-:W-:-:S04]  /*10b50*/  LEA R141, P3, R5, R124, 0x2 ;  /* 0x0000007c058d7211 */ /* 0x000fc800078610ff */
[----:B------:R-:W-:Y:S02]  /*10b60*/  LEA.HI.X R2, R5, R125, R134, 0x2, P3 ;  /* 0x0000007d05027211 */ /* 0x000fe400018f1486 */
[----:B------:R-:W3:Y:S04]  /*10b70*/  LDL.LU R5, [R1+0x480] ;  /* 0x0004800001057983 */ /* 0x000ee80000300800 */
[----:B------:R-:W3:Y:S04]  /*10b80*/  LDL.LU R9, [R1+0x484] ;  /* 0x0004840001097983 */ /* 0x000ee80000300800 */
[----:B------:R1:W-:Y:S04]  /*10b90*/  STL [R1+0x1dc], R2 ;  /* 0x0001dc0201007387 */ /* 0x0003e80000100800 */
[----:B------:R-:W3:Y:S04]  /*10ba0*/  LDL.LU R8, [R1+0x488] ;  /* 0x0004880001087983 */ /* 0x000ee80000300800 */
[----:B------:R-:W3:Y:S01]  /*10bb0*/  LDL.LU R184, [R1+0x48c] ;  /* 0x00048c0001b87983 */ /* 0x000ee20000300800 */
[----:B------:R-:W-:-:S02]  /*10bc0*/  SHF.R.S32.HI R131, RZ, 0x1f, R187 ;  /* 0x0000001fff837819 */ /* 0x000fc400000114bb */
[-C--:B------:R-:W-:Y:S02]  /*10bd0*/  LEA R135, P0, R187, R124.reuse, 0x2 ;  /* 0x0000007cbb877211 */ /* 0x080fe400078010ff */
[----:B------:R-:W-:Y:S02]  /*10be0*/  SHF.R.S32.HI R133, RZ, 0x1f, R191 ;  /* 0x0000001fff857819 */ /* 0x000fe400000114bf */
[-C--:B------:R-:W-:Y:S02]  /*10bf0*/  LEA R138, P2, R191, R124.reuse, 0x2 ;  /* 0x0000007cbf8a7211 */ /* 0x080fe400078410ff */
[----:B------:R-:W-:Y:S02]  /*10c00*/  SHF.R.S32.HI R132, RZ, 0x1f, R190 ;  /* 0x0000001fff847819 */ /* 0x000fe400000114be */
[----:B------:R-:W-:Y:S02]  /*10c10*/  LEA R136, P1, R190, R124, 0x2 ;  /* 0x0000007cbe887211 */ /* 0x000fe400078210ff */
[----:B------:R-:W-:-:S02]  /*10c20*/  LEA.HI.X R187, R187, R125, R131, 0x2, P0 ;  /* 0x0000007dbbbb7211 */ /* 0x000fc400000f1483 */
[-C--:B------:R-:W-:Y:S02]  /*10c30*/  LEA.HI.X R191, R191, R125.reuse, R133, 0x2, P2 ;  /* 0x0000007dbfbf7211 */ /* 0x080fe400010f1485 */
[----:B--2---:R-:W-:Y:S02]  /*10c40*/  SHF.R.S32.HI R131, RZ, 0x1f, R185 ;  /* 0x0000001fff837819 */ /* 0x004fe400000114b9 */
[-C--:B------:R-:W-:Y:S02]  /*10c50*/  LEA R139, P0, R185, R124.reuse, 0x2 ;  /* 0x0000007cb98b7211 */ /* 0x080fe400078010ff */
[----:B------:R-:W-:Y:S02]  /*10c60*/  LEA.HI.X R190, R190, R125, R132, 0x2, P1 ;  /* 0x0000007dbebe7211 */ /* 0x000fe400008f1484 */
[----:B----4-:R-:W-:Y:S02]  /*10c70*/  SHF.R.S32.HI R133, RZ, 0x1f, R0 ;  /* 0x0000001fff857819 */ /* 0x010fe40000011400 */
[----:B------:R-:W-:-:S02]  /*10c80*/  LEA R145, P2, R0, R124, 0x2 ;  /* 0x0000007c00917211 */ /* 0x000fc400078410ff */
[----:B------:R-:W-:Y:S02]  /*10c90*/  SHF.R.S32.HI R132, RZ, 0x1f, R186 ;  /* 0x0000001fff847819 */ /* 0x000fe400000114ba */
[-C--:B------:R-:W-:Y:S02]  /*10ca0*/  LEA R142, P1, R186, R124.reuse, 0x2 ;  /* 0x0000007cba8e7211 */ /* 0x080fe400078210ff */
[----:B------:R-:W-:Y:S02]  /*10cb0*/  SHF.R.S32.HI R134, RZ, 0x1f, R188 ;  /* 0x0000001fff867819 */ /* 0x000fe400000114bc */
[----:B------:R-:W-:Y:S02]  /*10cc0*/  LEA R149, P3, R188, R124, 0x2 ;  /* 0x0000007cbc957211 */ /* 0x000fe400078610ff */
[-C--:B------:R-:W-:Y:S02]  /*10cd0*/  LEA.HI.X R185, R185, R125.reuse, R131, 0x2, P0 ;  /* 0x0000007db9b97211 */ /* 0x080fe400000f1483 */
[----:B-1----:R-:W-:-:S02]  /*10ce0*/  LEA.HI.X R2, R0, R125, R133, 0x2, P2 ;  /* 0x0000007d00027211 */ /* 0x002fc400010f1485 */
[-C--:B------:R-:W-:Y:S01]  /*10cf0*/  LEA.HI.X R3, R186, R125.reuse, R132, 0x2, P1 ;  /* 0x0000007dba037211 */ /* 0x080fe200008f1484 */
[----:B------:R-:W-:Y:S01]  /*10d00*/  STL [R1+0x1e4], R185 ;  /* 0x0001e4b901007387 */ /* 0x000fe20000100800 */
[----:B------:R-:W-:-:S03]  /*10d10*/  LEA.HI.X R186, R188, R125, R134, 0x2, P3 ;  /* 0x0000007dbcba7211 */ /* 0x000fc600018f1486 */
[----:B------:R1:W-:Y:S01]  /*10d20*/  STL [R1+0x6c4], R2 ;  /* 0x0006c40201007387 */ /* 0x0003e20000100800 */
[----:B------:R-:W-:-:S03]  /*10d30*/  SHF.R.S32.HI R132, RZ, 0x1f, R6 ;  /* 0x0000001fff847819 */ /* 0x000fc60000011406 */
[----:B------:R-:W-:Y:S01]  /*10d40*/  STL [R1+0x1ec], R3 ;  /* 0x0001ec0301007387 */ /* 0x000fe20000100800 */
[----:B------:R-:W-:Y:S02]  /*10d50*/  SHF.R.S32.HI R133, RZ, 0x1f, R4 ;  /* 0x0000001fff857819 */ /* 0x000fe40000011404 */
[-C--:B------:R-:W-:Y:S02]  /*10d60*/  LEA R150, P1, R6, R124.reuse, 0x2 ;  /* 0x0000007c06967211 */ /* 0x080fe400078210ff */
[-C--:B------:R-:W-:Y:S01]  /*10d70*/  LEA R188, P2, R4, R124.reuse, 0x2 ;  /* 0x0000007c04bc7211 */ /* 0x080fe200078410ff */
[----:B-1----:R-:W2:Y:S01]  /*10d80*/  LDL.LU R2, [R1+0x160] ;  /* 0x0001600001027983 */ /* 0x002ea20000300800 */
[----:B------:R-:W-:Y:S02]  /*10d90*/  SHF.R.S32.HI R131, RZ, 0x1f, R7 ;  /* 0x0000001fff837819 */ /* 0x000fe40000011407 */
[----:B------:R-:W-:Y:S01]  /*10da0*/  SHF.R.S32.HI R134, RZ, 0x1f, R189 ;  /* 0x0000001fff867819 */ /* 0x000fe200000114bd */
[----:B------:R1:W-:Y:S01]  /*10db0*/  STL [R1+0x6c0], R186 ;  /* 0x0006c0ba01007387 */ /* 0x0003e20000100800 */
[----:B------:R-:W-:-:S02]  /*10dc0*/  LEA R146, P0, R7, R124, 0x2 ;  /* 0x0000007c07927211 */ /* 0x000fc400078010ff */
[-C--:B------:R-:W-:Y:S02]  /*10dd0*/  LEA.HI.X R6, R6, R125.reuse, R132, 0x2, P1 ;  /* 0x0000007d06067211 */ /* 0x080fe400008f1484 */
[-C--:B------:R-:W-:Y:S02]  /*10de0*/  LEA.HI.X R0, R4, R125.reuse, R133, 0x2, P2 ;  /* 0x0000007d04007211 */ /* 0x080fe400010f1485 */
[-C--:B-1----:R-:W-:Y:S02]  /*10df0*/  LEA R186, P3, R189, R124.reuse, 0x2 ;  /* 0x0000007cbdba7211 */ /* 0x082fe400078610ff */
[-C--:B------:R-:W-:Y:S02]  /*10e00*/  LEA.HI.X R185, R7, R125.reuse, R131, 0x2, P0 ;  /* 0x0000007d07b97211 */ /* 0x080fe400000f1483 */
[----:B------:R-:W-:Y:S02]  /*10e10*/  LEA.HI.X R4, R189, R125, R134, 0x2, P3 ;  /* 0x0000007dbd047211 */ /* 0x000fe400018f1486 */
[----:B---3--:R-:W-:-:S02]  /*10e20*/  LEA R189, P0, R5, R124, 0x2 ;  /* 0x0000007c05bd7211 */ /* 0x008fc400078010ff */
[----:B------:R-:W-:Y:S02]  /*10e30*/  SHF.R.S32.HI R132, RZ, 0x1f, R9 ;  /* 0x0000001fff847819 */ /* 0x000fe40000011409 */
[-C--:B------:R-:W-:Y:S02]  /*10e40*/  LEA R3, P1, R9, R124.reuse, 0x2 ;  /* 0x0000007c09037211 */ /* 0x080fe400078210ff */
[----:B------:R-:W-:Y:S02]  /*10e50*/  SHF.R.S32.HI R133, RZ, 0x1f, R8 ;  /* 0x0000001fff857819 */ /* 0x000fe40000011408 */
[-C--:B------:R-:W-:Y:S02]  /*10e60*/  LEA R7, P2, R8, R124.reuse, 0x2 ;  /* 0x0000007c08077211 */ /* 0x080fe400078410ff */
[----:B------:R-:W-:Y:S02]  /*10e70*/  SHF.R.S32.HI R134, RZ, 0x1f, R184 ;  /* 0x0000001fff867819 */ /* 0x000fe400000114b8 */
[----:B------:R-:W-:-:S02]  /*10e80*/  LEA R124, P3, R184, R124, 0x2 ;  /* 0x0000007cb87c7211 */ /* 0x000fc400078610ff */
[-C--:B------:R-:W-:Y:S02]  /*10e90*/  LEA.HI.X R132, R9, R125.reuse, R132, 0x2, P1 ;  /* 0x0000007d09847211 */ /* 0x080fe400008f1484 */
[----:B------:R-:W3:Y:S01]  /*10ea0*/  LDL.LU R9, [R1+0x6d0] ;  /* 0x0006d00001097983 */ /* 0x000ee20000300800 */
[-C--:B------:R-:W-:Y:S02]  /*10eb0*/  LEA.HI.X R133, R8, R125.reuse, R133, 0x2, P2 ;  /* 0x0000007d08857211 */ /* 0x080fe400010f1485 */
[----:B------:R-:W-:Y:S01]  /*10ec0*/  LEA.HI.X R134, R184, R125, R134, 0x2, P3 ;  /* 0x0000007db8867211 */ /* 0x000fe200018f1486 */
[----:B------:R-:W4:Y:S04]  /*10ed0*/  LDL.LU R8, [R1+0x6cc] ;  /* 0x0006cc0001087983 */ /* 0x000f280000300800 */
[----:B------:R-:W4:Y:S01]  /*10ee0*/  LDL.LU R184, [R1+0x6c8] ;  /* 0x0006c80001b87983 */ /* 0x000f220000300800 */
[----:B------:R-:W-:-:S04]  /*10ef0*/  SHF.R.S32.HI R131, RZ, 0x1f, R5 ;  /* 0x0000001fff837819 */ /* 0x000fc80000011405 */
[----:B------:R-:W-:Y:S02]  /*10f00*/  LEA.HI.X R131, R5, R125, R131, 0x2, P0 ;  /* 0x0000007d05837211 */ /* 0x000fe400000f1483 */
[----:B------:R-:W1:Y:S01]  /*10f10*/  S2R R5, SR_TID.X ;  /* 0x0000000000057919 */ /* 0x000e620000002100 */
[----:B------:R-:W-:-:S04]  /*10f20*/  IADD3 R13, P2, R13, UR12, RZ ;  /* 0x0000000c0d0d7c10 */ /* 0x000fc8000ff5e0ff */
[----:B------:R-:W-:Y:S02]  /*10f30*/  IADD3.X R154, R154, UR13, RZ, P2, !PT ;  /* 0x0000000d9a9a7c10 */ /* 0x000fe400097fe4ff */
[----:B------:R-:W-:Y:S02]  /*10f40*/  IADD3 R155, P2, R155, UR12, RZ ;  /* 0x0000000c9b9b7c10 */ /* 0x000fe4000ff5e0ff */
[----:B------:R-:W-:Y:S02]  /*10f50*/  IADD3 R10, P6, R10, UR12, RZ ;  /* 0x0000000c0a0a7c10 */ /* 0x000fe4000ffde0ff */
[----:B------:R-:W-:Y:S02]  /*10f60*/  IADD3.X R168, R168, UR13, RZ, P2, !PT ;  /* 0x0000000da8a87c10 */ /* 0x000fe400097fe4ff */
[----:B------:R-:W-:Y:S02]  /*10f70*/  IADD3 R169, P2, R169, UR12, RZ ;  /* 0x0000000ca9a97c10 */ /* 0x000fe4000ff5e0ff */
[----:B------:R-:W-:-:S02]  /*10f80*/  IADD3 R11, P5, R11, UR12, RZ ;  /* 0x0000000c0b0b7c10 */ /* 0x000fc4000ffbe0ff */
[----:B------:R-:W-:Y:S02]  /*10f90*/  IADD3.X R20, R20, UR13, RZ, P6, !PT ;  /* 0x0000000d14147c10 */ /* 0x000fe4000b7fe4ff */
[----:B------:R-:W-:Y:S02]  /*10fa0*/  IADD3 R21, P6, R21, UR12, RZ ;  /* 0x0000000c15157c10 */ /* 0x000fe4000ffde0ff */
[----:B------:R-:W-:Y:S02]  /*10fb0*/  IADD3 R12, P3, R12, UR12, RZ ;  /* 0x0000000c0c0c7c10 */ /* 0x000fe4000ff7e0ff */
[----:B------:R-:W-:Y:S02]  /*10fc0*/  IADD3.X R179, R179, UR13, RZ, P2, !PT ;  /* 0x0000000db3b37c10 */ /* 0x000fe400097fe4ff */
[----:B------:R-:W-:Y:S02]  /*10fd0*/  IADD3.X R22, R22, UR13, RZ, P5, !PT ;  /* 0x0000000d16167c10 */ /* 0x000fe4000affe4ff */
[----:B------:R-:W-:-:S02]  /*10fe0*/  IADD3 R198, P2, R198, UR12, RZ ;  /* 0x0000000cc6c67c10 */ /* 0x000fc4000ff5e0ff */
[----:B------:R-:W-:Y:S02]  /*10ff0*/  IADD3 R23, P5, R23, UR12, RZ ;  /* 0x0000000c17177c10 */ /* 0x000fe4000ffbe0ff */
[----:B------:R-:W-:Y:S02]  /*11000*/  IADD3.X R162, R162, UR13, RZ, P6, !PT ;  /* 0x0000000da2a27c10 */ /* 0x000fe4000b7fe4ff */
[----:B-1----:R-:W-:Y:S02]  /*11010*/  SHF.R.U32.HI R5, RZ, 0x6, R5 ;  /* 0x00000006ff057819 */ /* 0x002fe40000011605 */
[----:B------:R-:W-:Y:S02]  /*11020*/  IADD3.X R152, R152, UR13, RZ, P3, !PT ;  /* 0x0000000d98987c10 */ /* 0x000fe40009ffe4ff */
[----:B------:R-:W-:Y:S02]  /*11030*/  IADD3 R163, P6, R163, UR12, RZ ;  /* 0x0000000ca3a37c10 */ /* 0x000fe4000ffde0ff */
[----:B------:R-:W-:-:S02]  /*11040*/  IADD3 R153, P3, R153, UR12, RZ ;  /* 0x0000000c99997c10 */ /* 0x000fc4000ff7e0ff */
[----:B------:R-:W-:Y:S02]  /*11050*/  IADD3.X R197, R197, UR13, RZ, P2, !PT ;  /* 0x0000000dc5c57c10 */ /* 0x000fe400097fe4ff */
[----:B------:R-:W-:Y:S02]  /*11060*/  SGXT.U32 R5, R5, 0x1 ;  /* 0x000000010505781a */ /* 0x000fe40000000000 */
[----:B------:R-:W-:Y:S02]  /*11070*/  IADD3.X R164, R164, UR13, RZ, P5, !PT ;  /* 0x0000000da4a47c10 */ /* 0x000fe4000affe4ff */
[----:B------:R-:W-:Y:S02]  /*11080*/  IADD3 R212, P2, R212, UR12, RZ ;  /* 0x0000000cd4d47c10 */ /* 0x000fe4000ff5e0ff */
[----:B------:R-:W-:Y:S02]  /*11090*/  IADD3 R165, P5, R165, UR12, RZ ;  /* 0x0000000ca5a57c10 */ /* 0x000fe4000ffbe0ff */
[----:B------:R-:W-:-:S02]  /*110a0*/  IADD3.X R176, R176, UR13, RZ, P6, !PT ;  /* 0x0000000db0b07c10 */ /* 0x000fc4000b7fe4ff */
[----:B------:R-:W-:Y:S02]  /*110b0*/  IADD3.X R166, R166, UR13, RZ, P3, !PT ;  /* 0x0000000da6a67c10 */ /* 0x000fe40009ffe4ff */
[----:B------:R-:W-:Y:S02]  /*110c0*/  IADD3 R192, P6, R192, UR12, RZ ;  /* 0x0000000cc0c07c10 */ /* 0x000fe4000ffde0ff */
[----:B------:R-:W-:Y:S02]  /*110d0*/  IADD3 R167, P3, R167, UR12, RZ ;  /* 0x0000000ca7a77c10 */ /* 0x000fe4000ff7e0ff */
[----:B------:R-:W-:Y:S02]  /*110e0*/  LOP3.LUT R5, R5, 0x3e, RZ, 0xfc, !PT ;  /* 0x0000003e05057812 */ /* 0x000fe400078efcff */
[----:B------:R-:W-:Y:S02]  /*110f0*/  IADD3.X R211, R211, UR13, RZ, P2, !PT ;  /* 0x0000000dd3d37c10 */ /* 0x000fe400097fe4ff */
[----:B------:R-:W-:-:S02]  /*11100*/  IADD3.X R177, R177, UR13, RZ, P5, !PT ;  /* 0x0000000db1b17c10 */ /* 0x000fc4000affe4ff */
[----:B------:R-:W-:Y:S02]  /*11110*/  IADD3 R226, P2, R226, UR12, RZ ;  /* 0x0000000ce2e27c10 */ /* 0x000fe4000ff5e0ff */
[----:B------:R-:W-:Y:S02]  /*11120*/  IADD3 R194, P5, R194, UR12, RZ ;  /* 0x0000000cc2c27c10 */ /* 0x000fe4000ffbe0ff */
[----:B------:R-:W-:Y:S02]  /*11130*/  IADD3.X R183, R183, UR13, RZ, P6, !PT ;  /* 0x0000000db7b77c10 */ /* 0x000fe4000b7fe4ff */
[----:B------:R-:W-:Y:S02]  /*11140*/  IADD3.X R178, R178, UR13, RZ, P3, !PT ;  /* 0x0000000db2b27c10 */ /* 0x000fe40009ffe4ff */
[----:B------:R-:W-:Y:S01]  /*11150*/  IADD3 R206, P6, R206, UR12, RZ ;  /* 0x0000000ccece7c10 */ /* 0x000fe2000ffde0ff */
[----:B--2---:R-:W-:Y:S01]  /*11160*/  IMAD R2, R5, R2, RZ ;  /* 0x0000000205027224 */ /* 0x004fe200078e02ff */
[----:B------:R-:W-:-:S02]  /*11170*/  IADD3 R196, P3, R196, UR12, RZ ;  /* 0x0000000cc4c47c10 */ /* 0x000fc4000ff7e0ff */
[----:B------:R-:W-:Y:S02]  /*11180*/  IADD3.X R225, R225, UR13, RZ, P2, !PT ;  /* 0x0000000de1e17c10 */ /* 0x000fe400097fe4ff */
[----:B------:R-:W-:Y:S02]  /*11190*/  IADD3.X R193, R193, UR13, RZ, P5, !PT ;  /* 0x0000000dc1c17c10 */ /* 0x000fe4000affe4ff */
[----:B------:R-:W-:Y:S02]  /*111a0*/  IADD3 R240, P2, R240, UR12, RZ ;  /* 0x0000000cf0f07c10 */ /* 0x000fe4000ff5e0ff */
[----:B------:R-:W-:Y:S02]  /*111b0*/  IADD3 R208, P5, R208, UR12, RZ ;  /* 0x0000000cd0d07c10 */ /* 0x000fe4000ffbe0ff */
[----:B------:R-:W-:Y:S02]  /*111c0*/  IADD3.X R205, R205, UR13, RZ, P6, !PT ;  /* 0x0000000dcdcd7c10 */ /* 0x000fe4000b7fe4ff */
[----:B------:R-:W-:-:S02]  /*111d0*/  IADD3.X R195, R195, UR13, RZ, P3, !PT ;  /* 0x0000000dc3c37c10 */ /* 0x000fc40009ffe4ff */
[----:B------:R-:W-:Y:S01]  /*111e0*/  IADD3 R220, P6, R220, UR12, RZ ;  /* 0x0000000cdcdc7c10 */ /* 0x000fe2000ffde0ff */
[----:B------:R1:W-:Y:S01]  /*111f0*/  STL [R1+0x288], R2 ;  /* 0x0002880201007387 */ /* 0x0003e20000100800 */
[----:B------:R-:W-:Y:S02]  /*11200*/  IADD3 R210, P3, R210, UR12, RZ ;  /* 0x0000000cd2d27c10 */ /* 0x000fe4000ff7e0ff */
[----:B------:R-:W-:Y:S02]  /*11210*/  IADD3.X R239, R239, UR13, RZ, P2, !PT ;  /* 0x0000000defef7c10 */ /* 0x000fe400097fe4ff */
[----:B------:R-:W-:Y:S02]  /*11220*/  IADD3.X R207, R207, UR13, RZ, P5, !PT ;  /* 0x0000000dcfcf7c10 */ /* 0x000fe4000affe4ff */
[----:B------:R-:W-:Y:S02]  /*11230*/  IADD3 R222, P5, R222, UR12, RZ ;  /* 0x0000000cdede7c10 */ /* 0x000fe4000ffbe0ff */
[----:B------:R-:W-:-:S02]  /*11240*/  IADD3.X R219, R219, UR13, RZ, P6, !PT ;  /* 0x0000000ddbdb7c10 */ /* 0x000fc4000b7fe4ff */
[----:B-1----:R-:W-:Y:S02]  /*11250*/  IADD3 R2, P2, R123, UR12, RZ ;  /* 0x0000000c7b027c10 */ /* 0x002fe4000ff5e0ff */
[----:B------:R-:W-:Y:S02]  /*11260*/  IADD3.X R209, R209, UR13, RZ, P3, !PT ;  /* 0x0000000dd1d17c10 */ /* 0x000fe40009ffe4ff */
[----:B------:R-:W-:Y:S02]  /*11270*/  IADD3 R234, P6, R234, UR12, RZ ;  /* 0x0000000ceaea7c10 */ /* 0x000fe4000ffde0ff */
[----:B------:R-:W-:Y:S01]  /*11280*/  IADD3 R224, P3, R224, UR12, RZ ;  /* 0x0000000ce0e07c10 */ /* 0x000fe2000ff7e0ff */
[----:B------:R1:W-:Y:S01]  /*11290*/  STL [R1+0x4], R2 ;  /* 0x0000040201007387 */ /* 0x0003e20000100800 */
[----:B------:R-:W-:Y:S02]  /*112a0*/  IADD3.X R221, R221, UR13, RZ, P5, !PT ;  /* 0x0000000ddddd7c10 */ /* 0x000fe4000affe4ff */
[----:B------:R-:W-:-:S02]  /*112b0*/  IADD3 R236, P5, R236, UR12, RZ ;  /* 0x0000000cecec7c10 */ /* 0x000fc4000ffbe0ff */
[----:B------:R-:W-:Y:S02]  /*112c0*/  IADD3.X R233, R233, UR13, RZ, P6, !PT ;  /* 0x0000000de9e97c10 */ /* 0x000fe4000b7fe4ff */
[----:B------:R-:W-:Y:S02]  /*112d0*/  IADD3.X R223, R223, UR13, RZ, P3, !PT ;  /* 0x0000000ddfdf7c10 */ /* 0x000fe40009ffe4ff */
[----:B------:R-:W-:Y:S02]  /*112e0*/  IADD3 R248, P6, R248, UR12, RZ ;  /* 0x0000000cf8f87c10 */ /* 0x000fe4000ffde0ff */
[----:B------:R-:W-:Y:S02]  /*112f0*/  IADD3 R238, P3, R238, UR12, RZ ;  /* 0x0000000ceeee7c10 */ /* 0x000fe4000ff7e0ff */
[----:B------:R-:W-:Y:S02]  /*11300*/  IADD3.X R235, R235, UR13, RZ, P5, !PT ;  /* 0x0000000debeb7c10 */ /* 0x000fe4000affe4ff */
[----:B------:R-:W-:-:S02]  /*11310*/  IADD3 R250, P5, R250, UR12, RZ ;  /* 0x0000000cfafa7c10 */ /* 0x000fc4000ffbe0ff */
[----:B------:R-:W-:Y:S02]  /*11320*/  IADD3.X R247, R247, UR13, RZ, P6, !PT ;  /* 0x0000000df7f77c10 */ /* 0x000fe4000b7fe4ff */
[----:B------:R-:W-:Y:S02]  /*11330*/  IADD3.X R237, R237, UR13, RZ, P3, !PT ;  /* 0x0000000deded7c10 */ /* 0x000fe40009ffe4ff */
[----:B------:R-:W-:Y:S02]  /*11340*/  IADD3 R252, P3, R252, UR12, RZ ;  /* 0x0000000cfcfc7c10 */ /* 0x000fe4000ff7e0ff */
[----:B------:R-:W-:Y:S02]  /*11350*/  IADD3.X R249, R249, UR13, RZ, P5, !PT ;  /* 0x0000000df9f97c10 */ /* 0x000fe4000affe4ff */
[----:B------:R-:W-:Y:S02]  /*11360*/  IADD3.X R251, R251, UR13, RZ, P3, !PT ;  /* 0x0000000dfbfb7c10 */ /* 0x000fe40009ffe4ff */
[----:B---3--:R-:W-:-:S02]  /*11370*/  IADD3 R9, P4, R9, UR12, RZ ;  /* 0x0000000c09097c10 */ /* 0x008fc4000ff9e0ff */
[----:B----4-:R-:W-:Y:S02]  /*11380*/  IADD3 R8, P0, R8, UR12, RZ ;  /* 0x0000000c08087c10 */ /* 0x010fe4000ff1e0ff */
[----:B------:R-:W-:Y:S02]  /*11390*/  IADD3 R184, P1, R184, UR12, RZ ;  /* 0x0000000cb8b87c10 */ /* 0x000fe4000ff3e0ff */
[----:B------:R-:W-:Y:S02]  /*113a0*/  IADD3.X R16, R16, UR13, RZ, P0, !PT ;  /* 0x0000000d10107c10 */ /* 0x000fe400087fe4ff */
[----:B------:R-:W-:Y:S02]  /*113b0*/  IADD3.X R14, R14, UR13, RZ, P1, !PT ;  /* 0x0000000d0e0e7c10 */ /* 0x000fe40008ffe4ff */
[----:B------:R-:W-:Y:S02]  /*113c0*/  IADD3 R15, P1, R15, UR12, RZ ;  /* 0x0000000c0f0f7c10 */ /* 0x000fe4000ff3e0ff */
        /* <DEDUP_REMOVED lines=42> */
[----:B-1----:R-:W-:Y:S01]  /*11670*/  IADD3 R2, P0, R121, UR12, RZ ;  /* 0x0000000c79027c10 */ /* 0x002fe2000ff1e0ff */
[----:B------:R1:W-:Y:S01]  /*11680*/  STL [R1+0x10], R5 ;  /* 0x0000100501007387 */ /* 0x0003e20000100800 */
[----:B------:R-:W-:-:S03]  /*11690*/  IADD3.X R245, R245, UR13, RZ, P4, !PT ;  /* 0x0000000df5f57c10 */ /* 0x000fc6000a7fe4ff */
[----:B------:R2:W-:Y:S01]  /*116a0*/  STL [R1+0x18], R2 ;  /* 0x0000180201007387 */ /* 0x0005e20000100800 */
[----:B-1----:R-:W-:Y:S02]  /*116b0*/  IADD3 R5, P4, R120, UR12, RZ ;  /* 0x0000000c78057c10 */ /* 0x002fe4000ff9e0ff */
[----:B--2---:R-:W-:-:S03]  /*116c0*/  IADD3 R2, P6, R119, UR12, RZ ;  /* 0x0000000c77027c10 */ /* 0x004fc6000ffde0ff */
[----:B------:R1:W-:Y:S04]  /*116d0*/  STL [R1+0x20], R5 ;  /* 0x0000200501007387 */ /* 0x0003e80000100800 */
[----:B------:R2:W-:Y:S01]  /*116e0*/  STL [R1+0x28], R2 ;  /* 0x0000280201007387 */ /* 0x0005e20000100800 */
[----:B-1----:R-:W-:Y:S02]  /*116f0*/  IADD3 R5, P5, R118, UR12, RZ ;  /* 0x0000000c76057c10 */ /* 0x002fe4000ffbe0ff */
[----:B--2---:R-:W-:-:S03]  /*11700*/  IADD3 R2, P3, R117, UR12, RZ ;  /* 0x0000000c75027c10 */ /* 0x004fc6000ff7e0ff */
[----:B------:R1:W-:Y:S04]  /*11710*/  STL [R1+0x30], R5 ;  /* 0x0000300501007387 */ /* 0x0003e80000100800 */
[----:B------:R2:W-:Y:S01]  /*11720*/  STL [R1+0x38], R2 ;  /* 0x0000380201007387 */ /* 0x0005e20000100800 */
[----:B-1----:R-:W-:Y:S02]  /*11730*/  IADD3.X R5, R116, UR13, RZ, P2, !PT ;  /* 0x0000000d74057c10 */ /* 0x002fe400097fe4ff */
[----:B--2---:R-:W-:-:S03]  /*11740*/  IADD3 R2, P2, R115, UR12, RZ ;  /* 0x0000000c73027c10 */ /* 0x004fc6000ff5e0ff */
[----:B------:R1:W-:Y:S04]  /*11750*/  STL [R1], R5 ;  /* 0x0000000501007387 */ /* 0x0003e80000100800 */
[----:B------:R2:W-:Y:S01]  /*11760*/  STL [R1+0x40], R2 ;  /* 0x0000400201007387 */ /* 0x0005e20000100800 */
[----:B-1----:R-:W-:Y:S02]  /*11770*/  IADD3.X R5, R114, UR13, RZ, P1, !PT ;  /* 0x0000000d72057c10 */ /* 0x002fe40008ffe4ff */
[----:B--2---:R-:W-:-:S03]  /*11780*/  IADD3 R2, P1, R113, UR12, RZ ;  /* 0x0000000c71027c10 */ /* 0x004fc6000ff3e0ff */
[----:B------:R1:W-:Y:S04]  /*11790*/  STL [R1+0x8], R5 ;  /* 0x0000080501007387 */ /* 0x0003e80000100800 */
        /* <DEDUP_REMOVED lines=200> */
[----:B-1----:R-:W2:Y:S04]  /*12420*/  LDL.LU R5, [R1+0x66c] ;  /* 0x00066c0001057983 */ /* 0x002ea80000300800 */
[----:B------:R1:W-:Y:S02]  /*12430*/  STL [R1+0x1d8], R2 ;  /* 0x0001d80201007387 */ /* 0x0003e40000100800 */
[----:B-1----:R-:W-:-:S05]  /*12440*/  IADD3.X R2, R144, UR13, RZ, P4, !PT ;  /* 0x0000000d90027c10 */ /* 0x002fca000a7fe4ff */
[----:B------:R1:W-:Y:S02]  /*12450*/  STL [R1+0x1a4], R2 ;  /* 0x0001a40201007387 */ /* 0x0003e40000100800 */
[----:B-1----:R-:W-:-:S05]  /*12460*/  IADD3 R2, P4, R141, UR12, RZ ;  /* 0x0000000c8d027c10 */ /* 0x002fca000ff9e0ff */
        /* <DEDUP_REMOVED lines=13> */
[----:B-1----:R-:W-:Y:S02]  /*12540*/  IADD3.X R2, R187, UR13, RZ, P2, !PT ;  /* 0x0000000dbb027c10 */ /* 0x002fe400097fe4ff */
[----:B------:R-:W3:Y:S04]  /*12550*/  LDL.LU R187, [R1+0x1ec] ;  /* 0x0001ec0001bb7983 */ /* 0x000ee80000300800 */
[----:B------:R1:W-:Y:S02]  /*12560*/  STL [R1+0x1c4], R2 ;  /* 0x0001c40201007387 */ /* 0x0003e40000100800 */
[----:B-1----:R-:W-:-:S05]  /*12570*/  IADD3 R2, P2, R149, UR12, RZ ;  /* 0x0000000c95027c10 */ /* 0x002fca000ff5e0ff */
[----:B------:R1:W-:Y:S02]  /*12580*/  STL [R1+0x200], R2 ;  /* 0x0002000201007387 */ /* 0x0003e40000100800 */
[----:B-1----:R-:W-:Y:S02]  /*12590*/  IADD3.X R2, R190, UR13, RZ, P1, !PT ;  /* 0x0000000dbe027c10 */ /* 0x002fe40008ffe4ff */
[----:B------:R-:W4:Y:S04]  /*125a0*/  LDL.LU R190, [R1+0x1e4] ;  /* 0x0001e40001be7983 */ /* 0x000f280000300800 */
[----:B------:R1:W-:Y:S02]  /*125b0*/  STL [R1+0x1cc], R2 ;  /* 0x0001cc0201007387 */ /* 0x0003e40000100800 */
[----:B-1----:R-:W-:-:S05]  /*125c0*/  IADD3 R2, P1, R146, UR12, RZ ;  /* 0x0000000c92027c10 */ /* 0x002fca000ff3e0ff */
[----:B------:R1:W-:Y:S02]  /*125d0*/  STL [R1+0x208], R2 ;  /* 0x0002080201007387 */ /* 0x0003e40000100800 */
[----:B-1----:R-:W-:Y:S02]  /*125e0*/  IADD3.X R2, R191, UR13, RZ, P0, !PT ;  /* 0x0000000dbf027c10 */ /* 0x002fe400087fe4ff */
[----:B------:R-:W2:Y:S04]  /*125f0*/  LDL.LU R191, [R1+0x1dc] ;  /* 0x0001dc0001bf7983 */ /* 0x000ea80000300800 */
[----:B------:R1:W-:Y:S02]  /*12600*/  STL [R1+0x1d4], R2 ;  /* 0x0001d40201007387 */ /* 0x0003e40000100800 */
[----:B-1----:R-:W-:-:S05]  /*12610*/  IADD3 R2, P0, R150, UR12, RZ ;  /* 0x0000000c96027c10 */ /* 0x002fca000ff1e0ff */
[----:B------:R1:W-:Y:S04]  /*12620*/  STL [R1+0x210], R2 ;  /* 0x0002100201007387 */ /* 0x0003e80000100800 */
[----:B-1----:R-:W3:Y:S01]  /*12630*/  LDL.LU R2, [R1+0x6c4] ;  /* 0x0006c40001027983 */ /* 0x002ee20000300800 */
[----:B----4-:R-:W-:Y:S02]  /*12640*/  IADD3.X R190, R190, UR13, RZ, P6, !PT ;  /* 0x0000000dbebe7c10 */ /* 0x010fe4000b7fe4ff */
[----:B--2---:R-:W-:-:S05]  /*12650*/  IADD3.X R191, R191, UR13, RZ, P4, !PT ;  /* 0x0000000dbfbf7c10 */ /* 0x004fca000a7fe4ff */
[----:B------:R1:W-:Y:S02]  /*12660*/  STL [R1+0x1dc], R191 ;  /* 0x0001dcbf01007387 */ /* 0x0003e40000100800 */
[----:B-1----:R-:W-:Y:S02]  /*12670*/  IADD3 R191, P4, R188, UR12, RZ ;  /* 0x0000000cbcbf7c10 */ /* 0x002fe4000ff9e0ff */
[----:B------:R-:W-:-:S03]  /*12680*/  IADD3 R188, P6, R186, UR12, RZ ;  /* 0x0000000cbabc7c10 */ /* 0x000fc6000ffde0ff */
[----:B------:R-:W-:Y:S04]  /*12690*/  STL [R1+0x218], R191 ;  /* 0x000218bf01007387 */ /* 0x000fe80000100800 */
[----:B------:R-:W2:Y:S04]  /*126a0*/  LDL.LU R186, [R1+0x6c0] ;  /* 0x0006c00001ba7983 */ /* 0x000ea80000300800 */
[----:B------:R3:W-:Y:S04]  /*126b0*/  STL [R1+0x1e4], R190 ;  /* 0x0001e4be01007387 */ /* 0x0007e80000100800 */
[----:B------:R1:W-:Y:S01]  /*126c0*/  STL [R1+0x220], R188 ;  /* 0x000220bc01007387 */ /* 0x0003e20000100800 */
[----:B---3--:R-:W-:-:S02]  /*126d0*/  IADD3.X R190, R187, UR13, RZ, P5, !PT ;  /* 0x0000000dbbbe7c10 */ /* 0x008fc4000affe4ff */
[----:B------:R-:W-:Y:S02]  /*126e0*/  IADD3 R187, P5, R189, UR12, RZ ;  /* 0x0000000cbdbb7c10 */ /* 0x000fe4000ffbe0ff */
[----:B-1----:R-:W-:Y:S01]  /*126f0*/  IADD3.X R188, R2, UR13, RZ, P3, !PT ;  /* 0x0000000d02bc7c10 */ /* 0x002fe20009ffe4ff */
[----:B------:R-:W-:Y:S04]  /*12700*/  STL [R1+0x1ec], R190 ;  /* 0x0001ecbe01007387 */ /* 0x000fe80000100800 */
[----:B------:R-:W3:Y:S04]  /*12710*/  LDL.LU R2, [R1+0x6bc] ;  /* 0x0006bc0001027983 */ /* 0x000ee80000300800 */
[----:B------:R1:W-:Y:S02]  /*12720*/  STL [R1+0x228], R187 ;  /* 0x000228bb01007387 */ /* 0x0003e40000100800 */
[----:B-1----:R-:W-:-:S02]  /*12730*/  IADD3 R187, P3, R3, UR12, RZ ;  /* 0x0000000c03bb7c10 */ /* 0x002fc4000ff7e0ff */
[----:B------:R-:W4:Y:S04]  /*12740*/  LDL.LU R3, [R1+0x6b8] ;  /* 0x0006b80001037983 */ /* 0x000f280000300800 */
[----:B------:R2:W-:Y:S02]  /*12750*/  STL [R1+0x1f4], R188 ;  /* 0x0001f4bc01007387 */ /* 0x0005e40000100800 */
[----:B--2---:R-:W-:Y:S02]  /*12760*/  IADD3.X R188, R186, UR13, RZ, P2, !PT ;  /* 0x0000000dbabc7c10 */ /* 0x004fe400097fe4ff */
[----:B------:R-:W2:Y:S04]  /*12770*/  LDL.LU R186, [R1+0x6b4] ;  /* 0x0006b40001ba7983 */ /* 0x000ea80000300800 */
[----:B------:R1:W-:Y:S02]  /*12780*/  STL [R1+0x230], R187 ;  /* 0x000230bb01007387 */ /* 0x0003e40000100800 */
[----:B-1----:R-:W-:-:S02]  /*12790*/  IADD3.X R187, R185, UR13, RZ, P1, !PT ;  /* 0x0000000db9bb7c10 */ /* 0x002fc40008ffe4ff */
[----:B------:R-:W2:Y:S04]  /*127a0*/  LDL.LU R185, [R1+0x6b0] ;  /* 0x0006b00001b97983 */ /* 0x000ea80000300800 */
[----:B------:R1:W-:Y:S02]  /*127b0*/  STL [R1+0x1fc], R188 ;  /* 0x0001fcbc01007387 */ /* 0x0003e40000100800 */
[----:B-1----:R-:W-:Y:S02]  /*127c0*/  IADD3.X R188, R6, UR13, RZ, P0, !PT ;  /* 0x0000000d06bc7c10 */ /* 0x002fe400087fe4ff */
[----:B------:R-:W3:Y:S04]  /*127d0*/  LDL.LU R6, [R1+0x6ac] ;  /* 0x0006ac0001067983 */ /* 0x000ee80000300800 */
[----:B------:R1:W-:Y:S02]  /*127e0*/  STL [R1+0x204], R187 ;  /* 0x000204bb01007387 */ /* 0x0003e40000100800 */
[----:B-1----:R-:W-:-:S02]  /*127f0*/  IADD3.X R187, R0, UR13, RZ, P4, !PT ;  /* 0x0000000d00bb7c10 */ /* 0x002fc4000a7fe4ff */
[----:B------:R-:W2:Y:S04]  /*12800*/  LDL.LU R0, [R1+0x6a8] ;  /* 0x0006a80001007983 */ /* 0x000ea80000300800 */
[----:B------:R1:W-:Y:S02]  /*12810*/  STL [R1+0x20c], R188 ;  /* 0x00020cbc01007387 */ /* 0x0003e40000100800 */
[----:B-1----:R-:W-:Y:S02]  /*12820*/  IADD3.X R188, R4, UR13, RZ, P6, !PT ;  /* 0x0000000d04bc7c10 */ /* 0x002fe4000b7fe4ff */
[----:B------:R-:W4:Y:S04]  /*12830*/  LDL.LU R4, [R1+0x6a4] ;  /* 0x0006a40001047983 */ /* 0x000f280000300800 */
[----:B------:R1:W-:Y:S01]  /*12840*/  STL [R1+0x214], R187 ;  /* 0x000214bb01007387 */ /* 0x0003e20000100800 */
[----:B------:R-:W-:-:S03]  /*12850*/  IADD3 R189, P0, R7, UR4, RZ ;  /* 0x0000000407bd7c10 */ /* 0x000fc6000ff1e0ff */
[----:B------:R-:W-:Y:S04]  /*12860*/  STL [R1+0x21c], R188 ;  /* 0x00021cbc01007387 */ /* 0x000fe80000100800 */
[----:B------:R2:W5:Y:S01]  /*12870*/  LDL.LU R7, [R1+0x6a0] ;  /* 0x0006a00001077983 */ /* 0x0005620000300800 */
[----:B-1----:R-:W-:Y:S01]  /*12880*/  IADD3.X R187, R131, UR13, RZ, P5, !PT ;  /* 0x0000000d83bb7c10 */ /* 0x002fe2000affe4ff */
[----:B------:R-:W-:-:S04]  /*12890*/  ULDC.64 UR12, c[0x0][0x218] ;  /* 0x00008600000c7ab9 */ /* 0x000fc80000000a00 */
[----:B------:R1:W-:Y:S04]  /*128a0*/  STL [R1+0x224], R187 ;  /* 0x000224bb01007387 */ /* 0x0003e80000100800 */
[----:B------:R-:W-:Y:S01]  /*128b0*/  STL [R1+0x238], R189 ;  /* 0x000238bd01007387 */ /* 0x000fe20000100800 */
[----:B-1----:R-:W-:Y:S01]  /*128c0*/  IADD3.X R187, R132, UR5, RZ, P3, !PT ;  /* 0x0000000584bb7c10 */ /* 0x002fe20009ffe4ff */
[----:B------:R-:W-:-:S04]  /*128d0*/  ULDC.64 UR4, c[0x0][0x218] ;  /* 0x0000860000047ab9 */ /* 0x000fc80000000a00 */
[----:B------:R-:W-:Y:S01]  /*128e0*/  STL [R1+0x22c], R187 ;  /* 0x00022cbb01007387 */ /* 0x000fe20000100800 */
[----:B---3--:R-:W-:Y:S02]  /*128f0*/  LEA R188, P2, R6, R5, 0x3 ;  /* 0x0000000506bc7211 */ /* 0x008fe400078418ff */
[----:B------:R-:W-:Y:S02]  /*12900*/  SHF.R.S32.HI R135, RZ, 0x1f, R6 ;  /* 0x0000001fff877819 */ /* 0x000fe40000011406 */
[----:B------:R-:W-:Y:S01]  /*12910*/  IADD3 R5, P1, R124, UR4, RZ ;  /* 0x000000047c057c10 */ /* 0x000fe2000ff3e0ff */
[----:B------:R-:W-:-:S04]  /*12920*/  ULDC UR4, c[0x0][0x21c] ;  /* 0x0000870000047ab9 */ /* 0x000fc80000000800 */
[----:B------:R1:W-:Y:S02]  /*12930*/  STL [R1+0x240], R5 ;  /* 0x0002400501007387 */ /* 0x0003e40000100800 */
[----:B-1----:R-:W-:Y:S01]  /*12940*/  IADD3.X R5, R134, UR13, RZ, P1, !PT ;  /* 0x0000000d86057c10 */ /* 0x002fe20008ffe4ff */
[----:B------:R-:W-:Y:S01]  /*12950*/  ULDC UR13, c[0x0][0x238] ;  /* 0x00008e00000d7ab9 */ /* 0x000fe20000000800 */
[C-C-:B----4-:R-:W-:Y:S02]  /*12960*/  LEA.HI.X R189, R6.reuse, R4, R135.reuse, 0x3, P2 ;  /* 0x0000000406bd7211 */ /* 0x150fe400010f1c87 */
[----:B------:R-:W-:Y:S01]  /*12970*/  IADD3.X R4, R133, UR5, RZ, P0, !PT ;  /* 0x0000000585047c10 */ /* 0x000fe200087fe4ff */
[----:B------:R-:W-:Y:S01]  /*12980*/  ULDC UR5, c[0x0][0x238] ;  /* 0x00008e0000057ab9 */ /* 0x000fe20000000800 */
[----:B------:R-:W-:Y:S01]  /*12990*/  IADD3 R3, P0, R3, UR12, RZ ;  /* 0x0000000c03037c10 */ /* 0x000fe2000ff1e0ff */
[----:B------:R-:W-:Y:S02]  /*129a0*/  ULDC UR12, c[0x0][0x238] ;  /* 0x00008e00000c7ab9 */ /* 0x000fe40000000800 */
[----:B------:R1:W-:Y:S04]  /*129b0*/  STL [R1+0x234], R4 ;  /* 0x0002340401007387 */ /* 0x0003e80000100800 */
[----:B-1----:R-:W3:Y:S04]  /*129c0*/  LDL R4, [R1+0x298] ;  /* 0x0002980001047983 */ /* 0x002ee80000100800 */
[----:B------:R1:W-:Y:S04]  /*129d0*/  STL [R1+0x244], R3 ;  /* 0x0002440301007387 */ /* 0x0003e80000100800 */
[----:B-1----:R-:W4:Y:S04]  /*129e0*/  LDL R3, [R1+0x28c] ;  /* 0x00028c0001037983 */ /* 0x002f280000100800 */
[----:B------:R1:W-:Y:S04]  /*129f0*/  STL [R1+0x23c], R5 ;  /* 0x00023c0501007387 */ /* 0x0003e80000100800 */
[----:B------:R-:W2:Y:S04]  /*12a00*/  LDL R191, [R1+0x290] ;  /* 0x0002900001bf7983 */ /* 0x000ea80000100800 */
[----:B------:R-:W2:Y:S04]  /*12a10*/  LDL R190, [R1+0x294] ;  /* 0x0002940001be7983 */ /* 0x000ea80000100800 */
[----:B------:R-:W2:Y:S01]  /*12a20*/  LDL R187, [R1+0x29c] ;  /* 0x00029c0001bb7983 */ /* 0x000ea20000100800 */
[----:B-1----:R-:W-:-:S06]  /*12a30*/  SHF.L.U64.HI R5, R6, 0x2, R135 ;  /* 0x0000000206057819 */ /* 0x002fcc0000010287 */
[----:B------:R1:W5:Y:S01]  /*12a40*/  LDL.LU R5, [R1+0x69c] ;  /* 0x00069c0001057983 */ /* 0x0003620000300800 */
[----:B------:R-:W-:Y:S02]  /*12a50*/  IADD3.X R2, R2, UR4, RZ, P0, !PT ;  /* 0x0000000402027c10 */ /* 0x000fe400087fe4ff */
[----:B------:R-:W-:-:S04]  /*12a60*/  IADD3 R188, P3, R188, UR10, RZ ;  /* 0x0000000abcbc7c10 */ /* 0x000fc8000ff7e0ff */
[----:B------:R-:W-:Y:S01]  /*12a70*/  IADD3.X R189, R189, UR11, RZ, P3, !PT ;  /* 0x0000000bbdbd7c10 */ /* 0x000fe20009ffe4ff */
[----:B------:R-:W-:Y:S01]  /*12a80*/  ULDC UR11, c[0x0][0x238] ;  /* 0x00008e00000b7ab9 */ /* 0x000fe20000000800 */
[----:B---3--:R-:W-:-:S04]  /*12a90*/  SHF.R.S32.HI R136, RZ, 0x1f, R4 ;  /* 0x0000001fff887819 */ /* 0x008fc80000011404 */
[----:B------:R-:W-:Y:S02]  /*12aa0*/  SHF.L.U64.HI R4, R4, 0x2, R136 ;  /* 0x0000000204047819 */ /* 0x000fe40000010288 */
[----:B----4-:R-:W-:-:S03]  /*12ab0*/  SHF.R.S32.HI R137, RZ, 0x1f, R3 ;  /* 0x0000001fff897819 */ /* 0x010fc60000011403 */
[----:B------:R3:W-:Y:S01]  /*12ac0*/  STL [R1+0x258], R4 ;  /* 0x0002580401007387 */ /* 0x0007e20000100800 */
[----:B------:R-:W-:Y:S02]  /*12ad0*/  SHF.L.U64.HI R3, R3, 0x2, R137 ;  /* 0x0000000203037819 */ /* 0x000fe40000010289 */
[----:B--2---:R-:W-:Y:S01]  /*12ae0*/  SHF.R.S32.HI R138, RZ, 0x1f, R191 ;  /* 0x0000001fff8a7819 */ /* 0x004fe200000114bf */
[----:B---3--:R1:W5:Y:S03]  /*12af0*/  LDL.LU R4, [R1+0x698] ;  /* 0x0006980001047983 */ /* 0x0083660000300800 */
[----:B------:R-:W-:Y:S02]  /*12b00*/  SHF.L.U64.HI R191, R191, 0x2, R138 ;  /* 0x00000002bfbf7819 */ /* 0x000fe4000001028a */
[----:B------:R-:W-:Y:S01]  /*12b10*/  SHF.R.S32.HI R139, RZ, 0x1f, R190 ;  /* 0x0000001fff8b7819 */ /* 0x000fe200000114be */
[----:B------:R2:W-:Y:S01]  /*12b20*/  STL [R1+0x25c], R3 ;  /* 0x00025c0301007387 */ /* 0x0005e20000100800 */
[----:B------:R-:W-:-:S03]  /*12b30*/  SHF.R.S32.HI R140, RZ, 0x1f, R187 ;  /* 0x0000001fff8c7819 */ /* 0x000fc600000114bb */
[----:B--2---:R1:W5:Y:S04]  /*12b40*/  LDL.LU R3, [R1+0x694] ;  /* 0x0006940001037983 */ /* 0x0043680000300800 */
[----:B------:R2:W-:Y:S02]  /*12b50*/  STL [R1+0x260], R191 ;  /* 0x000260bf01007387 */ /* 0x0005e40000100800 */
[----:B--2---:R-:W-:Y:S02]  /*12b60*/  SHF.L.U64.HI R191, R190, 0x2, R139 ;  /* 0x00000002bebf7819 */ /* 0x004fe4000001028b */
[----:B------:R-:W-:Y:S02]  /*12b70*/  SHF.L.U64.HI R190, R187, 0x2, R140 ;  /* 0x00000002bbbe7819 */ /* 0x000fe4000001028c */
[----:B------:R-:W-:-:S02]  /*12b80*/  SHF.R.S32.HI R187, RZ, 0x6, R0 ;  /* 0x00000006ffbb7819 */ /* 0x000fc40000011400 */
[----:B------:R-:W2:Y:S01]  /*12b90*/  S2R R0, SR_TID.X ;  /* 0x0000000000007919 */ /* 0x000ea20000002100 */
[----:B------:R3:W-:Y:S04]  /*12ba0*/  STL [R1+0x264], R191 ;  /* 0x000264bf01007387 */ /* 0x0007e80000100800 */
[----:B------:R4:W-:Y:S04]  /*12bb0*/  STL [R1+0x268], R190 ;  /* 0x000268be01007387 */ /* 0x0009e80000100800 */
[----:B------:R1:W-:Y:S01]  /*12bc0*/  STL [R1+0xc], R2 ;  /* 0x00000c0201007387 */ /* 0x0003e20000100800 */
[----:B--2---:R-:W-:-:S04]  /*12bd0*/  SHF.R.U32.HI R0, RZ, 0x6, R0 ;  /* 0x00000006ff007819 */ /* 0x004fc80000011600 */
[----:B------:R-:W-:-:S04]  /*12be0*/  SGXT.U32 R0, R0, 0x1 ;  /* 0x000000010000781a */ /* 0x000fc80000000000 */
[C---:B---3--:R-:W-:Y:S02]  /*12bf0*/  LOP3.LUT R191, R0.reuse, 0x3c, RZ, 0xfc, !PT ;  /* 0x0000003c00bf7812 */ /* 0x048fe400078efcff */
[C---:B----4-:R-:W-:Y:S02]  /*12c00*/  LOP3.LUT R190, R0.reuse, 0x3a, RZ, 0xfc, !PT ;  /* 0x0000003a00be7812 */ /* 0x050fe400078efcff */
[----:B-1----:R-:W-:Y:S01]  /*12c10*/  LOP3.LUT R2, R0, 0x38, RZ, 0xfc, !PT ;  /* 0x0000003800027812 */ /* 0x002fe200078efcff */
[----:B------:R-:W-:Y:S02]  /*12c20*/  IMAD R191, R191, UR5, RZ ;  /* 0x00000005bfbf7c24 */ /* 0x000fe4000f8e02ff */
[----:B------:R-:W-:Y:S02]  /*12c30*/  IMAD R190, R190, UR6, RZ ;  /* 0x00000006bebe7c24 */ /* 0x000fe4000f8e02ff */
[----:B------:R-:W-:Y:S01]  /*12c40*/  IMAD R2, R2, UR11, RZ ;  /* 0x0000000b02027c24 */ /* 0x000fe2000f8e02ff */
[----:B------:R-:W-:Y:S04]  /*12c50*/  STL [R1+0x250], R187 ;  /* 0x000250bb01007387 */ /* 0x000fe80000100800 */
[----:B------:R1:W-:Y:S04]  /*12c60*/  STL [R1+0x304], R191 ;  /* 0x000304bf01007387 */ /* 0x0003e80000100800 */
[----:B------:R2:W-:Y:S04]  /*12c70*/  STL [R1+0x300], R190 ;  /* 0x000300be01007387 */ /* 0x0005e80000100800 */
[----:B------:R3:W-:Y:S01]  /*12c80*/  STL [R1+0x2fc], R2 ;  /* 0x0002fc0201007387 */ /* 0x0007e20000100800 */
[----:B-1----:R-:W-:-:S02]  /*12c90*/  LOP3.LUT R191, R0, 0x34, RZ, 0xfc, !PT ;  /* 0x0000003400bf7812 */ /* 0x002fc400078efcff */
[C---:B--2---:R-:W-:Y:S02]  /*12ca0*/  LOP3.LUT R190, R0.reuse, 0x32, RZ, 0xfc, !PT ;  /* 0x0000003200be7812 */ /* 0x044fe400078efcff */
[----:B---3--:R-:W-:Y:S02]  /*12cb0*/  LOP3.LUT R2, R0, 0x30, RZ, 0xfc, !PT ;  /* 0x0000003000027812 */ /* 0x008fe400078efcff */
[----:B------:R-:W1:Y:S02]  /*12cc0*/  S2R R0, SR_TID.X ;  /* 0x0000000000007919 */ /* 0x000e640000002100 */
[----:B-1----:R-:W-:-:S04]  /*12cd0*/  SHF.R.U32.HI R0, RZ, 0x6, R0 ;  /* 0x00000006ff007819 */ /* 0x002fc80000011600 */
[----:B------:R-:W-:-:S04]  /*12ce0*/  SGXT.U32 R0, R0, 0x1 ;  /* 0x000000010000781a */ /* 0x000fc80000000000 */
[----:B------:R-:W-:-:S05]  /*12cf0*/  LOP3.LUT R0, R0, 0x36, RZ, 0xfc, !PT ;  /* 0x0000003600007812 */ /* 0x000fca00078efcff */
[----:B------:R-:W-:-:S05]  /*12d00*/  IMAD R0, R0, UR12, RZ ;  /* 0x0000000c00007c24 */ /* 0x000fca000f8e02ff */
[----:B------:R1:W-:Y:S02]  /*12d10*/  STL [R1+0x2f8], R0 ;  /* 0x0002f80001007387 */ /* 0x0003e40000100800 */
[----:B-1----:R-:W1:Y:S01]  /*12d20*/  S2R R0, SR_TID.X ;  /* 0x0000000000007919 */ /* 0x002e620000002100 */
[----:B------:R-:W-:Y:S02]  /*12d30*/  IMAD R191, R191, UR13, RZ ;  /* 0x0000000dbfbf7c24 */ /* 0x000fe4000f8e02ff */
[----:B------:R-:W-:Y:S02]  /*12d40*/  IMAD R190, R190, UR14, RZ ;  /* 0x0000000ebebe7c24 */ /* 0x000fe4000f8e02ff */
[----:B------:R-:W-:Y:S01]  /*12d50*/  IMAD R2, R2, UR15, RZ ;  /* 0x0000000f02027c24 */ /* 0x000fe2000f8e02ff */
[----:B------:R2:W-:Y:S04]  /*12d60*/  STL [R1+0x2f4], R191 ;  /* 0x0002f4bf01007387 */ /* 0x0005e80000100800 */
[----:B------:R3:W-:Y:S04]  /*12d70*/  STL [R1+0x2f0], R190 ;  /* 0x0002f0be01007387 */ /* 0x0007e80000100800 */
[----:B------:R4:W-:Y:S01]  /*12d80*/  STL [R1+0x2ec], R2 ;  /* 0x0002ec0201007387 */ /* 0x0009e20000100800 */
[----:B-1----:R-:W-:-:S04]  /*12d90*/  SHF.R.U32.HI R0, RZ, 0x6, R0 ;  /* 0x00000006ff007819 */ /* 0x002fc80000011600 */
[----:B------:R-:W-:-:S04]  /*12da0*/  SGXT.U32 R0, R0, 0x1 ;  /* 0x000000010000781a */ /* 0x000fc80000000000 */
[C---:B--2---:R-:W-:Y:S02]  /*12db0*/  LOP3.LUT R191, R0.reuse, 0x2c, RZ, 0xfc, !PT ;  /* 0x0000002c00bf7812 */ /* 0x044fe400078efcff */
[C---:B---3--:R-:W-:Y:S02]  /*12dc0*/  LOP3.LUT R190, R0.reuse, 0x2a, RZ, 0xfc, !PT ;  /* 0x0000002a00be7812 */ /* 0x048fe400078efcff */
[----:B----4-:R-:W-:Y:S02]  /*12dd0*/  LOP3.LUT R2, R0, 0x28, RZ, 0xfc, !PT ;  /* 0x0000002800027812 */ /* 0x010fe400078efcff */
        /* <DEDUP_REMOVED lines=28> */
[----:B------:R-:W-:Y:S04]  /*12fa0*/  STL [R1+0x2d4], R191 ;  /* 0x0002d4bf01007387 */ /* 0x000fe80000100800 */
[----:B------:R-:W-:Y:S04]  /*12fb0*/  STL [R1+0x2d0], R190 ;  /* 0x0002d0be01007387 */ /* 0x000fe80000100800 */
[----:B------:R2:W-:Y:S02]  /*12fc0*/  STL [R1+0x2cc], R2 ;  /* 0x0002cc0201007387 */ /* 0x0005e40000100800 */
[----:B--2---:R-:W2:Y:S01]  /*12fd0*/  S2R R2, SR_TID.X ;  /* 0x0000000000027919 */ /* 0x004ea20000002100 */
[----:B-1----:R-:W-:-:S04]  /*12fe0*/  SHF.R.U32.HI R0, RZ, 0x6, R0 ;  /* 0x00000006ff007819 */ /* 0x002fc80000011600 */
[----:B------:R-:W-:-:S04]  /*12ff0*/  SGXT.U32 R0, R0, 0x1 ;  /* 0x000000010000781a */ /* 0x000fc80000000000 */
[C---:B------:R-:W-:Y:S02]  /*13000*/  LOP3.LUT R191, R0.reuse, 0x1a, RZ, 0xfc, !PT ;  /* 0x0000001a00bf7812 */ /* 0x040fe400078efcff */
[----:B------:R-:W-:Y:S02]  /*13010*/  LOP3.LUT R190, R0, 0x18, RZ, 0xfc, !PT ;  /* 0x0000001800be7812 */ /* 0x000fe400078efcff */
[----:B------:R-:W1:Y:S01]  /*13020*/  S2R R0, SR_TID.X ;  /* 0x0000000000007919 */ /* 0x000e620000002100 */
[----:B--2---:R-:W-:-:S04]  /*13030*/  SHF.R.U32.HI R2, RZ, 0x6, R2 ;  /* 0x00000006ff027819 */ /* 0x004fc80000011602 */
[----:B------:R-:W-:-:S04]  /*13040*/  SGXT.U32 R2, R2, 0x1 ;  /* 0x000000010202781a */ /* 0x000fc80000000000 */
[----:B------:R-:W-:Y:S02]  /*13050*/  LOP3.LUT R2, R2, 0x1e, RZ, 0xfc, !PT ;  /* 0x0000001e02027812 */ /* 0x000fe400078efcff */
[----:B-1----:R-:W-:-:S04]  /*13060*/  SHF.R.U32.HI R0, RZ, 0x6, R0 ;  /* 0x00000006ff007819 */ /* 0x002fc80000011600 */
[----:B------:R-:W-:Y:S01]  /*13070*/  SGXT.U32 R0, R0, 0x1 ;  /* 0x000000010000781a */ /* 0x000fe20000000000 */
[----:B------:R-:W-:-:S03]  /*13080*/  IMAD R2, R2, UR26, RZ ;  /* 0x0000001a02027c24 */ /* 0x000fc6000f8e02ff */
[----:B------:R-:W-:Y:S02]  /*13090*/  LOP3.LUT R0, R0, 0x1c, RZ, 0xfc, !PT ;  /* 0x0000001c00007812 */ /* 0x000fe400078efcff */
[----:B------:R1:W-:Y:S03]  /*130a0*/  STL [R1+0x2c8], R2 ;  /* 0x0002c80201007387 */ /* 0x0003e60000100800 */
[----:B------:R-:W-:Y:S01]  /*130b0*/  IMAD R0, R0, UR27, RZ ;  /* 0x0000001b00007c24 */ /* 0x000fe2000f8e02ff */
[----:B-1----:R1:W5:Y:S04]  /*130c0*/  LDL.LU R2, [R1+0x690] ;  /* 0x0006900001027983 */ /* 0x0023680000300800 */
[----:B------:R2:W-:Y:S01]  /*130d0*/  STL [R1+0x2c4], R0 ;  /* 0x0002c40001007387 */ /* 0x0005e20000100800 */
[----:B------:R-:W-:Y:S01]  /*130e0*/  IMAD R191, R191, UR28, RZ ;  /* 0x0000001cbfbf7c24 */ /* 0x000fe2000f8e02ff */
[----:B--2---:R-:W2:Y:S01]  /*130f0*/  S2R R0, SR_TID.X ;  /* 0x0000000000007919 */ /* 0x004ea20000002100 */
[----:B------:R-:W-:-:S02]  /*13100*/  IMAD R190, R190, UR29, RZ ;  /* 0x0000001dbebe7c24 */ /* 0x000fc4000f8e02ff */
[----:B------:R-:W-:Y:S01]  /*13110*/  VIADD R187, R187, 0xfffffffe ;  /* 0xfffffffebbbb7836 */ /* 0x000fe20000000000 */
[----:B------:R1:W-:Y:S04]  /*13120*/  STL [R1+0x2c0], R191 ;  /* 0x0002c0bf01007387 */ /* 0x0003e80000100800 */
[----:B------:R1:W-:Y:S04]  /*13130*/  STL [R1+0x2bc], R190 ;  /* 0x0002bcbe01007387 */ /* 0x0003e80000100800 */
[----:B------:R1:W-:Y:S01]  /*13140*/  STL [R1+0x308], R187 ;  /* 0x000308bb01007387 */ /* 0x0003e20000100800 */
[C---:B------:R-:W-:Y:S01]  /*13150*/  SHF.L.U64.HI R185, R186.reuse, 0x2, R185 ;  /* 0x00000002bab97819 */ /* 0x040fe200000102b9 */
[----:B------:R-:W-:Y:S01]  /*13160*/  IMAD.SHL.U32 R186, R186, 0x4, RZ ;  /* 0x00000004baba7824 */ /* 0x000fe200078e00ff */
        /* <DEDUP_REMOVED lines=14> */
[----:B--2---:R-:W-:Y:S02]  /*13250*/  SHF.R.U32.HI R0, RZ, 0x6, R0 ;  /* 0x00000006ff007819 */ /* 0x004fe40000011600 */
        /* <DEDUP_REMOVED lines=50> */
[----:B------:R-:W-:Y:S01]  /*13580*/  SGXT.U32 R0, R0, 0x1 ;  /* 0x000000010000781a */ /* 0x000fe20000000000 */
[----:B------:R-:W-:Y:S01]  /*13590*/  UIADD3 UR8, UR8, -0x80, URZ ;  /* 0xffffff8008087890 */ /* 0x000fe2000fffe03f */
[----:B------:R-:W-:Y:S01]  /*135a0*/  UMOV UR10, 0x1 ;  /* 0x00000001000a7882 */ /* 0x000fe20000000000 */
[----:B------:R-:W-:Y:S01]  /*135b0*/  UMOV UR9, 0xffffffff ;  /* 0xffffffff00097882 */ /* 0x000fe20000000000 */
[----:B-1----:R-:W-:-:S09]  /*135c0*/  UMOV UR4, URZ ;  /* 0x0000003f00047c82 */ /* 0x002fd20008000000 */
.L_x_1:
[----:B------:R-:W-:Y:S01]  /*135d0*/  UIADD3 UR9, UR9, 0x1, URZ ;  /* 0x0000000109097890 */ /* 0x000fe2000fffe03f */
[----:B------:R-:W-:-:S04]  /*135e0*/  DEPBAR.LE SB0, 0x2 ;  /* 0x000080800000791a */ /* 0x000fc80000000000 */
[----:B------:R-:W-:Y:S01]  /*135f0*/  BAR.SYNC.DEFER_BLOCKING 0x0 ;  /* 0x0000000000007b1d */ /* 0x000fe20000010000 */
[----:B------:R-:W-:-:S04]  /*13600*/  UISETP.GT.AND UP0, UPT, UR9, 0x2, UPT ;  /* 0x000000020900788c */ /* 0x000fc8000bf04270 */
[----:B------:R-:W-:Y:S01]  /*13610*/  USEL UR9, UR9, URZ, !UP0 ;  /* 0x0000003f09097287 */ /* 0x000fe2000c000000 */
[----:B------:R-:W2:Y:S03]  /*13620*/  LDL R187, [R1+0x308] ;  /* 0x0003080001bb7983 */ /* 0x000ea60000100800 */
[----:B------:R-:W-:Y:S02]  /*13630*/  ULEA UR5, UR9, UR7, 0xe ;  /* 0x0000000709057291 */ /* 0x000fe4000f8e703f */
[----:B------:R-:W-:Y:S01]  /*13640*/  ULEA UR6, UR9, UR7, 0x10 ;  /* 0x0000000709067291 */ /* 0x000fe2000f8e803f */
[----:B------:R-:W3:Y:S01]  /*13650*/  LDL R190, [R1+0x29c] ;  /* 0x00029c0001be7983 */ /* 0x000ee20000100800 */
[----:B------:R-:W-:Y:S02]  /*13660*/  UIADD3 UR5, UR5, 0x30000, URZ ;  /* 0x0003000005057890 */ /* 0x000fe4000fffe03f */
[----:B------:R-:W-:Y:S01]  /*13670*/  USHF.R.U32.HI UR6, URZ, 0x4, UR6 ;  /* 0x000000043f067899 */ /* 0x000fe20008011606 */
[----:B-----5:R1:W-:Y:S01]  /*13680*/  STL [R1+0x690], R2 ;  /* 0x0006900201007387 */ /* 0x0203e20000100800 */
[----:B------:R-:W-:-:S02]  /*13690*/  USHF.R.U32.HI UR5, URZ, 0x4, UR5 ;  /* 0x000000043f057899 */ /* 0x000fc40008011605 */
[----:B------:R-:W-:Y:S02]  /*136a0*/  USGXT.U32 UR14, UR6, 0xe ;  /* 0x0000000e060e789a */ /* 0x000fe40008000000 */
[----:B------:R-:W-:Y:S01]  /*136b0*/  USGXT.U32 UR12, UR5, 0xe ;  /* 0x0000000e050c789a */ /* 0x000fe20008000000 */
[----:B------:R-:W-:Y:S01]  /*136c0*/  WARPGROUP.ARRIVE ;  /* 0x00000000000079c5 */ /* 0x000fe20000000000 */
[----:B------:R-:W-:Y:S01]  /*136d0*/  UMOV UR15, 0x40000040 ;  /* 0x40000040000f7882 */ /* 0x000fe20000000000 */
[----:B------:R-:W-:Y:S01]  /*136e0*/  UMOV UR13, 0x40000040 ;  /* 0x40000040000d7882 */ /* 0x000fe20000000000 */
[----:B-1----:R-:W4:Y:S01]  /*136f0*/  LDL R2, [R1+0x268] ;  /* 0x0002680001027983 */ /* 0x002f220000100800 */
[----:B------:R-:W-:Y:S01]  /*13700*/  UMOV UR5, URZ ;  /* 0x0000003f00057c82 */ /* 0x000fe20008000000 */
[----:B------:R-:W-:-:S03]  /*13710*/  UMOV UR6, URZ ;  /* 0x0000003f00067c82 */ /* 0x000fc60008000000 */
[----:B------:R-:W-:Y:S01]  /*13720*/  HGMMA.64x256x8.F32.TF32 R24, gdesc[UR12], R24 ;  /* 0x07e000000c1879f0 */ /* 0x000fe20008702818 */
[----:B------:R-:W-:Y:S01]  /*13730*/  UIADD3 UR14, UP1, UR14, 0x2, URZ ;  /* 0x000000020e0e7890 */ /* 0x000fe2000ff3e03f */
[----:B------:R-:W1:Y:S01]  /*13740*/  S2R R191, SR_TID.X ;  /* 0x0000000000bf7919 */ /* 0x000e620000002100 */
[----:B------:R-:W-:Y:S01]  /*13750*/  UIADD3 UR12, UP0, UR12, 0x2, URZ ;  /* 0x000000020c0c7890 */ /* 0x000fe2000ff1e03f */
[----:B------:R-:W-:Y:S01]  /*13760*/  ISETP.GE.AND P1, PT, R0, UR8, PT ;  /* 0x0000000800007c0c */ /* 0x000fe2000bf26270 */
[----:B------:R-:W-:Y:S01]  /*13770*/  UIADD3.X UR15, UR6, 0x40000040, URZ, UP1, !UPT ;  /* 0x40000040060f7890 */ /* 0x000fe20008ffe43f */
[----:B------:R-:W4:Y:S01]  /*13780*/  LDL R0, [R1+0x2d0] ;  /* 0x0002d00001007983 */ /* 0x000f220000100800 */
[----:B------:R-:W-:Y:S02]  /*13790*/  UIADD3.X UR13, UR5, 0x40000040, URZ, UP0, !UPT ;  /* 0x40000040050d7890 */ /* 0x000fe400087fe43f */
[----:B------:R-:W-:Y:S02]  /*137a0*/  UIADD3.64 UR22, UR14, 0x2, URZ ;  /* 0x000000020e167897 */ /* 0x000fe4000fffe03f */
[----:B------:R-:W-:-:S02]  /*137b0*/  UIADD3.64 UR20, UR12, 0x2, URZ ;  /* 0x000000020c147897 */ /* 0x000fc4000fffe03f */
[----:B------:R-:W-:-:S04]  /*137c0*/  UIADD3 UR10, UR10, 0x1, URZ ;  /* 0x000000010a0a7890 */ /* 0x000fc8000fffe03f */
[----:B------:R-:W-:-:S04]  /*137d0*/  UISETP.GT.AND UP0, UPT, UR10, 0x2, UPT ;  /* 0x000000020a00788c */ /* 0x000fc8000bf04270 */
[----:B------:R-:W-:-:S04]  /*137e0*/  USEL UR10, UR10, URZ, !UP0 ;  /* 0x0000003f0a0a7287 */ /* 0x000fc8000c000000 */
[----:B------:R-:W-:Y:S01]  /*137f0*/  ULEA UR5, UR10, UR7, 0xe ;  /* 0x000000070a057291 */ /* 0x000fe2000f8e703f */
[----:B-1----:R-:W-:-:S04]  /*13800*/  SHF.R.U32.HI R191, RZ, 0x6, R191 ;  /* 0x00000006ffbf7819 */ /* 0x002fc800000116bf */
[----:B------:R-:W-:-:S04]  /*13810*/  SGXT.U32 R191, R191, 0x1 ;  /* 0x00000001bfbf781a */ /* 0x000fc80000000000 */
[----:B------:R-:W-:Y:S01]  /*13820*/  LOP3.LUT R191, R191, 0x2, RZ, 0xfc, !PT ;  /* 0x00000002bfbf7812 */ /* 0x000fe200078efcff */
[----:B------:R-:W-:Y:S01]  /*13830*/  HGMMA.64x256x8.F32.TF32 R24, gdesc[UR12], R24 ;  /* 0x07e000000c1879f0 */ /* 0x000fe20008702818 */
[----:B--2---:R-:W-:Y:S02]  /*13840*/  ISETP.LE.AND P0, PT, R187, UR4, PT ;  /* 0x00000004bb007c0c */ /* 0x004fe4000bf03270 */
[----:B------:R-:W-:Y:S02]  /*13850*/  SEL R187, RZ, 0x4, P1 ;  /* 0x00000004ffbb7807 */ /* 0x000fe40000800000 */
[----:B------:R-:W-:Y:S02]  /*13860*/  ISETP.GE.AND P1, PT, R191, UR8, PT ;  /* 0x00000008bf007c0c */ /* 0x000fe4000bf26270 */
[----:B------:R-:W-:Y:S02]  /*13870*/  SEL R187, R187, RZ, !P0 ;  /* 0x000000ffbbbb7207 */ /* 0x000fe40004000000 */
[----:B---3--:R-:W-:-:S02]  /*13880*/  LEA R190, P3, R190, R188, 0x2 ;  /* 0x000000bcbebe7211 */ /* 0x008fc400078610ff */
[----:B------:R-:W-:Y:S02]  /*13890*/  ISETP.NE.U32.AND P2, PT, R187, RZ, PT ;  /* 0x000000ffbb00720c */ /* 0x000fe40003f45070 */
[----:B------:R-:W-:-:S04]  /*138a0*/  SEL R187, RZ, 0x4, P1 ;  /* 0x00000004ffbb7807 */ /* 0x000fc80000800000 */
[----:B------:R-:W-:Y:S01]  /*138b0*/  SEL R187, R187, RZ, !P0 ;  /* 0x000000ffbbbb7207 */ /* 0x000fe20004000000 */
[----:B----4-:R-:W-:-:S03]  /*138c0*/  IMAD.X R191, R189, 0x1, R2, P3 ;  /* 0x00000001bdbf7824 */ /* 0x010fc600018e0602 */
[----:B------:R-:W-:-:S07]  /*138d0*/  ISETP.NE.U32.AND P1, PT, R187, RZ, PT ;  /* 0x000000ffbb00720c */ /* 0x000fce0003f25070 */
[----:B------:R-:W-:Y:S01]  /*138e0*/  HGMMA.64x256x8.F32.TF32 R24, gdesc[UR20], R24 ;  /* 0x07e00000141879f0 */ /* 0x000fe20008702818 */
[----:B------:R-:W-:Y:S01]  /*138f0*/  UIADD3.64 UR22, UR14, 0x4, URZ ;  /* 0x000000040e167897 */ /* 0x000fe2000fffe03f */
[----:B------:R-:W2:Y:S01]  /*13900*/  LDL R2, [R1+0x2cc] ;  /* 0x0002cc0001027983 */ /* 0x000ea20000100800 */
[----:B------:R-:W-:-:S15]  /*13910*/  UIADD3.64 UR20, UR12, 0x4, URZ ;  /* 0x000000040c147897 */ /* 0x000fde000fffe03f */
[----:B------:R-:W-:-:S10]  /*13920*/  NOP ;  /* 0x0000000000007918 */ /* 0x000fd40000000000 */
[----:B------:R-:W-:Y:S01]  /*13930*/  HGMMA.64x256x8.F32.TF32 R24, gdesc[UR20], R24 ;  /* 0x07e00000141879f0 */ /* 0x000fe20008702818 */
[----:B------:R-:W-:Y:S02]  /*13940*/  UIADD3.64 UR22, UR14, 0x7fe, URZ ;  /* 0x000007fe0e167897 */ /* 0x000fe4000fffe03f */
        /* <DEDUP_REMOVED lines=8> */
[----:B------:R-:W-:Y:S02]  /*139d0*/  UIADD3.64 UR20, UR12, 0x202, URZ ;  /* 0x000002020c147897 */ /* 0x000fe4000fffe03f */
[----:B------:R-:W-:Y:S02]  /*139e0*/  UIADD3.64 UR14, UR14, 0x804, URZ ;  /* 0x000008040e0e7897 */ /* 0x000fe4000fffe03f */
[----:B------:R-:W-:-:S15]  /*139f0*/  UIADD3.64 UR12, UR12, 0x204, URZ ;  /* 0x000002040c0c7897 */ /* 0x000fde000fffe03f */
[----:B------:R-:W-:-:S06]  /*13a00*/  NOP ;  /* 0x0000000000007918 */ /* 0x000fcc0000000000 */
[----:B------:R-:W-:-:S15]  /*13a10*/  HGMMA.64x256x8.F32.TF32 R24, gdesc[UR20], R24 ;  /* 0x07e00000141879f0 */ /* 0x000fde0008702818 */
[----:B------:R-:W-:-:S13]  /*13a20*/  NOP ;  /* 0x0000000000007918 */ /* 0x000fda0000000000 */
[----:B------:R-:W-:Y:S01]  /*13a30*/  HGMMA.64x256x8.F32.TF32 R24, gdesc[UR12], R24, gsb0 ;  /* 0x07e000000c1879f0 */ /* 0x000fe20008002818 */
[----:B------:R-:W-:Y:S01]  /*13a40*/  VIADD R187, R3, UR5 ;  /* 0x0000000503bb7c36 */ /* 0x000fe20008000000 */
[----:B------:R1:W-:Y:S04]  /*13a50*/  STL [R1+0x694], R3 ;  /* 0x0006940301007387 */ /* 0x0003e80000100800 */
[----:B-1----:R-:W3:Y:S01]  /*13a60*/  LDL R3, [R1+0x264] ;  /* 0x0002640001037983 */ /* 0x002ee20000100800 */
[----:B------:R-:W-:Y:S02]  /*13a70*/  WARPGROUP.DEPBAR.LE gsb0, 0x1 ;  /* 0x00008000000079c5 */ /* 0x000fe40000010100 */
[----:B------:R-:W-:Y:S06]  /*13a80*/  BAR.SYNC.DEFER_BLOCKING 0x0 ;  /* 0x0000000000007b1d */ /* 0x000fec0000010000 */
[----:B------:R-:W-:Y:S01]  /*13a90*/  @!PT LDS RZ, [RZ] ;  /* 0x00000000fffff984 */ /* 0x000fe20000000800 */
[----:B------:R-:W-:Y:S01]  /*13aa0*/  @!PT LDS RZ, [RZ] ;  /* 0x00000000fffff984 */ /* 0x000fe20000000800 */
[----:B------:R-:W-:Y:S01]  /*13ab0*/  @!PT LDS RZ, [RZ] ;  /* 0x00000000fffff984 */ /* 0x000fe20000000800 */
[----:B------:R1:W-:Y:S04]  /*13ac0*/  LDGSTS.E [R187+0x30000], desc[UR16][R190.64], P2 ;  /* 0x30000000bebb7fae */ /* 0x0003e80009121850 */
[----:B------:R-:W1:Y:S02]  /*13ad0*/  LDL R191, [R1+0x294] ;  /* 0x0002940001bf7983 */ /* 0x000e640000100800 */
[----:B-1----:R-:W-:-:S05]  /*13ae0*/  LEA R190, P2, R191, R188, 0x2 ;  /* 0x000000bcbfbe7211 */ /* 0x002fca00078410ff */
[----:B---3--:R-:W-:-:S05]  /*13af0*/  IMAD.X R191, R189, 0x1, R3, P2 ;  /* 0x00000001bdbf7824 */ /* 0x008fca00010e0603 */
[----:B------:R1:W-:Y:S02]  /*13b00*/  LDGSTS.E [R187+0x30008], desc[UR16][R190.64], P1 ;  /* 0x30008000bebb7fae */ /* 0x0003e40008921850 */
[----:B-1----:R-:W1:Y:S01]  /*13b10*/  S2R R191, SR_TID.X ;  /* 0x0000000000bf7919 */ /* 0x002e620000002100 */
[----:B------:R-:W3:Y:S01]  /*13b20*/  S2R R3, SR_TID.X ;  /* 0x0000000000037919 */ /* 0x000ee20000002100 */
[----:B-1----:R-:W-:-:S04]  /*13b30*/  SHF.R.U32.HI R191, RZ, 0x6, R191 ;  /* 0x00000006ffbf7819 */ /* 0x002fc800000116bf */
[----:B------:R-:W-:Y:S02]  /*13b40*/  SGXT.U32 R191, R191, 0x1 ;  /* 0x00000001bfbf781a */ /* 0x000fe40000000000 */
[----:B---3--:R-:W-:Y:S02]  /*13b50*/  SHF.R.U32.HI R3, RZ, 0x6, R3 ;  /* 0x00000006ff037819 */ /* 0x008fe40000011603 */
[----:B------:R-:W-:Y:S02]  /*13b60*/  LOP3.LUT R191, R191, 0x20, RZ, 0xfc, !PT ;  /* 0x00000020bfbf7812 */ /* 0x000fe400078efcff */
[----:B------:R-:W-:Y:S02]  /*13b70*/  SGXT.U32 R3, R3, 0x1 ;  /* 0x000000010303781a */ /* 0x000fe40000000000 */
[----:B------:R-:W-:Y:S02]  /*13b80*/  ISETP.GE.AND P1, PT, R191, UR8, PT ;  /* 0x00000008bf007c0c */ /* 0x000fe4000bf26270 */
[----:B------:R-:W-:-:S02]  /*13b90*/  LOP3.LUT R3, R3, 0x22, RZ, 0xfc, !PT ;  /* 0x0000002203037812 */ /* 0x000fc400078efcff */
[----:B------:R-:W-:Y:S02]  /*13ba0*/  SEL R190, RZ, 0x4, P1 ;  /* 0x00000004ffbe7807 */ /* 0x000fe40000800000 */
[----:B------:R-:W-:Y:S02]  /*13bb0*/  ISETP.GE.AND P1, PT, R3, UR8, PT ;  /* 0x0000000803007c0c */ /* 0x000fe4000bf26270 */
[----:B------:R-:W-:Y:S01]  /*13bc0*/  SEL R190, R190, RZ, !P0 ;  /* 0x000000ffbebe7207 */ /* 0x000fe20004000000 */
[----:B------:R-:W3:Y:S03]  /*13bd0*/  LDL R3, [R1+0x28c] ;  /* 0x00028c0001037983 */ /* 0x000ee60000100800 */
[----:B------:R-:W-:Y:S02]  /*13be0*/  ISETP.NE.U32.AND P2, PT, R190, RZ, PT ;  /* 0x000000ffbe00720c */ /* 0x000fe40003f45070 */
[----:B------:R-:W-:-:S04]  /*13bf0*/  SEL R190, RZ, 0x4, P1 ;  /* 0x00000004ffbe7807 */ /* 0x000fc80000800000 */
[----:B------:R-:W-:-:S04]  /*13c00*/  SEL R190, R190, RZ, !P0 ;  /* 0x000000ffbebe7207 */ /* 0x000fc80004000000 */
[----:B------:R-:W-:Y:S01]  /*13c10*/  ISETP.NE.U32.AND P1, PT, R190, RZ, PT ;  /* 0x000000ffbe00720c */ /* 0x000fe20003f25070 */
[--C-:B--2---:R-:W-:Y:S02]  /*13c20*/  IMAD.WIDE R190, R2, 0x4, R188.reuse ;  /* 0x0000000402be7825 */ /* 0x104fe400078e02bc */
[----:B------:R-:W2:Y:S04]  /*13c30*/  LDL R2, [R1+0x25c] ;  /* 0x00025c0001027983 */ /* 0x000ea80000100800 */
[----:B------:R1:W-:Y:S02]  /*13c40*/  LDGSTS.E [R187+0x32000], desc[UR16][R190.64], P2 ;  /* 0x32000000bebb7fae */ /* 0x0003e40009121850 */
[----:B-1----:R-:W-:-:S05]  /*13c50*/  IMAD.WIDE R190, R0, 0x4, R188 ;  /* 0x0000000400be7825 */ /* 0x002fca00078e02bc */
[----:B------:R1:W-:Y:S04]  /*13c60*/  LDGSTS.E [R187+0x32008], desc[UR16][R190.64], P1 ;  /* 0x32008000bebb7fae */ /* 0x0003e80008921850 */
[----:B------:R-:W4:Y:S01]  /*13c70*/  LDL R191, [R1+0x290] ;  /* 0x0002900001bf7983 */ /* 0x000f220000100800 */
[----:B-1----:R-:W1:Y:S01]  /*13c80*/  S2R R190, SR_TID.X ;  /* 0x0000000000be7919 */ /* 0x002e620000002100 */
[----:B------:R-:W1:Y:S02]  /*13c90*/  S2R R0, SR_TID.X ;  /* 0x0000000000007919 */ /* 0x000e640000002100 */
[----:B-1----:R-:W-:-:S04]  /*13ca0*/  SHF.R.U32.HI R190, RZ, 0x6, R190 ;  /* 0x00000006ffbe7819 */ /* 0x002fc800000116be */
[----:B------:R-:W-:Y:S02]  /*13cb0*/  SGXT.U32 R190, R190, 0x1 ;  /* 0x00000001bebe781a */ /* 0x000fe40000000000 */
[----:B------:R-:W-:Y:S02]  /*13cc0*/  SHF.R.U32.HI R0, RZ, 0x6, R0 ;  /* 0x00000006ff007819 */ /* 0x000fe40000011600 */
[----:B------:R-:W-:Y:S02]  /*13cd0*/  LOP3.LUT R190, R190, 0x4, RZ, 0xfc, !PT ;  /* 0x00000004bebe7812 */ /* 0x000fe400078efcff */
[----:B------:R-:W-:Y:S02]  /*13ce0*/  SGXT.U32 R0, R0, 0x1 ;  /* 0x000000010000781a */ /* 0x000fe40000000000 */
[----:B------:R-:W-:Y:S02]  /*13cf0*/  ISETP.GE.AND P1, PT, R190, UR8, PT ;  /* 0x00000008be007c0c */ /* 0x000fe4000bf26270 */
[----:B------:R-:W-:-:S02]  /*13d00*/  LOP3.LUT R0, R0, 0x6, RZ, 0xfc, !PT ;  /* 0x0000000600007812 */ /* 0x000fc400078efcff */
[----:B------:R-:W-:Y:S02]  /*13d10*/  SEL R187, RZ, 0x4, P1 ;  /* 0x00000004ffbb7807 */ /* 0x000fe40000800000 */
[----:B------:R-:W-:Y:S02]  /*13d20*/  ISETP.GE.AND P1, PT, R0, UR8, PT ;  /* 0x0000000800007c0c */ /* 0x000fe4000bf26270 */
[----:B------:R-:W-:Y:S01]  /*13d30*/  SEL R187, R187, RZ, !P0 ;  /* 0x000000ffbbbb7207 */ /* 0x000fe20004000000 */
[----:B------:R-:W2:Y:S03]  /*13d40*/  LDL R0, [R1+0x2d4] ;  /* 0x0002d40001007983 */ /* 0x000ea60000100800 */
[----:B------:R-:W-:Y:S02]  /*13d50*/  ISETP.NE.U32.AND P2, PT, R187, RZ, PT ;  /* 0x000000ffbb00720c */ /* 0x000fe40003f45070 */
[----:B------:R-:W-:-:S04]  /*13d60*/  SEL R187, RZ, 0x4, P1 ;  /* 0x00000004ffbb7807 */ /* 0x000fc80000800000 */
[----:B------:R-:W-:-:S04]  /*13d70*/  SEL R187, R187, RZ, !P0 ;  /* 0x000000ffbbbb7207 */ /* 0x000fc80004000000 */
[----:B------:R-:W-:Y:S02]  /*13d80*/  ISETP.NE.U32.AND P1, PT, R187, RZ, PT ;  /* 0x000000ffbb00720c */ /* 0x000fe40003f25070 */
[----:B------:R-:W3:Y:S01]  /*13d90*/  LDL R187, [R1+0x68c] ;  /* 0x00068c0001bb7983 */ /* 0x000ee20000100800 */
[----:B----4-:R-:W-:-:S03]  /*13da0*/  LEA R190, P3, R191, R188, 0x2 ;  /* 0x000000bcbfbe7211 */ /* 0x010fc600078610ff */
[----:B------:R-:W4:Y:S01]  /*13db0*/  LDL R191, [R1+0x260] ;  /* 0x0002600001bf7983 */ /* 0x000f220000100800 */
[----:B---3--:R-:W-:Y:S02]  /*13dc0*/  VIADD R187, R187, UR5 ;  /* 0x00000005bbbb7c36 */ /* 0x008fe40008000000 */
[----:B----4-:R-:W-:-:S05]  /*13dd0*/  IMAD.X R191, R189, 0x1, R191, P3 ;  /* 0x00000001bdbf7824 */ /* 0x010fca00018e06bf */
[----:B------:R1:W-:Y:S02]  /*13de0*/  LDGSTS.E [R187+0x30000], desc[UR16][R190.64], P2 ;  /* 0x30000000bebb7fae */ /* 0x0003e40009121850 */
[----:B-1----:R-:W-:Y:S02]  /*13df0*/  LEA R190, P2, R3, R188, 0x2 ;  /* 0x000000bc03be7211 */ /* 0x002fe400078410ff */
[----:B------:R-:W1:Y:S03]  /*13e00*/  S2R R3, SR_TID.X ;  /* 0x0000000000037919 */ /* 0x000e660000002100 */
[----:B--2---:R-:W-:Y:S02]  /*13e10*/  IMAD.X R191, R189, 0x1, R2, P2 ;  /* 0x00000001bdbf7824 */ /* 0x004fe400010e0602 */
[----:B------:R-:W2:Y:S03]  /*13e20*/  S2R R2, SR_TID.X ;  /* 0x0000000000027919 */ /* 0x000ea60000002100 */
[----:B------:R3:W-:Y:S01]  /*13e30*/  LDGSTS.E [R187+0x30008], desc[UR16][R190.64], P1 ;  /* 0x30008000bebb7fae */ /* 0x0007e20008921850 */
[----:B-1----:R-:W-:-:S04]  /*13e40*/  SHF.R.U32.HI R3, RZ, 0x6, R3 ;  /* 0x00000006ff037819 */ /* 0x002fc80000011603 */
[----:B------:R-:W-:Y:S02]  /*13e50*/  SGXT.U32 R3, R3, 0x1 ;  /* 0x000000010303781a */ /* 0x000fe40000000000 */
[----:B--2---:R-:W-:Y:S02]  /*13e60*/  SHF.R.U32.HI R2, RZ, 0x6, R2 ;  /* 0x00000006ff027819 */ /* 0x004fe40000011602 */
[----:B------:R-:W-:Y:S02]  /*13e70*/  LOP3.LUT R3, R3, 0x24, RZ, 0xfc, !PT ;  /* 0x0000002403037812 */ /* 0x000fe400078efcff */
[----:B------:R-:W-:Y:S02]  /*13e80*/  SGXT.U32 R2, R2, 0x1 ;  /* 0x000000010202781a */ /* 0x000fe40000000000 */
[----:B------:R-:W-:Y:S02]  /*13e90*/  ISETP.GE.AND P1, PT, R3, UR8, PT ;  /* 0x0000000803007c0c */ /* 0x000fe4000bf26270 */
[----:B------:R-:W-:Y:S01]  /*13ea0*/  LOP3.LUT R2, R2, 0x26, RZ, 0xfc, !PT ;  /* 0x0000002602027812 */ /* 0x000fe200078efcff */
[----:B------:R-:W2:Y:S01]  /*13eb0*/  LDL R3, [R1+0x2b8] ;  /* 0x0002b80001037983 */ /* 0x000ea20000100800 */
[----:B---3--:R-:W-:-:S02]  /*13ec0*/  SEL R190, RZ, 0x4, P1 ;  /* 0x00000004ffbe7807 */ /* 0x008fc40000800000 */
[----:B------:R-:W-:Y:S02]  /*13ed0*/  ISETP.GE.AND P1, PT, R2, UR8, PT ;  /* 0x0000000802007c0c */ /* 0x000fe4000bf26270 */
[----:B------:R-:W-:Y:S01]  /*13ee0*/  SEL R190, R190, RZ, !P0 ;  /* 0x000000ffbebe7207 */ /* 0x000fe20004000000 */
[----:B------:R-:W3:Y:S03]  /*13ef0*/  LDL R2, [R1+0x688] ;  /* 0x0006880001027983 */ /* 0x000ee60000100800 */
[----:B------:R-:W-:Y:S02]  /*13f00*/  ISETP.NE.U32.AND P2, PT, R190, RZ, PT ;  /* 0x000000ffbe00720c */ /* 0x000fe40003f45070 */
[----:B------:R-:W-:-:S04]  /*13f10*/  SEL R190, RZ, 0x4, P1 ;  /* 0x00000004ffbe7807 */ /* 0x000fc80000800000 */
[----:B------:R-:W-:-:S04]  /*13f20*/  SEL R190, R190, RZ, !P0 ;  /* 0x000000ffbebe7207 */ /* 0x000fc80004000000 */
[----:B------:R-:W-:Y:S01]  /*13f30*/  ISETP.NE.U32.AND P1, PT, R190, RZ, PT ;  /* 0x000000ffbe00720c */ /* 0x000fe20003f25070 */
[--C-:B------:R-:W-:Y:S02]  /*13f40*/  IMAD.WIDE R190, R0, 0x4, R188.reuse ;  /* 0x0000000400be7825 */ /* 0x100fe400078e02bc */
[----:B------:R-:W4:Y:S04]  /*13f50*/  LDL R0, [R1+0x284] ;  /* 0x0002840001007983 */ /* 0x000f280000100800 */
[----:B------:R1:W-:Y:S04]  /*13f60*/  LDGSTS.E [R187+0x32000], desc[UR16][R190.64], P2 ;  /* 0x32000000bebb7fae */ /* 0x0003e80009121850 */
[----:B------:R-:W1:Y:S02]  /*13f70*/  LDL R191, [R1+0x2d8] ;  /* 0x0002d80001bf7983 */ /* 0x000e640000100800 */
[----:B-1----:R-:W-:-:S05]  /*13f80*/  IMAD.WIDE R190, R191, 0x4, R188 ;  /* 0x00000004bfbe7825 */ /* 0x002fca00078e02bc */
[----:B------:R1:W-:Y:S02]  /*13f90*/  LDGSTS.E [R187+0x32008], desc[UR16][R190.64], P1 ;  /* 0x32008000bebb7fae */ /* 0x0003e40008921850 */
[----:B-1----:R-:W1:Y:S01]  /*13fa0*/  S2R R187, SR_TID.X ;  /* 0x0000000000bb7919 */ /* 0x002e620000002100 */
[----:B------:R-:W2:Y:S01]  /*13fb0*/  S2R R190, SR_TID.X ;  /* 0x0000000000be7919 */ /* 0x000ea20000002100 */
[----:B------:R-:W3:Y:S01]  /*13fc0*/  LDL R191, [R1+0x298] ;  /* 0x0002980001bf7983 */ /* 0x000ee20000100800 */
[----:B-1----:R-:W-:-:S04]  /*13fd0*/  SHF.R.U32.HI R187, RZ, 0x6, R187 ;  /* 0x00000006ffbb7819 */ /* 0x002fc800000116bb */
[----:B------:R-:W-:Y:S02]  /*13fe0*/  SGXT.U32 R187, R187, 0x1 ;  /* 0x00000001bbbb781a */ /* 0x000fe40000000000 */
[----:B--2---:R-:W-:Y:S02]  /*13ff0*/  SHF.R.U32.HI R190, RZ, 0x6, R190 ;  /* 0x00000006ffbe7819 */ /* 0x004fe400000116be */
[----:B------:R-:W-:Y:S02]  /*14000*/  LOP3.LUT R187, R187, 0x8, RZ, 0xfc, !PT ;  /* 0x00000008bbbb7812 */ /* 0x000fe400078efcff */
[----:B------:R-:W-:Y:S02]  /*14010*/  SGXT.U32 R190, R190, 0x1 ;  /* 0x00000001bebe781a */ /* 0x000fe40000000000 */
[----:B------:R-:W-:Y:S02]  /*14020*/  ISETP.GE.AND P1, PT, R187, UR8, PT ;  /* 0x00000008bb007c0c */ /* 0x000fe4000bf26270 */
[----:B------:R-:W-:-:S02]  /*14030*/  LOP3.LUT R190, R190, 0xa, RZ, 0xfc, !PT ;  /* 0x0000000abebe7812 */ /* 0x000fc400078efcff */
[----:B------:R-:W-:Y:S02]  /*14040*/  SEL R187, RZ, 0x4, P1 ;  /* 0x00000004ffbb7807 */ /* 0x000fe40000800000 */
[----:B------:R-:W-:Y:S02]  /*14050*/  ISETP.GE.AND P1, PT, R190, UR8, PT ;  /* 0x00000008be007c0c */ /* 0x000fe4000bf26270 */
[----:B------:R-:W-:-:S04]  /*14060*/  SEL R187, R187, RZ, !P0 ;  /* 0x000000ffbbbb7207 */ /* 0x000fc80004000000 */
[----:B------:R-:W-:Y:S02]  /*14070*/  ISETP.NE.U32.AND P2, PT, R187, RZ, PT ;  /* 0x000000ffbb00720c */ /* 0x000fe40003f45070 */
[----:B------:R-:W-:-:S04]  /*14080*/  SEL R187, RZ, 0x4, P1 ;  /* 0x00000004ffbb7807 */ /* 0x000fc80000800000 */
[----:B------:R-:W-:-:S04]  /*14090*/  SEL R187, R187, RZ, !P0 ;  /* 0x000000ffbbbb7207 */ /* 0x000fc80004000000 */
[----:B------:R-:W-:Y:S02]  /*140a0*/  ISETP.NE.U32.AND P1, PT, R187, RZ, PT ;  /* 0x000000ffbb00720c */ /* 0x000fe40003f25070 */
[----:B------:R-:W2:Y:S01]  /*140b0*/  LDL R187, [R1+0x258] ;  /* 0x0002580001bb7983 */ /* 0x000ea20000100800 */
[----:B---3--:R-:W-:-:S05]  /*140c0*/  LEA R190, P3, R191, R188, 0x2 ;  /* 0x000000bcbfbe7211 */ /* 0x008fca00078610ff */
[----:B--2---:R-:W-:Y:S02]  /*140d0*/  IMAD.X R191, R189, 0x1, R187, P3 ;  /* 0x00000001bdbf7824 */ /* 0x004fe400018e06bb */
[----:B------:R-:W-:Y:S02]  /*140e0*/  VIADD R187, R2, UR5 ;  /* 0x0000000502bb7c36 */ /* 0x000fe40008000000 */
[----:B------:R-:W2:Y:S04]  /*140f0*/  LDL R2, [R1+0x2e0] ;  /* 0x0002e00001027983 */ /* 0x000ea80000100800 */
[----:B------:R1:W-:Y:S02]  /*14100*/  LDGSTS.E [R187+0x30000], desc[UR16][R190.64], P2 ;  /* 0x30000000bebb7fae */ /* 0x0003e40009121850 */
[----:B-1----:R-:W-:-:S05]  /*14110*/  IADD3 R190, P2, R3, R188, RZ ;  /* 0x000000bc03be7210 */ /* 0x002fca0007f5e0ff */
[----:B----4-:R-:W-:-:S05]  /*14120*/  IMAD.X R191, R189, 0x1, R0, P2 ;  /* 0x00000001bdbf7824 */ /* 0x010fca00010e0600 */
[----:B------:R1:W-:Y:S04]  /*14130*/  LDGSTS.E [R187+0x30008], desc[UR16][R190.64], P1 ;  /* 0x30008000bebb7fae */ /* 0x0003e80008921850 */
[----:B------:R-:W3:Y:S01]  /*14140*/  LDL R191, [R1+0x2dc] ;  /* 0x0002dc0001bf7983 */ /* 0x000ee20000100800 */
[----:B------:R-:W4:Y:S01]  /*14150*/  S2R R3, SR_TID.X ;  /* 0x0000000000037919 */ /* 0x000f220000002100 */
[----:B------:R-:W1:Y:S01]  /*14160*/  S2R R0, SR_TID.X ;  /* 0x0000000000007919 */ /* 0x000e620000002100 */
[----:B----4-:R-:W-:-:S04]  /*14170*/  SHF.R.U32.HI R3, RZ, 0x6, R3 ;  /* 0x00000006ff037819 */ /* 0x010fc80000011603 */
[----:B------:R-:W-:Y:S02]  /*14180*/  SGXT.U32 R3, R3, 0x1 ;  /* 0x000000010303781a */ /* 0x000fe40000000000 */
[----:B-1----:R-:W-:Y:S02]  /*14190*/  SHF.R.U32.HI R0, RZ, 0x6, R0 ;  /* 0x00000006ff007819 */ /* 0x002fe40000011600 */
[----:B------:R-:W-:Y:S02]  /*141a0*/  LOP3.LUT R3, R3, 0x28, RZ, 0xfc, !PT ;  /* 0x0000002803037812 */ /* 0x000fe400078efcff */
[----:B------:R-:W-:Y:S02]  /*141b0*/  SGXT.U32 R0, R0, 0x1 ;  /* 0x000000010000781a */ /* 0x000fe40000000000 */
[----:B------:R-:W-:Y:S02]  /*141c0*/  ISETP.GE.AND P1, PT, R3, UR8, PT ;  /* 0x0000000803007c0c */ /* 0x000fe4000bf26270 */
[----:B------:R-:W-:Y:S01]  /*141d0*/  LOP3.LUT R0, R0, 0x2a, RZ, 0xfc, !PT ;  /* 0x0000002a00007812 */ /* 0x000fe200078efcff */
[----:B------:R-:W4:Y:S01]  /*141e0*/  LDL R3, [R1+0x2b4] ;  /* 0x0002b40001037983 */ /* 0x000f220000100800 */
[----:B------:R-:W-:-:S02]  /*141f0*/  SEL R190, RZ, 0x4, P1 ;  /* 0x00000004ffbe7807 */ /* 0x000fc40000800000 */
[----:B------:R-:W-:Y:S02]  /*14200*/  ISETP.GE.AND P1, PT, R0, UR8, PT ;  /* 0x0000000800007c0c */ /* 0x000fe4000bf26270 */
[----:B------:R-:W-:Y:S01]  /*14210*/  SEL R190, R190, RZ, !P0 ;  /* 0x000000ffbebe7207 */ /* 0x000fe20004000000 */
[----:B------:R-:W4:Y:S03]  /*14220*/  LDL R0, [R1+0x280] ;  /* 0x0002800001007983 */ /* 0x000f260000100800 */
[----:B------:R-:W-:Y:S02]  /*14230*/  ISETP.NE.U32.AND P2, PT, R190, RZ, PT ;  /* 0x000000ffbe00720c */ /* 0x000fe40003f45070 */
[----:B------:R-:W-:-:S04]  /*14240*/  SEL R190, RZ, 0x4, P1 ;  /* 0x00000004ffbe7807 */ /* 0x000fc80000800000 */
[----:B------:R-:W-:-:S04]  /*14250*/  SEL R190, R190, RZ, !P0 ;  /* 0x000000ffbebe7207 */ /* 0x000fc80004000000 */
[----:B------:R-:W-:Y:S01]  /*14260*/  ISETP.NE.U32.AND P1, PT, R190, RZ, PT ;  /* 0x000000ffbe00720c */ /* 0x000fe20003f25070 */
[----:B---3--:R-:W-:-:S05]  /*14270*/  IMAD.WIDE R190, R191, 0x4, R188 ;  /* 0x00000004bfbe7825 */ /* 0x008fca00078e02bc */
[----:B------:R2:W-:Y:S02]  /*14280*/  LDGSTS.E [R187+0x32000], desc[UR16][R190.64], P2 ;  /* 0x32000000bebb7fae */ /* 0x0005e40009121850 */
[----:B--2---:R-:W-:Y:S02]  /*14290*/  IMAD.WIDE R190, R2, 0x4, R188 ;  /* 0x0000000402be7825 */ /* 0x004fe400078e02bc */
[----:B------:R-:W2:Y:S04]  /*142a0*/  LDL R2, [R1+0x27c] ;  /* 0x00027c0001027983 */ /* 0x000ea80000100800 */
        /* <DEDUP_REMOVED lines=17> */
[----:B------:R-:W3:Y:S01]  /*143c0*/  LDL R187, [R1+0x684] ;  /* 0x0006840001bb7983 */ /* 0x000ee20000100800 */
[----:B----4-:R-:W-:-:S03]  /*143d0*/  IADD3 R190, P3, R3, R188, RZ ;  /* 0x000000bc03be7210 */ /* 0x010fc60007f7e0ff */
[----:B------:R-:W4:Y:S02]  /*143e0*/  LDL R3, [R1+0x2e4] ;  /* 0x0002e40001037983 */ /* 0x000f240000100800 */
[----:B------:R-:W-:Y:S02]  /*143f0*/  IMAD.X R191, R189, 0x1, R0, P3 ;  /* 0x00000001bdbf7824 */ /* 0x000fe400018e0600 */
[----:B------:R-:W4:Y:S01]  /*14400*/  LDL R0, [R1+0x2e8] ;  /* 0x0002e80001007983 */ /* 0x000f220000100800 */
[----:B---3--:R-:W-:-:S05]  /*14410*/  VIADD R187, R187, UR5 ;  /* 0x00000005bbbb7c36 */ /* 0x008fca0008000000 */
[----:B------:R1:W-:Y:S04]  /*14420*/  LDGSTS.E [R187+0x30000], desc[UR16][R190.64], P2 ;  /* 0x30000000bebb7fae */ /* 0x0003e80009121850 */
[----:B------:R-:W1:Y:S02]  /*14430*/  LDL R191, [R1+0x2b0] ;  /* 0x0002b00001bf7983 */ /* 0x000e640000100800 */
[----:B-1----:R-:W-:-:S05]  /*14440*/  IADD3 R190, P2, R191, R188, RZ ;  /* 0x000000bcbfbe7210 */ /* 0x002fca0007f5e0ff */
[----:B--2---:R-:W-:-:S05]  /*14450*/  IMAD.X R191, R189, 0x1, R2, P2 ;  /* 0x00000001bdbf7824 */ /* 0x004fca00010e0602 */
[----:B------:R1:W-:Y:S02]  /*14460*/  LDGSTS.E [R187+0x30008], desc[UR16][R190.64], P1 ;  /* 0x30008000bebb7fae */ /* 0x0003e40008921850 */
[----:B-1----:R-:W1:Y:S01]  /*14470*/  S2R R191, SR_TID.X ;  /* 0x0000000000bf7919 */ /* 0x002e620000002100 */
[----:B------:R-:W2:Y:S01]  /*14480*/  S2R R2, SR_TID.X ;  /* 0x0000000000027919 */ /* 0x000ea20000002100 */
        /* <DEDUP_REMOVED lines=14> */
[----:B------:R-:W-:Y:S01]  /*14570*/  ISETP.NE.U32.AND P1, PT, R190, RZ, PT ;  /* 0x000000ffbe00720c */ /* 0x000fe20003f25070 */
[--C-:B----4-:R-:W-:Y:S02]  /*14580*/  IMAD.WIDE R190, R3, 0x4, R188.reuse ;  /* 0x0000000403be7825 */ /* 0x110fe400078e02bc */
[----:B------:R-:W3:Y:S04]  /*14590*/  LDL R3, [R1+0x274] ;  /* 0x0002740001037983 */ /* 0x000ee80000100800 */
[----:B------:R1:W-:Y:S02]  /*145a0*/  LDGSTS.E [R187+0x32000], desc[UR16][R190.64], P2 ;  /* 0x32000000bebb7fae */ /* 0x0003e40009121850 */
[----:B-1----:R-:W-:-:S05]  /*145b0*/  IMAD.WIDE R190, R0, 0x4, R188 ;  /* 0x0000000400be7825 */ /* 0x002fca00078e02bc */
[----:B------:R1:W-:Y:S02]  /*145c0*/  LDGSTS.E [R187+0x32008], desc[UR16][R190.64], P1 ;  /* 0x32008000bebb7fae */ /* 0x0003e40008921850 */
[----:B-1----:R-:W1:Y:S01]  /*145d0*/  S2R R190, SR_TID.X ;  /* 0x0000000000be7919 */ /* 0x002e620000002100 */
[----:B------:R-:W4:Y:S01]  /*145e0*/  S2R R0, SR_TID.X ;  /* 0x0000000000007919 */ /* 0x000f220000002100 */
[----:B------:R-:W2:Y:S01]  /*145f0*/  LDL R191, [R1+0x2ac] ;  /* 0x0002ac0001bf7983 */ /* 0x000ea20000100800 */
[----:B-1----:R-:W-:-:S04]  /*14600*/  SHF.R.U32.HI R190, RZ, 0x6, R190 ;  /* 0x00000006ffbe7819 */ /* 0x002fc800000116be */
[----:B------:R-:W-:Y:S02]  /*14610*/  SGXT.U32 R190, R190, 0x1 ;  /* 0x00000001bebe781a */ /* 0x000fe40000000000 */
[----:B----4-:R-:W-:Y:S02]  /*14620*/  SHF.R.U32.HI R0, RZ, 0x6, R0 ;  /* 0x00000006ff007819 */ /* 0x010fe40000011600 */
[----:B------:R-:W-:Y:S02]  /*14630*/  LOP3.LUT R190, R190, 0x10, RZ, 0xfc, !PT ;  /* 0x00000010bebe7812 */ /* 0x000fe400078efcff */
[----:B------:R-:W-:Y:S02]  /*14640*/  SGXT.U32 R0, R0, 0x1 ;  /* 0x000000010000781a */ /* 0x000fe40000000000 */
[----:B------:R-:W-:Y:S02]  /*14650*/  ISETP.GE.AND P1, PT, R190, UR8, PT ;  /* 0x00000008be007c0c */ /* 0x000fe4000bf26270 */
[----:B------:R-:W-:-:S02]  /*14660*/  LOP3.LUT R0, R0, 0x12, RZ, 0xfc, !PT ;  /* 0x0000001200007812 */ /* 0x000fc400078efcff */
[----:B------:R-:W-:Y:S02]  /*14670*/  SEL R187, RZ, 0x4, P1 ;  /* 0x00000004ffbb7807 */ /* 0x000fe40000800000 */
[----:B------:R-:W-:Y:S02]  /*14680*/  ISETP.GE.AND P1, PT, R0, UR8, PT ;  /* 0x0000000800007c0c */ /* 0x000fe4000bf26270 */
[----:B------:R-:W-:Y:S01]  /*14690*/  SEL R187, R187, RZ, !P0 ;  /* 0x000000ffbbbb7207 */ /* 0x000fe20004000000 */
[----:B------:R-:W4:Y:S03]  /*146a0*/  LDL R0, [R1+0x2ec] ;  /* 0x0002ec0001007983 */ /* 0x000f260000100800 */
[----:B------:R-:W-:Y:S02]  /*146b0*/  ISETP.NE.U32.AND P2, PT, R187, RZ, PT ;  /* 0x000000ffbb00720c */ /* 0x000fe40003f45070 */
[----:B------:R-:W-:-:S04]  /*146c0*/  SEL R187, RZ, 0x4, P1 ;  /* 0x00000004ffbb7807 */ /* 0x000fc80000800000 */
[----:B------:R-:W-:-:S04]  /*146d0*/  SEL R187, R187, RZ, !P0 ;  /* 0x000000ffbbbb7207 */ /* 0x000fc80004000000 */
[----:B------:R-:W-:Y:S02]  /*146e0*/  ISETP.NE.U32.AND P1, PT, R187, RZ, PT ;  /* 0x000000ffbb00720c */ /* 0x000fe40003f25070 */
[----:B------:R-:W3:Y:S01]  /*146f0*/  LDL R187, [R1+0x278] ;  /* 0x0002780001bb7983 */ /* 0x000ee20000100800 */
[----:B--2---:R-:W-:-:S05]  /*14700*/  IADD3 R190, P3, R191, R188, RZ ;  /* 0x000000bcbfbe7210 */ /* 0x004fca0007f7e0ff */
[----:B---3--:R-:W-:Y:S02]  /*14710*/  IMAD.X R191, R189, 0x1, R187, P3 ;  /* 0x00000001bdbf7824 */ /* 0x008fe400018e06bb */
[----:B------:R-:W-:Y:S02]  /*14720*/  VIADD R187, R2, UR5 ;  /* 0x0000000502bb7c36 */ /* 0x000fe40008000000 */
[----:B------:R-:W2:Y:S04]  /*14730*/  LDL R2, [R1+0x2f0] ;  /* 0x0002f00001027983 */ /* 0x000ea80000100800 */
[----:B------:R1:W-:Y:S04]  /*14740*/  LDGSTS.E [R187+0x30000], desc[UR16][R190.64], P2 ;  /* 0x30000000bebb7fae */ /* 0x0003e80009121850 */
[----:B------:R-:W1:Y:S02]  /*14750*/  LDL R191, [R1+0x2a8] ;  /* 0x0002a80001bf7983 */ /* 0x000e640000100800 */
[----:B-1----:R-:W-:-:S05]  /*14760*/  IADD3 R190, P2, R191, R188, RZ ;  /* 0x000000bcbfbe7210 */ /* 0x002fca0007f5e0ff */
[----:B------:R-:W-:-:S05]  /*14770*/  IMAD.X R191, R189, 0x1, R3, P2 ;  /* 0x00000001bdbf7824 */ /* 0x000fca00010e0603 */
        /* <DEDUP_REMOVED lines=18> */
[--C-:B----4-:R-:W-:Y:S02]  /*148a0*/  IMAD.WIDE R190, R0, 0x4, R188.reuse ;  /* 0x0000000400be7825 */ /* 0x110fe400078e02bc */
[----:B------:R-:W4:Y:S04]  /*148b0*/  LDL R0, [R1+0x26c] ;  /* 0x00026c0001007983 */ /* 0x000f280000100800 */
[----:B------:R2:W-:Y:S02]  /*148c0*/  LDGSTS.E [R187+0x32000], desc[UR16][R190.64], P2 ;  /* 0x32000000bebb7fae */ /* 0x0005e40009121850 */
[----:B--2---:R-:W-:-:S05]  /*148d0*/  IMAD.WIDE R190, R2, 0x4, R188 ;  /* 0x0000000402be7825 */ /* 0x004fca00078e02bc */
[----:B------:R1:W-:Y:S04]  /*148e0*/  LDGSTS.E [R187+0x32008], desc[UR16][R190.64], P1 ;  /* 0x32008000bebb7fae */ /* 0x0003e80008921850 */
[----:B------:R-:W2:Y:S01]  /*148f0*/  LDL R191, [R1+0x2a4] ;  /* 0x0002a40001bf7983 */ /* 0x000ea20000100800 */
        /* <DEDUP_REMOVED lines=18> */
[----:B--2---:R-:W-:-:S03]  /*14a20*/  IADD3 R190, P3, R191, R188, RZ ;  /* 0x000000bcbfbe7210 */ /* 0x004fc60007f7e0ff */
[----:B------:R-:W2:Y:S01]  /*14a30*/  LDL R191, [R1+0x270] ;  /* 0x0002700001bf7983 */ /* 0x000ea20000100800 */
[----:B---3--:R-:W-:Y:S02]  /*14a40*/  VIADD R187, R187, UR5 ;  /* 0x00000005bbbb7c36 */ /* 0x008fe40008000000 */
[----:B--2---:R-:W-:-:S05]  /*14a50*/  IMAD.X R191, R189, 0x1, R191, P3 ;  /* 0x00000001bdbf7824 */ /* 0x004fca00018e06bf */
[----:B------:R1:W-:Y:S02]  /*14a60*/  LDGSTS.E [R187+0x30000], desc[UR16][R190.64], P2 ;  /* 0x30000000bebb7fae */ /* 0x0003e40009121850 */
[----:B-1----:R-:W-:-:S05]  /*14a70*/  IADD3 R190, P2, R3, R188, RZ ;  /* 0x000000bc03be7210 */ /* 0x002fca0007f5e0ff */
[----:B----4-:R-:W-:Y:S02]  /*14a80*/  IMAD.X R191, R189, 0x1, R0, P2 ;  /* 0x00000001bdbf7824 */ /* 0x010fe400010e0600 */
        /* <DEDUP_REMOVED lines=19> */
[----:B------:R-:W-:-:S05]  /*14bc0*/  IMAD.WIDE R190, R2, 0x4, R188 ;  /* 0x0000000402be7825 */ /* 0x000fca00078e02bc */
[----:B------:R2:W-:Y:S02]  /*14bd0*/  LDGSTS.E [R187+0x32000], desc[UR16][R190.64], P2 ;  /* 0x32000000bebb7fae */ /* 0x0005e40009121850 */
[----:B--2---:R-:W-:Y:S02]  /*14be0*/  IMAD.WIDE R190, R0, 0x4, R188 ;  /* 0x0000000400be7825 */ /* 0x004fe400078e02bc */
[----:B------:R-:W2:Y:S01]  /*14bf0*/  LDL R0, [R1+0x2bc] ;  /* 0x0002bc0001007983 */ /* 0x000ea20000100800 */
[----:B------:R-:W1:Y:S03]  /*14c00*/  S2R R2, SR_TID.X ;  /* 0x0000000000027919 */ /* 0x000e660000002100 */
[----:B------:R4:W-:Y:S02]  /*14c10*/  LDGSTS.E [R187+0x32008], desc[UR16][R190.64], P1 ;  /* 0x32008000bebb7fae */ /* 0x0009e40008921850 */
[----:B----4-:R-:W4:Y:S01]  /*14c20*/  S2R R191, SR_TID.X ;  /* 0x0000000000bf7919 */ /* 0x010f220000002100 */
[----:B------:R-:W4:Y:S01]  /*14c30*/  S2R R190, SR_TID.X ;  /* 0x0000000000be7919 */ /* 0x000f220000002100 */
[----:B-1----:R-:W-:-:S04]  /*14c40*/  SHF.R.U32.HI R2, RZ, 0x6, R2 ;  /* 0x00000006ff027819 */ /* 0x002fc80000011602 */
[----:B------:R-:W-:-:S04]  /*14c50*/  SGXT.U32 R2, R2, 0x1 ;  /* 0x000000010202781a */ /* 0x000fc80000000000 */
[----:B------:R-:W-:-:S04]  /*14c60*/  LOP3.LUT R2, R2, 0x18, RZ, 0xfc, !PT ;  /* 0x0000001802027812 */ /* 0x000fc800078efcff */
[----:B------:R-:W-:Y:S02]  /*14c70*/  ISETP.GE.AND P1, PT, R2, UR8, PT ;  /* 0x0000000802007c0c */ /* 0x000fe4000bf26270 */
[----:B------:R-:W2:Y:S01]  /*14c80*/  LDL R2, [R1+0x2fc] ;  /* 0x0002fc0001027983 */ /* 0x000ea20000100800 */
[----:B----4-:R-:W-:Y:S02]  /*14c90*/  SHF.R.U32.HI R191, RZ, 0x6, R191 ;  /* 0x00000006ffbf7819 */ /* 0x010fe400000116bf */
[----:B------:R-:W-:Y:S02]  /*14ca0*/  SHF.R.U32.HI R190, RZ, 0x6, R190 ;  /* 0x00000006ffbe7819 */ /* 0x000fe400000116be */
[----:B------:R-:W-:Y:S02]  /*14cb0*/  SGXT.U32 R191, R191, 0x1 ;  /* 0x00000001bfbf781a */ /* 0x000fe40000000000 */
[----:B------:R-:W-:Y:S02]  /*14cc0*/  SGXT.U32 R190, R190, 0x1 ;  /* 0x00000001bebe781a */ /* 0x000fe40000000000 */
[----:B------:R-:W-:-:S02]  /*14cd0*/  SEL R187, RZ, 0x4, P1 ;  /* 0x00000004ffbb7807 */ /* 0x000fc40000800000 */
[----:B------:R-:W-:Y:S02]  /*14ce0*/  LOP3.LUT R190, R190, 0x1a, RZ, 0xfc, !PT ;  /* 0x0000001abebe7812 */ /* 0x000fe400078efcff */
[----:B------:R-:W-:Y:S02]  /*14cf0*/  LOP3.LUT R191, R191, 0x38, RZ, 0xfc, !PT ;  /* 0x00000038bfbf7812 */ /* 0x000fe400078efcff */
[----:B------:R-:W-:Y:S02]  /*14d00*/  SEL R187, R187, RZ, !P0 ;  /* 0x000000ffbbbb7207 */ /* 0x000fe40004000000 */
[----:B------:R-:W-:Y:S02]  /*14d10*/  ISETP.GE.AND P1, PT, R190, UR8, PT ;  /* 0x00000008be007c0c */ /* 0x000fe4000bf26270 */
[----:B------:R-:W-:Y:S02]  /*14d20*/  ISETP.GE.AND P2, PT, R191, UR8, PT ;  /* 0x00000008bf007c0c */ /* 0x000fe4000bf46270 */
[----:B------:R-:W-:-:S02]  /*14d30*/  ISETP.NE.U32.AND P3, PT, R187, RZ, PT ;  /* 0x000000ffbb00720c */ /* 0x000fc40003f65070 */
[----:B------:R-:W-:Y:S02]  /*14d40*/  SEL R187, RZ, 0x4, P1 ;  /* 0x00000004ffbb7807 */ /* 0x000fe40000800000 */
[----:B------:R-:W-:Y:S02]  /*14d50*/  SEL R190, RZ, 0x4, P2 ;  /* 0x00000004ffbe7807 */ /* 0x000fe40001000000 */
[----:B------:R-:W-:Y:S02]  /*14d60*/  SEL R187, R187, RZ, !P0 ;  /* 0x000000ffbbbb7207 */ /* 0x000fe40004000000 */
[----:B------:R-:W-:Y:S02]  /*14d70*/  SEL R190, R190, RZ, !P0 ;  /* 0x000000ffbebe7207 */ /* 0x000fe40004000000 */
[----:B------:R-:W-:Y:S01]  /*14d80*/  ISETP.NE.U32.AND P1, PT, R187, RZ, PT ;  /* 0x000000ffbb00720c */ /* 0x000fe20003f25070 */
[----:B---3--:R-:W-:Y:S01]  /*14d90*/  VIADD R187, R3, UR5 ;  /* 0x0000000503bb7c36 */ /* 0x008fe20008000000 */
[----:B------:R-:W-:Y:S01]  /*14da0*/  ISETP.NE.U32.AND P2, PT, R190, RZ, PT ;  /* 0x000000ffbe00720c */ /* 0x000fe20003f45070 */
[----:B------:R-:W3:Y:S01]  /*14db0*/  LDL R3, [R1+0x300] ;  /* 0x0003000001037983 */ /* 0x000ee20000100800 */
[----:B--2---:R-:W-:-:S03]  /*14dc0*/  IMAD.WIDE R190, R0, 0x4, R188 ;  /* 0x0000000400be7825 */ /* 0x004fc600078e02bc */
[----:B------:R-:W2:Y:S04]  /*14dd0*/  LDL R0, [R1+0x668] ;  /* 0x0006680001007983 */ /* 0x000ea80000100800 */
[----:B------:R1:W-:Y:S04]  /*14de0*/  LDGSTS.E [R187+0x30000], desc[UR16][R190.64], P3 ;  /* 0x30000000bebb7fae */ /* 0x0003e80009921850 */
[----:B------:R-:W1:Y:S02]  /*14df0*/  LDL R191, [R1+0x2c0] ;  /* 0x0002c00001bf7983 */ /* 0x000e640000100800 */
[----:B-1----:R-:W-:-:S05]  /*14e00*/  IMAD.WIDE R190, R191, 0x4, R188 ;  /* 0x00000004bfbe7825 */ /* 0x002fca00078e02bc */
[----:B------:R1:W-:Y:S02]  /*14e10*/  LDGSTS.E [R187+0x30008], desc[UR16][R190.64], P1 ;  /* 0x30008000bebb7fae */ /* 0x0003e40008921850 */
[----:B-1----:R-:W-:Y:S02]  /*14e20*/  IMAD.WIDE R190, R2, 0x4, R188 ;  /* 0x0000000402be7825 */ /* 0x002fe400078e02bc */
[----:B------:R-:W4:Y:S04]  /*14e30*/  LDL R2, [R1+0x2c4] ;  /* 0x0002c40001027983 */ /* 0x000f280000100800 */
        /* <DEDUP_REMOVED lines=16> */
[----:B------:R-:W-:Y:S01]  /*14f40*/  ISETP.NE.U32.AND P1, PT, R190, RZ, PT ;  /* 0x000000ffbe00720c */ /* 0x000fe20003f25070 */
[--C-:B------:R-:W-:Y:S02]  /*14f50*/  IMAD.WIDE R190, R3, 0x4, R188.reuse ;  /* 0x0000000403be7825 */ /* 0x100fe400078e02bc */
[----:B------:R-:W3:Y:S04]  /*14f60*/  LDL R3, [R1+0x2c8] ;  /* 0x0002c80001037983 */ /* 0x000ee80000100800 */
[----:B------:R2:W-:Y:S02]  /*14f70*/  LDGSTS.E [R187+0x32008], desc[UR16][R190.64], P2 ;  /* 0x32008000bebb7fae */ /* 0x0005e40009121850 */
[----:B--2---:R-:W-:Y:S02]  /*14f80*/  VIADD R187, R0, UR5 ;  /* 0x0000000500bb7c36 */ /* 0x004fe40008000000 */
[----:B------:R-:W1:Y:S01]  /*14f90*/  S2R R0, SR_TID.X ;  /* 0x0000000000007919 */ /* 0x000e620000002100 */
[----:B----4-:R-:W-:-:S02]  /*14fa0*/  IMAD.WIDE R190, R2, 0x4, R188 ;  /* 0x0000000402be7825 */ /* 0x010fc400078e02bc */
[----:B------:R-:W2:Y:S01]  /*14fb0*/  LDL R2, [R1+0x304] ;  /* 0x0003040001027983 */ /* 0x000ea20000100800 */
[----:B-1----:R-:W-:-:S03]  /*14fc0*/  SHF.R.U32.HI R0, RZ, 0x6, R0 ;  /* 0x00000006ff007819 */ /* 0x002fc60000011600 */
[----:B------:R1:W-:Y:S01]  /*14fd0*/  LDGSTS.E [R187+0x30000], desc[UR16][R190.64], P1 ;  /* 0x30000000bebb7fae */ /* 0x0003e20008921850 */
[----:B------:R-:W-:-:S04]  /*14fe0*/  SGXT.U32 R0, R0, 0x1 ;  /* 0x000000010000781a */ /* 0x000fc80000000000 */
[----:B------:R-:W-:-:S04]  /*14ff0*/  LOP3.LUT R0, R0, 0x1e, RZ, 0xfc, !PT ;  /* 0x0000001e00007812 */ /* 0x000fc800078efcff */
[----:B------:R-:W-:Y:S02]  /*15000*/  ISETP.GE.AND P1, PT, R0, UR8, PT ;  /* 0x0000000800007c0c */ /* 0x000fe4000bf26270 */
[----:B------:R-:W4:Y:S01]  /*15010*/  S2R R0, SR_TID.X ;  /* 0x0000000000007919 */ /* 0x000f220000002100 */
[----:B-1----:R-:W1:Y:S01]  /*15020*/  S2R R191, SR_TID.X ;  /* 0x0000000000bf7919 */ /* 0x002e620000002100 */
[----:B------:R-:W-:-:S04]  /*15030*/  SEL R190, RZ, 0x4, P1 ;  /* 0x00000004ffbe7807 */ /* 0x000fc80000800000 */
[----:B------:R-:W-:-:S04]  /*15040*/  SEL R190, R190, RZ, !P0 ;  /* 0x000000ffbebe7207 */ /* 0x000fc80004000000 */
[----:B------:R-:W-:Y:S02]  /*15050*/  ISETP.NE.U32.AND P3, PT, R190, RZ, PT ;  /* 0x000000ffbe00720c */ /* 0x000fe40003f65070 */
[----:B----4-:R-:W-:Y:S02]  /*15060*/  SHF.R.U32.HI R0, RZ, 0x6, R0 ;  /* 0x00000006ff007819 */ /* 0x010fe40000011600 */
[----:B-1----:R-:W-:Y:S02]  /*15070*/  SHF.R.U32.HI R191, RZ, 0x6, R191 ;  /* 0x00000006ffbf7819 */ /* 0x002fe400000116bf */
[----:B------:R-:W-:Y:S02]  /*15080*/  SGXT.U32 R0, R0, 0x1 ;  /* 0x000000010000781a */ /* 0x000fe40000000000 */
[----:B------:R-:W-:Y:S02]  /*15090*/  SGXT.U32 R191, R191, 0x1 ;  /* 0x00000001bfbf781a */ /* 0x000fe40000000000 */
[----:B------:R-:W-:-:S02]  /*150a0*/  LOP3.LUT R0, R0, 0x3e, RZ, 0xfc, !PT ;  /* 0x0000003e00007812 */ /* 0x000fc400078efcff */
[----:B------:R-:W-:Y:S02]  /*150b0*/  LOP3.LUT R191, R191, 0x3c, RZ, 0xfc, !PT ;  /* 0x0000003cbfbf7812 */ /* 0x000fe400078efcff */
[----:B------:R-:W-:Y:S02]  /*150c0*/  ISETP.GE.AND P2, PT, R0, UR8, PT ;  /* 0x0000000800007c0c */ /* 0x000fe4000bf46270 */
[----:B------:R-:W-:Y:S01]  /*150d0*/  ISETP.GE.AND P1, PT, R191, UR8, PT ;  /* 0x00000008bf007c0c */ /* 0x000fe2000bf26270 */
[----:B------:R-:W4:Y:S01]  /*150e0*/  LDL.LU R0, [R1+0xc] ;  /* 0x00000c0001007983 */ /* 0x000f220000300800 */
[----:B------:R-:W-:Y:S02]  /*150f0*/  SEL R191, RZ, 0x4, P2 ;  /* 0x00000004ffbf7807 */ /* 0x000fe40001000000 */
[----:B------:R-:W-:Y:S02]  /*15100*/  SEL R190, RZ, 0x4, P1 ;  /* 0x00000004ffbe7807 */ /* 0x000fe40000800000 */
[----:B------:R-:W-:-:S02]  /*15110*/  SEL R191, R191, RZ, !P0 ;  /* 0x000000ffbfbf7207 */ /* 0x000fc40004000000 */
[----:B------:R-:W-:Y:S02]  /*15120*/  SEL R190, R190, RZ, !P0 ;  /* 0x000000ffbebe7207 */ /* 0x000fe40004000000 */
[----:B------:R-:W-:Y:S02]  /*15130*/  ISETP.NE.U32.AND P2, PT, R191, RZ, PT ;  /* 0x000000ffbf00720c */ /* 0x000fe40003f45070 */
[----:B------:R-:W-:Y:S01]  /*15140*/  ISETP.NE.U32.AND P1, PT, R190, RZ, PT ;  /* 0x000000ffbe00720c */ /* 0x000fe20003f25070 */
[--C-:B---3--:R-:W-:Y:S02]  /*15150*/  IMAD.WIDE R190, R3, 0x4, R188.reuse ;  /* 0x0000000403be7825 */ /* 0x108fe400078e02bc */
[----:B------:R-:W3:Y:S04]  /*15160*/  LDL R3, [R1+0x228] ;  /* 0x0002280001037983 */ /* 0x000ee80000100800 */
[----:B------:R2:W-:Y:S02]  /*15170*/  LDGSTS.E [R187+0x30008], desc[UR16][R190.64], P3 ;  /* 0x30008000bebb7fae */ /* 0x0005e40009921850 */
[----:B--2---:R-:W-:-:S05]  /*15180*/  IMAD.WIDE R190, R2, 0x4, R188 ;  /* 0x0000000402be7825 */ /* 0x004fca00078e02bc */
[----:B------:R1:W-:Y:S04]  /*15190*/  LDGSTS.E [R187+0x32000], desc[UR16][R190.64], P1 ;  /* 0x32000000bebb7fae */ /* 0x0003e80008921850 */
[----:B------:R-:W1:Y:S01]  /*151a0*/  LDL R191, [R1+0x288] ;  /* 0x0002880001bf7983 */ /* 0x000e620000100800 */
[----:B------:R-:W2:Y:S01]  /*151b0*/  S2R R2, SR_TID.X ;  /* 0x0000000000027919 */ /* 0x000ea20000002100 */
[----:B-1----:R-:W-:-:S05]  /*151c0*/  IMAD.WIDE R190, R191, 0x4, R188 ;  /* 0x00000004bfbe7825 */ /* 0x002fca00078e02bc */
[----:B------:R1:W-:Y:S01]  /*151d0*/  LDGSTS.E [R187+0x32008], desc[UR16][R190.64], P2 ;  /* 0x32008000bebb7fae */ /* 0x0003e20009121850 */
[----:B--2---:R-:W-:Y:S01]  /*151e0*/  LOP3.LUT R2, R2, 0x3f, RZ, 0xc0, !PT ;  /* 0x0000003f02027812 */ /* 0x004fe200078ec0ff */
[----:B------:R-:W-:Y:S02]  /*151f0*/  ULEA UR5, UR10, UR7, 0x10 ;  /* 0x000000070a057291 */ /* 0x000fe4000f8e803f */
[----:B------:R-:W0:Y:S04]  /*15200*/  LDGDEPBAR ;  /* 0x00000000000079af */ /* 0x000e280000000000 */
[----:B------:R-:W2:Y:S01]  /*15210*/  LDL R191, [R1+0x244] ;  /* 0x0002440001bf7983 */ /* 0x000ea20000100800 */
[----:B------:R-:W-:-:S03]  /*15220*/  ISETP.GE.AND P1, PT, R2, UR8, PT ;  /* 0x0000000802007c0c */ /* 0x000fc6000bf26270 */
[----:B------:R-:W3:Y:S01]  /*15230*/  LDL.LU R2, [R1+0x23c] ;  /* 0x00023c0001027983 */ /* 0x000ee20000300800 */
[----:B-1----:R-:W-:-:S03]  /*15240*/  SEL R187, RZ, 0x4, P1 ;  /* 0x00000004ffbb7807 */ /* 0x002fc60000800000 */
[----:B----4-:R1:W-:Y:S01]  /*15250*/  STL [R1+0x69c], R0 ;  /* 0x00069c0001007387 */ /* 0x0103e20000100800 */
[----:B------:R-:W-:-:S04]  /*15260*/  SEL R187, R187, RZ, !P0 ;  /* 0x000000ffbbbb7207 */ /* 0x000fc80004000000 */
[----:B------:R-:W-:Y:S02]  /*15270*/  ISETP.NE.U32.AND P0, PT, R187, RZ, PT ;  /* 0x000000ffbb00720c */ /* 0x000fe40003f05070 */
[----:B--2---:R-:W-:-:S05]  /*15280*/  IADD3 R190, P1, R5, R191, RZ ;  /* 0x000000bf05be7210 */ /* 0x004fca0007f3e0ff */
[----:B------:R-:W-:Y:S02]  /*15290*/  IMAD.X R191, R0, 0x1, R7, P1 ;  /* 0x0000000100bf7824 */ /* 0x000fe400008e0607 */
[----:B-1----:R-:W2:Y:S01]  /*152a0*/  LDL R0, [R1+0x224] ;  /* 0x0002240001007983 */ /* 0x002ea20000100800 */
[----:B------:R-:W-:-:S05]  /*152b0*/  VIADD R187, R4, UR5 ;  /* 0x0000000504bb7c36 */ /* 0x000fca0008000000 */
[----:B------:R3:W-:Y:S04]  /*152c0*/  LDGSTS.E [R187], desc[UR16][R190.64], P0 ;  /* 0x00000000bebb7fae */ /* 0x0007e80008121850 */
[----:B------:R1:W-:Y:S01]  /*152d0*/  STL [R1+0x698], R4 ;  /* 0x0006980401007387 */ /* 0x0003e20000100800 */
[----:B---3--:R-:W-:-:S03]  /*152e0*/  IADD3 R190, P1, R5, R3, RZ ;  /* 0x0000000305be7210 */ /* 0x008fc60007f3e0ff */
[----:B-1----:R-:W3:Y:S04]  /*152f0*/  LDL R4, [R1+0x188] ;  /* 0x0001880001047983 */ /* 0x002ee80000100800 */
[----:B------:R-:W4:Y:S01]  /*15300*/  LDL R3, [R1+0x184] ;  /* 0x0001840001037983 */ /* 0x000f220000100800 */
[----:B--2---:R-:W-:-:S03]  /*15310*/  IMAD.X R191, R0, 0x1, R7, P1 ;  /* 0x0000000100bf7824 */ /* 0x004fc600008e0607 */
[----:B------:R-:W2:Y:S04]  /*15320*/  LDL.LU R0, [R1+0x21c] ;  /* 0x00021c0001007983 */ /* 0x000ea80000300800 */
[----:B------:R1:W-:Y:S04]  /*15330*/  LDGSTS.E [R187+0x400], desc[UR16][R190.64], P0 ;  /* 0x00400000bebb7fae */ /* 0x0003e80008121850 */
[----:B------:R-:W1:Y:S02]  /*15340*/  LDL R191, [R1+0x208] ;  /* 0x0002080001bf7983 */ /* 0x000e640000100800 */
[----:B-1----:R-:W-:-:S02]  /*15350*/  IADD3 R190, P1, R5, R191, RZ ;  /* 0x000000bf05be7210 */ /* 0x002fc40007f3e0ff */
[----:B------:R-:W3:Y:S03]  /*15360*/  LDL R191, [R1+0x204] ;  /* 0x0002040001bf7983 */ /* 0x000ee60000100800 */
[----:B---3--:R-:W-:-:S05]  /*15370*/  IMAD.X R191, R191, 0x1, R7, P1 ;  /* 0x00000001bfbf7824 */ /* 0x008fca00008e0607 */
[----:B------:R1:W-:Y:S04]  /*15380*/  LDGSTS.E [R187+0x800], desc[UR16][R190.64], P0 ;  /* 0x00800000bebb7fae */ /* 0x0003e80008121850 */
[----:B------:R-:W1:Y:S02]  /*15390*/  LDL R191, [R1+0x1e8] ;  /* 0x0001e80001bf7983 */ /* 0x000e640000100800 */
[----:B-1----:R-:W-:Y:S02]  /*153a0*/  IADD3 R190, P1, R5, R191, RZ ;  /* 0x000000bf05be7210 */ /* 0x002fe40007f3e0ff */
        /* <DEDUP_REMOVED lines=12> */
[----:B------:R1:W-:Y:S02]  /*15470*/  LDGSTS.E [R187+0x1400], desc[UR16][R190.64], P0 ;  /* 0x01400000bebb7fae */ /* 0x0003e40008121850 */
[----:B-1----:R-:W-:Y:S02]  /*15480*/  IADD3 R190, P1, R5, R4, RZ ;  /* 0x0000000405be7210 */ /* 0x002fe40007f3e0ff */
[----:B------:R-:W3:Y:S03]  /*15490*/  LDL R4, [R1+0xc8] ;  /* 0x0000c80001047983 */ /* 0x000ee60000100800 */
[----:B----4-:R-:W-:Y:S02]  /*154a0*/  IMAD.X R191, R3, 0x1, R7, P1 ;  /* 0x0000000103bf7824 */ /* 0x010fe400008e0607 */
[----:B------:R-:W4:Y:S04]  /*154b0*/  LDL R3, [R1+0xc4] ;  /* 0x0000c40001037983 */ /* 0x000f280000100800 */
[----:B------:R1:W-:Y:S04]  /*154c0*/  LDGSTS.E [R187+0x1800], desc[UR16][R190.64], P0 ;  /* 0x01800000bebb7fae */ /* 0x0003e80008121850 */
[----:B------:R-:W1:Y:S02]  /*154d0*/  LDL R191, [R1+0x168] ;  /* 0x0001680001bf7983 */ /* 0x000e640000100800 */
[----:B-1----:R-:W-:-:S02]  /*154e0*/  IADD3 R190, P1, R5, R191, RZ ;  /* 0x000000bf05be7210 */ /* 0x002fc40007f3e0ff */
[----:B------:R-:W2:Y:S03]  /*154f0*/  LDL R191, [R1+0x164] ;  /* 0x0001640001bf7983 */ /* 0x000ea60000100800 */
[----:B--2---:R-:W-:-:S05]  /*15500*/  IMAD.X R191, R191, 0x1, R7, P1 ;  /* 0x00000001bfbf7824 */ /* 0x004fca00008e0607 */
[----:B------:R1:W-:Y:S04]  /*15510*/  LDGSTS.E [R187+0x1c00], desc[UR16][R190.64], P0 ;  /* 0x01c00000bebb7fae */ /* 0x0003e80008121850 */
[----:B------:R-:W1:Y:S02]  /*15520*/  LDL R191, [R1+0x148] ;  /* 0x0001480001bf7983 */ /* 0x000e640000100800 */
[----:B-1----:R-:W-:Y:S02]  /*15530*/  IADD3 R190, P1, R5, R191, RZ ;  /* 0x000000bf05be7210 */ /* 0x002fe40007f3e0ff */
        /* <DEDUP_REMOVED lines=17> */
[----:B------:R3:W-:Y:S02]  /*15650*/  LDGSTS.E [R187+0x2c00], desc[UR16][R190.64], P0 ;  /* 0x02c00000bebb7fae */ /* 0x0007e40008121850 */
[----:B---3--:R-:W-:Y:S02]  /*15660*/  IADD3 R190, P1, R5, R4, RZ ;  /* 0x0000000405be7210 */ /* 0x008fe40007f3e0ff */
[----:B------:R-:W2:Y:S03]  /*15670*/  LDL R4, [R1+0x4] ;  /* 0x0000040001047983 */ /* 0x000ea60000100800 */
[----:B----4-:R-:W-:Y:S02]  /*15680*/  IMAD.X R191, R3, 0x1, R7, P1 ;  /* 0x0000000103bf7824 */ /* 0x010fe400008e0607 */
[----:B------:R-:W3:Y:S04]  /*15690*/  LDL R3, [R1] ;  /* 0x0000000001037983 */ /* 0x000ee80000100800 */
[----:B------:R1:W-:Y:S04]  /*156a0*/  LDGSTS.E [R187+0x3000], desc[UR16][R190.64], P0 ;  /* 0x03000000bebb7fae */ /* 0x0003e80008121850 */
[----:B------:R-:W1:Y:S02]  /*156b0*/  LDL R191, [R1+0xa8] ;  /* 0x0000a80001bf7983 */ /* 0x000e640000100800 */
[----:B-1----:R-:W-:-:S02]  /*156c0*/  IADD3 R190, P1, R5, R191, RZ ;  /* 0x000000bf05be7210 */ /* 0x002fc40007f3e0ff */
[----:B------:R-:W4:Y:S03]  /*156d0*/  LDL R191, [R1+0xa4] ;  /* 0x0000a40001bf7983 */ /* 0x000f260000100800 */
[----:B----4-:R-:W-:-:S05]  /*156e0*/  IMAD.X R191, R191, 0x1, R7, P1 ;  /* 0x00000001bfbf7824 */ /* 0x010fca00008e0607 */
[----:B------:R1:W-:Y:S04]  /*156f0*/  LDGSTS.E [R187+0x3400], desc[UR16][R190.64], P0 ;  /* 0x03400000bebb7fae */ /* 0x0003e80008121850 */
[----:B------:R-:W1:Y:S02]  /*15700*/  LDL R191, [R1+0x88] ;  /* 0x0000880001bf7983 */ /* 0x000e640000100800 */
[----:B-1----:R-:W-:Y:S02]  /*15710*/  IADD3 R190, P1, R5, R191, RZ ;  /* 0x000000bf05be7210 */ /* 0x002fe40007f3e0ff */
        /* <DEDUP_REMOVED lines=17> */
[----:B------:R2:W-:Y:S02]  /*15830*/  LDGSTS.E [R187+0x4400], desc[UR16][R190.64], P0 ;  /* 0x04400000bebb7fae */ /* 0x0005e40008121850 */
[----:B--2---:R-:W-:Y:S02]  /*15840*/  IADD3 R190, P1, R5, R4, RZ ;  /* 0x0000000405be7210 */ /* 0x004fe40007f3e0ff */
[----:B------:R-:W2:Y:S03]  /*15850*/  LDL R4, [R1+0x240] ;  /* 0x0002400001047983 */ /* 0x000ea60000100800 */
[----:B---3--:R-:W-:Y:S02]  /*15860*/  IMAD.X R191, R3, 0x1, R7, P1 ;  /* 0x0000000103bf7824 */ /* 0x008fe400008e0607 */
[----:B------:R-:W3:Y:S04]  /*15870*/  LDL R3, [R1+0x674] ;  /* 0x0006740001037983 */ /* 0x000ee80000100800 */
[----:B------:R1:W-:Y:S02]  /*15880*/  LDGSTS.E [R187+0x4800], desc[UR16][R190.64], P0 ;  /* 0x04800000bebb7fae */ /* 0x0003e40008121850 */
[----:B-1----:R-:W-:-:S05]  /*15890*/  IADD3 R190, P1, R5, R246, RZ ;  /* 0x000000f605be7210 */ /* 0x002fca0007f3e0ff */
[----:B------:R-:W-:-:S05]  /*158a0*/  IMAD.X R191, R245, 0x1, R7, P1 ;  /* 0x00000001f5bf7824 */ /* 0x000fca00008e0607 */
        /* <DEDUP_REMOVED lines=36> */
[----:B------:R2:W-:Y:S04]  /*15af0*/  LDGSTS.E [R187+0x7c00], desc[UR16][R190.64], P0 ;  /* 0x07c00000bebb7fae */ /* 0x0005e80008121850 */
[----:B------:R1:W-:Y:S01]  /*15b00*/  STL [R1+0x6a0], R2 ;  /* 0x0006a00201007387 */ /* 0x0003e20000100800 */
[----:B--2---:R-:W-:Y:S01]  /*15b10*/  IADD3 R190, P1, R5, R4, RZ ;  /* 0x0000000405be7210 */ /* 0x004fe20007f3e0ff */
[----:B---3--:R-:W-:Y:S02]  /*15b20*/  VIADD R187, R3, UR5 ;  /* 0x0000000503bb7c36 */ /* 0x008fe40008000000 */
[----:B------:R-:W2:Y:S02]  /*15b30*/  LDL R4, [R1+0x19c] ;  /* 0x00019c0001047983 */ /* 0x000ea40000100800 */
[----:B------:R-:W-:-:S02]  /*15b40*/  IMAD.X R191, R2, 0x1, R7, P1 ;  /* 0x0000000102bf7824 */ /* 0x000fc400008e0607 */
[----:B-1----:R-:W3:Y:S04]  /*15b50*/  LDL.LU R2, [R1+0x214] ;  /* 0x0002140001027983 */ /* 0x002ee80000300800 */
[----:B------:R-:W4:Y:S04]  /*15b60*/  LDL.LU R3, [R1+0x234] ;  /* 0x0002340001037983 */ /* 0x000f280000300800 */
[----:B------:R1:W-:Y:S04]  /*15b70*/  LDGSTS.E [R187+0x100], desc[UR16][R190.64], P0 ;  /* 0x00100000bebb7fae */ /* 0x0003e80008121850 */
[----:B------:R-:W1:Y:S04]  /*15b80*/  LDL R191, [R1+0x220] ;  /* 0x0002200001bf7983 */ /* 0x000e680000100800 */
[----:B------:R1:W-:Y:S02]  /*15b90*/  STL [R1+0x6a4], R0 ;  /* 0x0006a40001007387 */ /* 0x0003e40000100800 */
[----:B-1----:R-:W-:-:S05]  /*15ba0*/  IADD3 R190, P1, R5, R191, RZ ;  /* 0x000000bf05be7210 */ /* 0x002fca0007f3e0ff */
[----:B------:R-:W-:Y:S02]  /*15bb0*/  IMAD.X R191, R0, 0x1, R7, P1 ;  /* 0x0000000100bf7824 */ /* 0x000fe400008e0607 */
[----:B------:R-:W2:Y:S04]  /*15bc0*/  LDL R0, [R1+0x1a0] ;  /* 0x0001a00001007983 */ /* 0x000ea80000100800 */
        /* <DEDUP_REMOVED lines=16> */
[C---:B--2---:R-:W-:Y:S02]  /*15cd0*/  IADD3 R190, P1, R5.reuse, R0, RZ ;  /* 0x0000000005be7210 */ /* 0x044fe40007f3e0ff */
[----:B------:R-:W2:Y:S03]  /*15ce0*/  LDL R0, [R1+0xdc] ;  /* 0x0000dc0001007983 */ /* 0x000ea60000100800 */
[----:B------:R-:W-:Y:S02]  /*15cf0*/  IMAD.X R191, R4, 0x1, R7, P1 ;  /* 0x0000000104bf7824 */ /* 0x000fe400008e0607 */
[----:B------:R-:W3:Y:S04]  /*15d00*/  LDL R4, [R1+0xe0] ;  /* 0x0000e00001047983 */ /* 0x000ee80000100800 */
        /* <DEDUP_REMOVED lines=26> */
[C---:B---3--:R-:W-:Y:S02]  /*15eb0*/  IADD3 R190, P1, R5.reuse, R4, RZ ;  /* 0x0000000405be7210 */ /* 0x048fe40007f3e0ff */
[----:B------:R-:W3:Y:S03]  /*15ec0*/  LDL R4, [R1+0x20] ;  /* 0x0000200001047983 */ /* 0x000ee60000100800 */
[----:B--2---:R-:W-:Y:S02]  /*15ed0*/  IMAD.X R191, R0, 0x1, R7, P1 ;  /* 0x0000000100bf7824 */ /* 0x004fe400008e0607 */
[----:B------:R-:W2:Y:S04]  /*15ee0*/  LDL R0, [R1+0x1c] ;  /* 0x00001c0001007983 */ /* 0x000ea80000100800 */
        /* <DEDUP_REMOVED lines=31> */
[----:B------:R4:W-:Y:S01]  /*160e0*/  STL [R1+0x73c], R251 ;  /* 0x00073cfb01007387 */ /* 0x0009e20000100800 */
[----:B-1----:R-:W-:-:S05]  /*160f0*/  IADD3 R190, P1, R5, R252, RZ ;  /* 0x000000fc05be7210 */ /* 0x002fca0007f3e0ff */
[----:B------:R-:W-:Y:S02]  /*16100*/  IMAD.X R191, R251, 0x1, R7, P1 ;  /* 0x00000001fbbf7824 */ /* 0x000fe400008e0607 */
[----:B----4-:R-:W4:Y:S04]  /*16110*/  LDL R251, [R1+0x218] ;  /* 0x0002180001fb7983 */ /* 0x010f280000100800 */
        /* <DEDUP_REMOVED lines=40> */
[----:B---3--:R-:W-:Y:S01]  /*163a0*/  IADD3 R190, P1, R5, R4, RZ ;  /* 0x0000000405be7210 */ /* 0x008fe20007f3e0ff */
[----:B--2---:R-:W-:-:S04]  /*163b0*/  VIADD R187, R0, UR5 ;  /* 0x0000000500bb7c36 */ /* 0x004fc80008000000 */
[----:B------:R-:W-:-:S05]  /*163c0*/  IMAD.X R191, R3, 0x1, R7, P1 ;  /* 0x0000000103bf7824 */ /* 0x000fca00008e0607 */
[----:B------:R4:W-:Y:S04]  /*163d0*/  LDGSTS.E [R187+0x200], desc[UR16][R190.64], P0 ;  /* 0x00200000bebb7fae */ /* 0x0009e80008121850 */
[----:B------:R1:W-:Y:S01]  /*163e0*/  STL [R1+0x6a8], R3 ;  /* 0x0006a80301007387 */ /* 0x0003e20000100800 */
[----:B----4-:R-:W-:-:S03]  /*163f0*/  IADD3 R190, P1, R5, R251, RZ ;  /* 0x000000fb05be7210 */ /* 0x010fc60007f3e0ff */
[----:B-1----:R-:W2:Y:S02]  /*16400*/  LDL R3, [R1+0x1b4] ;  /* 0x0001b40001037983 */ /* 0x002ea40000100800 */
[----:B------:R-:W-:Y:S02]  /*16410*/  IMAD.X R191, R2, 0x1, R7, P1 ;  /* 0x0000000102bf7824 */ /* 0x000fe400008e0607 */
[----:B------:R-:W3:Y:S04]  /*16420*/  LDL.LU R0, [R1+0x20c] ;  /* 0x00020c0001007983 */ /* 0x000ee80000300800 */
[----:B------:R-:W4:Y:S04]  /*16430*/  LDL.LU R4, [R1+0x22c] ;  /* 0x00022c0001047983 */ /* 0x000f280000300800 */
[----:B------:R-:W3:Y:S04]  /*16440*/  LDL R251, [R1+0x178] ;  /* 0x0001780001fb7983 */ /* 0x000ee80000100800 */
[----:B------:R1:W-:Y:S04]  /*16450*/  STL [R1+0x6ac], R2 ;  /* 0x0006ac0201007387 */ /* 0x0003e80000100800 */
[----:B------:R2:W-:Y:S04]  /*16460*/  LDGSTS.E [R187+0x600], desc[UR16][R190.64], P0 ;  /* 0x00600000bebb7fae */ /* 0x0005e80008121850 */
[----:B-1----:R-:W4:Y:S04]  /*16470*/  LDL R2, [R1+0x1b8] ;  /* 0x0001b80001027983 */ /* 0x002f280000100800 */
[----:B------:R-:W2:Y:S02]  /*16480*/  LDL R191, [R1+0x1f8] ;  /* 0x0001f80001bf7983 */ /* 0x000ea40000100800 */
[----:B--2---:R-:W-:-:S02]  /*16490*/  IADD3 R190, P1, R5, R191, RZ ;  /* 0x000000bf05be7210 */ /* 0x004fc40007f3e0ff */
        /* <DEDUP_REMOVED lines=8> */
[----:B----4-:R-:W-:-:S05]  /*16520*/  IADD3 R190, P1, R5, R2, RZ ;  /* 0x0000000205be7210 */ /* 0x010fca0007f3e0ff */
[----:B------:R-:W-:Y:S02]  /*16530*/  IMAD.X R191, R3, 0x1, R7, P1 ;  /* 0x0000000103bf7824 */ /* 0x000fe400008e0607 */
[----:B------:R-:W2:Y:S04]  /*16540*/  LDL.LU R3, [R1+0x114] ;  /* 0x0001140001037983 */ /* 0x000ea80000300800 */
[----:B------:R-:W4:Y:S04]  /*16550*/  LDL.LU R2, [R1+0x1d0] ;  /* 0x0001d00001027983 */ /* 0x000f280000300800 */
[----:B------:R1:W-:Y:S04]  /*16560*/  LDGSTS.E [R187+0x1200], desc[UR16][R190.64], P0 ;  /* 0x01200000bebb7fae */ /* 0x0003e80008121850 */
[----:B------:R-:W1:Y:S02]  /*16570*/  LDL R191, [R1+0x198] ;  /* 0x0001980001bf7983 */ /* 0x000e640000100800 */
[----:B-1----:R-:W-:-:S02]  /*16580*/  IADD3 R190, P1, R5, R191, RZ ;  /* 0x000000bf05be7210 */ /* 0x002fc40007f3e0ff */
[----:B------:R-:W3:Y:S03]  /*16590*/  LDL R191, [R1+0x194] ;  /* 0x0001940001bf7983 */ /* 0x000ee60000100800 */
[----:B---3--:R-:W-:-:S05]  /*165a0*/  IMAD.X R191, R191, 0x1, R7, P1 ;  /* 0x00000001bfbf7824 */ /* 0x008fca00008e0607 */
[----:B------:R1:W-:Y:S04]  /*165b0*/  LDGSTS.E [R187+0x1600], desc[UR16][R190.64], P0 ;  /* 0x01600000bebb7fae */ /* 0x0003e80008121850 */
[----:B------:R-:W3:Y:S01]  /*165c0*/  LDL R191, [R1+0x174] ;  /* 0x0001740001bf7983 */ /* 0x000ee20000100800 */
[----:B-1----:R-:W-:-:S03]  /*165d0*/  IADD3 R190, P1, R5, R251, RZ ;  /* 0x000000fb05be7210 */ /* 0x002fc60007f3e0ff */
[----:B------:R-:W4:Y:S02]  /*165e0*/  LDL R251, [R1+0xd4] ;  /* 0x0000d40001fb7983 */ /* 0x000f240000100800 */
        /* <DEDUP_REMOVED lines=12> */
[----:B------:R-:W1:Y:S04]  /*166b0*/  LDL R191, [R1+0x118] ;  /* 0x0001180001bf7983 */ /* 0x000e680000100800 */
[----:B--2---:R2:W-:Y:S01]  /*166c0*/  STL [R1+0x718], R3 ;  /* 0x0007180301007387 */ /* 0x0045e20000100800 */
[----:B-1----:R-:W-:-:S05]  /*166d0*/  IADD3 R190, P1, R5, R191, RZ ;  /* 0x000000bf05be7210 */ /* 0x002fca0007f3e0ff */
[----:B------:R-:W-:Y:S02]  /*166e0*/  IMAD.X R191, R3, 0x1, R7, P1 ;  /* 0x0000000103bf7824 */ /* 0x000fe400008e0607 */
[----:B--2---:R-:W2:Y:S04]  /*166f0*/  LDL R3, [R1+0xd8] ;  /* 0x0000d80001037983 */ /* 0x004ea80000100800 */
[----:B------:R1:W-:Y:S04]  /*16700*/  LDGSTS.E [R187+0x2600], desc[UR16][R190.64], P0 ;  /* 0x02600000bebb7fae */ /* 0x0003e80008121850 */
[----:B------:R-:W1:Y:S02]  /*16710*/  LDL R191, [R1+0xf8] ;  /* 0x0000f80001bf7983 */ /* 0x000e640000100800 */
[----:B-1----:R-:W-:-:S02]  /*16720*/  IADD3 R190, P1, R5, R191, RZ ;  /* 0x000000bf05be7210 */ /* 0x002fc40007f3e0ff */
[----:B------:R-:W3:Y:S03]  /*16730*/  LDL R191, [R1+0xf4] ;  /* 0x0000f40001bf7983 */ /* 0x000ee60000100800 */
[----:B---3--:R-:W-:-:S05]  /*16740*/  IMAD.X R191, R191, 0x1, R7, P1 ;  /* 0x00000001bfbf7824 */ /* 0x008fca00008e0607 */
[----:B------:R2:W-:Y:S02]  /*16750*/  LDGSTS.E [R187+0x2a00], desc[UR16][R190.64], P0 ;  /* 0x02a00000bebb7fae */ /* 0x0005e40008121850 */
[----:B--2---:R-:W-:Y:S02]  /*16760*/  IADD3 R190, P1, R5, R3, RZ ;  /* 0x0000000305be7210 */ /* 0x004fe40007f3e0ff */
[----:B------:R-:W2:Y:S03]  /*16770*/  LDL R3, [R1+0x14] ;  /* 0x0000140001037983 */ /* 0x000ea60000100800 */
[----:B----4-:R-:W-:Y:S02]  /*16780*/  IMAD.X R191, R251, 0x1, R7, P1 ;  /* 0x00000001fbbf7824 */ /* 0x010fe400008e0607 */
[----:B------:R-:W3:Y:S04]  /*16790*/  LDL.LU R251, [R1+0x18] ;  /* 0x0000180001fb7983 */ /* 0x000ee80000300800 */
        /* <DEDUP_REMOVED lines=26> */
[----:B---3--:R-:W-:-:S05]  /*16940*/  IADD3 R190, P1, R5, R251, RZ ;  /* 0x000000fb05be7210 */ /* 0x008fca0007f3e0ff */
[----:B--2---:R-:W-:Y:S02]  /*16950*/  IMAD.X R191, R3, 0x1, R7, P1 ;  /* 0x0000000103bf7824 */ /* 0x004fe400008e0607 */
[----:B------:R-:W2:Y:S04]  /*16960*/  LDL R3, [R1+0x210] ;  /* 0x0002100001037983 */ /* 0x000ea80000100800 */
        /* <DEDUP_REMOVED lines=41> */
[----:B------:R-:W-:Y:S01]  /*16c00*/  IMAD.X R191, R16, 0x1, R7, P1 ;  /* 0x0000000110bf7824 */ /* 0x000fe200008e0607 */
[----:B------:R1:W-:Y:S04]  /*16c10*/  STL [R1+0x740], R249 ;  /* 0x000740f901007387 */ /* 0x0003e80000100800 */
[----:B------:R3:W-:Y:S04]  /*16c20*/  LDGSTS.E [R187+0x7e00], desc[UR16][R190.64], P0 ;  /* 0x07e00000bebb7fae */ /* 0x0007e80008121850 */
[----:B-1----:R-:W4:Y:S04]  /*16c30*/  LDL R249, [R1+0x1ec] ;  /* 0x0001ec0001f97983 */ /* 0x002f280000100800 */
[----:B------:R-:W3:Y:S04]  /*16c40*/  LDL R191, [R1+0x230] ;  /* 0x0002300001bf7983 */ /* 0x000ee80000100800 */
[----:B------:R-:W2:Y:S04]  /*16c50*/  LDL R187, [R1+0x664] ;  /* 0x0006640001bb7983 */ /* 0x000ea80000100800 */
[----:B------:R1:W-:Y:S01]  /*16c60*/  STL [R1+0x6b0], R4 ;  /* 0x0006b00401007387 */ /* 0x0003e20000100800 */
[----:B---3--:R-:W-:Y:S01]  /*16c70*/  IADD3 R190, P1, R5, R191, RZ ;  /* 0x000000bf05be7210 */ /* 0x008fe20007f3e0ff */
[----:B--2---:R-:W-:-:S04]  /*16c80*/  VIADD R187, R187, UR5 ;  /* 0x00000005bbbb7c36 */ /* 0x004fc80008000000 */
[--C-:B------:R-:W-:Y:S02]  /*16c90*/  IMAD.X R191, R4, 0x1, R7.reuse, P1 ;  /* 0x0000000104bf7824 */ /* 0x100fe400008e0607 */
[----:B-1----:R-:W2:Y:S04]  /*16ca0*/  LDL R4, [R1+0x1cc] ;  /* 0x0001cc0001047983 */ /* 0x002ea80000100800 */
[----:B------:R1:W-:Y:S02]  /*16cb0*/  LDGSTS.E [R187+0x300], desc[UR16][R190.64], P0 ;  /* 0x00300000bebb7fae */ /* 0x0003e40008121850 */
[C---:B-1----:R-:W-:Y:S02]  /*16cc0*/  IADD3 R190, P1, R5.reuse, R3, RZ ;  /* 0x0000000305be7210 */ /* 0x042fe40007f3e0ff */
[----:B------:R-:W3:Y:S03]  /*16cd0*/  LDL R3, [R1+0x190] ;  /* 0x0001900001037983 */ /* 0x000ee60000100800 */
[----:B------:R-:W-:Y:S01]  /*16ce0*/  IMAD.X R191, R0, 0x1, R7, P1 ;  /* 0x0000000100bf7824 */ /* 0x000fe200008e0607 */
[----:B------:R1:W-:Y:S04]  /*16cf0*/  STL [R1+0x6b4], R0 ;  /* 0x0006b40001007387 */ /* 0x0003e80000100800 */
[----:B------:R4:W-:Y:S04]  /*16d00*/  LDGSTS.E [R187+0x700], desc[UR16][R190.64], P0 ;  /* 0x00700000bebb7fae */ /* 0x0009e80008121850 */
[----:B-1----:R-:W3:Y:S04]  /*16d10*/  LDL R0, [R1+0x1ac] ;  /* 0x0001ac0001007983 */ /* 0x002ee80000100800 */
[----:B------:R-:W4:Y:S02]  /*16d20*/  LDL R191, [R1+0x1f0] ;  /* 0x0001f00001bf7983 */ /* 0x000f240000100800 */
[----:B----4-:R-:W-:-:S05]  /*16d30*/  IADD3 R190, P1, R5, R191, RZ ;  /* 0x000000bf05be7210 */ /* 0x010fca0007f3e0ff */
[--C-:B------:R-:W-:Y:S02]  /*16d40*/  IMAD.X R191, R249, 0x1, R7.reuse, P1 ;  /* 0x00000001f9bf7824 */ /* 0x100fe400008e0607 */
[----:B------:R-:W4:Y:S04]  /*16d50*/  LDL R249, [R1+0x170] ;  /* 0x0001700001f97983 */ /* 0x000f280000100800 */
[----:B------:R1:W-:Y:S02]  /*16d60*/  LDGSTS.E [R187+0xb00], desc[UR16][R190.64], P0 ;  /* 0x00b00000bebb7fae */ /* 0x0003e40008121850 */
[----:B-1----:R-:W-:Y:S02]  /*16d70*/  IADD3 R190, P1, R5, R2, RZ ;  /* 0x0000000205be7210 */ /* 0x002fe40007f3e0ff */
[----:B------:R1:W-:Y:S03]  /*16d80*/  STL [R1+0x708], R2 ;  /* 0x0007080201007387 */ /* 0x0003e60000100800 */
[----:B--2---:R-:W-:-:S05]  /*16d90*/  IMAD.X R191, R4, 0x1, R7, P1 ;  /* 0x0000000104bf7824 */ /* 0x004fca00008e0607 */
[----:B------:R2:W-:Y:S04]  /*16da0*/  LDGSTS.E [R187+0xf00], desc[UR16][R190.64], P0 ;  /* 0x00f00000bebb7fae */ /* 0x0005e80008121850 */
[----:B-1----:R-:W4:Y:S04]  /*16db0*/  LDL.LU R2, [R1+0x18c] ;  /* 0x00018c0001027983 */ /* 0x002f280000300800 */
[----:B------:R-:W4:Y:S04]  /*16dc0*/  LDL R4, [R1+0x150] ;  /* 0x0001500001047983 */ /* 0x000f280000100800 */
[----:B------:R-:W2:Y:S02]  /*16dd0*/  LDL R191, [R1+0x1b0] ;  /* 0x0001b00001bf7983 */ /* 0x000ea40000100800 */
[----:B--2---:R-:W-:-:S05]  /*16de0*/  IADD3 R190, P1, R5, R191, RZ ;  /* 0x000000bf05be7210 */ /* 0x004fca0007f3e0ff */
[--C-:B---3--:R-:W-:Y:S02]  /*16df0*/  IMAD.X R191, R0, 0x1, R7.reuse, P1 ;  /* 0x0000000100bf7824 */ /* 0x108fe400008e0607 */
[----:B------:R-:W2:Y:S04]  /*16e00*/  LDL R0, [R1+0x130] ;  /* 0x0001300001007983 */ /* 0x000ea80000100800 */
[----:B------:R1:W-:Y:S02]  /*16e10*/  LDGSTS.E [R187+0x1300], desc[UR16][R190.64], P0 ;  /* 0x01300000bebb7fae */ /* 0x0003e40008121850 */
[C---:B-1----:R-:W-:Y:S02]  /*16e20*/  IADD3 R190, P1, R5.reuse, R3, RZ ;  /* 0x0000000305be7210 */ /* 0x042fe40007f3e0ff */
[----:B------:R-:W3:Y:S03]  /*16e30*/  LDL.LU R3, [R1+0x10c] ;  /* 0x00010c0001037983 */ /* 0x000ee60000300800 */
[----:B----4-:R-:W-:Y:S01]  /*16e40*/  IMAD.X R191, R2, 0x1, R7, P1 ;  /* 0x0000000102bf7824 */ /* 0x010fe200008e0607 */
[----:B------:R1:W-:Y:S04]  /*16e50*/  STL [R1+0x70c], R2 ;  /* 0x00070c0201007387 */ /* 0x0003e80000100800 */
[----:B------:R4:W-:Y:S04]  /*16e60*/  LDGSTS.E [R187+0x1700], desc[UR16][R190.64], P0 ;  /* 0x01700000bebb7fae */ /* 0x0009e80008121850 */
[----:B-1----:R-:W2:Y:S01]  /*16e70*/  LDL.LU R2, [R1+0x16c] ;  /* 0x00016c0001027983 */ /* 0x002ea20000300800 */
[----:B----4-:R-:W-:-:S05]  /*16e80*/  IADD3 R190, P1, R5, R249, RZ ;  /* 0x000000f905be7210 */ /* 0x010fca0007f3e0ff */
[----:B--2---:R-:W-:Y:S01]  /*16e90*/  IMAD.X R191, R2, 0x1, R7, P1 ;  /* 0x0000000102bf7824 */ /* 0x004fe200008e0607 */
[----:B------:R1:W-:Y:S04]  /*16ea0*/  STL [R1+0x710], R2 ;  /* 0x0007100201007387 */ /* 0x0003e80000100800 */
[----:B------:R2:W-:Y:S04]  /*16eb0*/  LDGSTS.E [R187+0x1b00], desc[UR16][R190.64], P0 ;  /* 0x01b00000bebb7fae */ /* 0x0005e80008121850 */
[----:B-1----:R-:W4:Y:S04]  /*16ec0*/  LDL.LU R2, [R1+0x14c] ;  /* 0x00014c0001027983 */ /* 0x002f280000300800 */
[----:B------:R-:W3:Y:S01]  /*16ed0*/  LDL R249, [R1+0xf0] ;  /* 0x0000f00001f97983 */ /* 0x000ee20000100800 */
[----:B--2---:R-:W-:-:S05]  /*16ee0*/  IADD3 R190, P1, R5, R4, RZ ;  /* 0x0000000405be7210 */ /* 0x004fca0007f3e0ff */
[----:B----4-:R-:W-:Y:S01]  /*16ef0*/  IMAD.X R191, R2, 0x1, R7, P1 ;  /* 0x0000000102bf7824 */ /* 0x010fe200008e0607 */
[----:B------:R1:W-:Y:S04]  /*16f00*/  STL [R1+0x714], R2 ;  /* 0x0007140201007387 */ /* 0x0003e80000100800 */
[----:B------:R2:W-:Y:S04]  /*16f10*/  LDGSTS.E [R187+0x1f00], desc[UR16][R190.64], P0 ;  /* 0x01f00000bebb7fae */ /* 0x0005e80008121850 */
[----:B-1----:R-:W4:Y:S01]  /*16f20*/  LDL.LU R2, [R1+0x12c] ;  /* 0x00012c0001027983 */ /* 0x002f220000300800 */
[----:B--2---:R-:W-:-:S03]  /*16f30*/  IADD3 R190, P1, R5, R0, RZ ;  /* 0x0000000005be7210 */ /* 0x004fc60007f3e0ff */
[----:B------:R-:W2:Y:S04]  /*16f40*/  LDL R0, [R1+0xd0] ;  /* 0x0000d00001007983 */ /* 0x000ea80000100800 */
[----:B------:R-:W2:Y:S01]  /*16f50*/  LDL.LU R4, [R1+0xb0] ;  /* 0x0000b00001047983 */ /* 0x000ea20000300800 */
[----:B----4-:R-:W-:-:S03]  /*16f60*/  IMAD.X R191, R2, 0x1, R7, P1 ;  /* 0x0000000102bf7824 */ /* 0x010fc600008e0607 */
[----:B------:R1:W-:Y:S04]  /*16f70*/  STL [R1+0x71c], R2 ;  /* 0x00071c0201007387 */ /* 0x0003e80000100800 */
[----:B------:R4:W-:Y:S04]  /*16f80*/  LDGSTS.E [R187+0x2300], desc[UR16][R190.64], P0 ;  /* 0x02300000bebb7fae */ /* 0x0009e80008121850 */
[----:B-1----:R-:W2:Y:S04]  /*16f90*/  LDL.LU R2, [R1+0xec] ;  /* 0x0000ec0001027983 */ /* 0x002ea80000300800 */
[----:B------:R-:W4:Y:S04]  /*16fa0*/  LDL R191, [R1+0x110] ;  /* 0x0001100001bf7983 */ /* 0x000f280000100800 */
[----:B---3--:R1:W-:Y:S01]  /*16fb0*/  STL [R1+0x720], R3 ;  /* 0x0007200301007387 */ /* 0x0083e20000100800 */
[----:B----4-:R-:W-:-:S05]  /*16fc0*/  IADD3 R190, P1, R5, R191, RZ ;  /* 0x000000bf05be7210 */ /* 0x010fca0007f3e0ff */
[--C-:B------:R-:W-:Y:S02]  /*16fd0*/  IMAD.X R191, R3, 0x1, R7.reuse, P1 ;  /* 0x0000000103bf7824 */ /* 0x100fe400008e0607 */
[----:B-1----:R-:W3:Y:S04]  /*16fe0*/  LDL.LU R3, [R1+0xcc] ;  /* 0x0000cc0001037983 */ /* 0x002ee80000300800 */
[----:B------:R1:W-:Y:S02]  /*16ff0*/  LDGSTS.E [R187+0x2700], desc[UR16][R190.64], P0 ;  /* 0x02700000bebb7fae */ /* 0x0003e40008121850 */
[C---:B-1----:R-:W-:Y:S02]  /*17000*/  IADD3 R190, P1, R5.reuse, R249, RZ ;  /* 0x000000f905be7210 */ /* 0x042fe40007f3e0ff */
[----:B------:R-:W4:Y:S03]  /*17010*/  LDL R249, [R1+0x90] ;  /* 0x0000900001f97983 */ /* 0x000f260000100800 */
[----:B--2---:R-:W-:Y:S01]  /*17020*/  IMAD.X R191, R2, 0x1, R7, P1 ;  /* 0x0000000102bf7824 */ /* 0x004fe200008e0607 */
[----:B------:R1:W-:Y:S04]  /*17030*/  STL [R1+0x724], R2 ;  /* 0x0007240201007387 */ /* 0x0003e80000100800 */
[----:B------:R2:W-:Y:S04]  /*17040*/  LDGSTS.E [R187+0x2b00], desc[UR16][R190.64], P0 ;  /* 0x02b00000bebb7fae */ /* 0x0005e80008121850 */
[----:B-1----:R-:W4:Y:S01]  /*17050*/  LDL.LU R2, [R1+0xac] ;  /* 0x0000ac0001027983 */ /* 0x002f220000300800 */
[----:B--2---:R-:W-:-:S03]  /*17060*/  IADD3 R190, P1, R5, R0, RZ ;  /* 0x0000000005be7210 */ /* 0x004fc60007f3e0ff */
[----:B------:R-:W2:Y:S02]  /*17070*/  LDL R0, [R1+0x30] ;  /* 0x0000300001007983 */ /* 0x000ea40000100800 */
[----:B---3--:R-:W-:Y:S02]  /*17080*/  IMAD.X R191, R3, 0x1, R7, P1 ;  /* 0x0000000103bf7824 */ /* 0x008fe400008e0607 */
[----:B------:R1:W-:Y:S04]  /*17090*/  STL [R1+0x728], R3 ;  /* 0x0007280301007387 */ /* 0x0003e80000100800 */
[----:B------:R3:W-:Y:S04]  /*170a0*/  LDGSTS.E [R187+0x2f00], desc[UR16][R190.64], P0 ;  /* 0x02f00000bebb7fae */ /* 0x0007e80008121850 */
[----:B-1----:R-:W2:Y:S01]  /*170b0*/  LDL.LU R3, [R1+0x8c] ;  /* 0x00008c0001037983 */ /* 0x002ea20000300800 */
[----:B---3--:R-:W-:-:S03]  /*170c0*/  IADD3 R190, P1, R5, R4, RZ ;  /* 0x0000000405be7210 */ /* 0x008fc60007f3e0ff */
[----:B------:R1:W-:Y:S04]  /*170d0*/  STL [R1+0x730], R4 ;  /* 0x0007300401007387 */ /* 0x0003e80000100800 */
[----:B-1----:R-:W3:Y:S01]  /*170e0*/  LDL.LU R4, [R1+0x4c] ;  /* 0x00004c0001047983 */ /* 0x002ee20000300800 */
[----:B----4-:R-:W-:-:S05]  /*170f0*/  IMAD.X R191, R2, 0x1, R7, P1 ;  /* 0x0000000102bf7824 */ /* 0x010fca00008e0607 */
[----:B------:R1:W-:Y:S04]  /*17100*/  LDGSTS.E [R187+0x3300], desc[UR16][R190.64], P0 ;  /* 0x03300000bebb7fae */ /* 0x0003e80008121850 */
[----:B------:R4:W-:Y:S01]  /*17110*/  STL [R1+0x72c], R2 ;  /* 0x00072c0201007387 */ /* 0x0009e20000100800 */
[----:B-1----:R-:W-:-:S03]  /*17120*/  IADD3 R190, P1, R5, R249, RZ ;  /* 0x000000f905be7210 */ /* 0x002fc60007f3e0ff */
[----:B----4-:R-:W4:Y:S04]  /*17130*/  LDL.LU R2, [R1+0x6c] ;  /* 0x00006c0001027983 */ /* 0x010f280000300800 */
[----:B------:R-:W3:Y:S01]  /*17140*/  LDL.LU R249, [R1+0x10] ;  /* 0x0000100001f97983 */ /* 0x000ee20000300800 */
[----:B--2---:R-:W-:-:S03]  /*17150*/  IMAD.X R191, R3, 0x1, R7, P1 ;  /* 0x0000000103bf7824 */ /* 0x004fc600008e0607 */
[----:B------:R1:W-:Y:S04]  /*17160*/  STL [R1+0x734], R3 ;  /* 0x0007340301007387 */ /* 0x0003e80000100800 */
[----:B------:R2:W-:Y:S04]  /*17170*/  LDGSTS.E [R187+0x3700], desc[UR16][R190.64], P0 ;  /* 0x03700000bebb7fae */ /* 0x0005e80008121850 */
[----:B-1----:R-:W3:Y:S04]  /*17180*/  LDL.LU R3, [R1+0x2c] ;  /* 0x00002c0001037983 */ /* 0x002ee80000300800 */
[----:B------:R-:W2:Y:S04]  /*17190*/  LDL R191, [R1+0x70] ;  /* 0x0000700001bf7983 */ /* 0x000ea80000100800 */
[----:B----4-:R1:W-:Y:S01]  /*171a0*/  STL [R1+0x738], R2 ;  /* 0x0007380201007387 */ /* 0x0103e20000100800 */
[----:B--2---:R-:W-:-:S05]  /*171b0*/  IADD3 R190, P1, R5, R191, RZ ;  /* 0x000000bf05be7210 */ /* 0x004fca0007f3e0ff */
[----:B------:R-:W-:Y:S02]  /*171c0*/  IMAD.X R191, R2, 0x1, R7, P1 ;  /* 0x0000000102bf7824 */ /* 0x000fe400008e0607 */
[----:B-1----:R-:W2:Y:S04]  /*171d0*/  LDL.LU R2, [R1+0x8] ;  /* 0x0000080001027983 */ /* 0x002ea80000300800 */
[----:B------:R1:W-:Y:S04]  /*171e0*/  LDGSTS.E [R187+0x3b00], desc[UR16][R190.64], P0 ;  /* 0x03b00000bebb7fae */ /* 0x0003e80008121850 */
[----:B------:R-:W1:Y:S04]  /*171f0*/  LDL R191, [R1+0x50] ;  /* 0x0000500001bf7983 */ /* 0x000e680000100800 */
[----:B------:R-:W-:Y:S04]  /*17200*/  STL [R1+0x6b8], R5 ;  /* 0x0006b80501007387 */ /* 0x000fe80000100800 */
[----:B------:R4:W-:Y:S04]  /*17210*/  STL [R1+0x6bc], R7 ;  /* 0x0006bc0701007387 */ /* 0x0009e80000100800 */
[----:B------:R-:W-:Y:S01]  /*17220*/  STL [R1+0x6c0], R6 ;  /* 0x0006c00601007387 */ /* 0x000fe20000100800 */
[----:B-1----:R-:W-:-:S05]  /*17230*/  IADD3 R190, P1, R5, R191, RZ ;  /* 0x000000bf05be7210 */ /* 0x002fca0007f3e0ff */
[----:B---3--:R-:W-:-:S05]  /*17240*/  IMAD.X R191, R4, 0x1, R7, P1 ;  /* 0x0000000104bf7824 */ /* 0x008fca00008e0607 */
[----:B------:R1:W-:Y:S02]  /*17250*/  LDGSTS.E [R187+0x3f00], desc[UR16][R190.64], P0 ;  /* 0x03f00000bebb7fae */ /* 0x0003e40008121850 */
[----:B-1----:R-:W-:-:S05]  /*17260*/  IADD3 R190, P1, R5, R0, RZ ;  /* 0x0000000005be7210 */ /* 0x002fca0007f3e0ff */
[----:B------:R-:W-:-:S05]  /*17270*/  IMAD.X R191, R3, 0x1, R7, P1 ;  /* 0x0000000103bf7824 */ /* 0x000fca00008e0607 */
[----:B------:R1:W-:Y:S02]  /*17280*/  LDGSTS.E [R187+0x4300], desc[UR16][R190.64], P0 ;  /* 0x04300000bebb7fae */ /* 0x0003e40008121850 */
[----:B-1----:R-:W-:-:S05]  /*17290*/  IADD3 R190, P1, R5, R249, RZ ;  /* 0x000000f905be7210 */ /* 0x002fca0007f3e0ff */
[----:B--2---:R-:W-:-:S05]  /*172a0*/  IMAD.X R191, R2, 0x1, R7, P1 ;  /* 0x0000000102bf7824 */ /* 0x004fca00008e0607 */
        /* <DEDUP_REMOVED lines=43> */
[----:B------:R-:W1:Y:S01]  /*17560*/  LDL.LU R187, [R1+0x4] ;  /* 0x0000040001bb7983 */ /* 0x000e620000300800 */
[-C--:B------:R-:W-:Y:S02]  /*17570*/  IADD3 R184, P4, R184, R186.reuse, RZ ;  /* 0x000000bab8b87210 */ /* 0x080fe40007f9e0ff */
[-C--:B------:R-:W-:Y:S01]  /*17580*/  IADD3 R13, P5, R13, R186.reuse, RZ ;  /* 0x000000ba0d0d7210 */ /* 0x080fe20007fbe0ff */
[----:B------:R-:W2:Y:S02]  /*17590*/  LDL.LU R191, [R1+0x20] ;  /* 0x0000200001bf7983 */ /* 0x000ea40000300800 */
[--C-:B------:R-:W-:Y:S01]  /*175a0*/  IMAD.X R14, R14, 0x1, R185.reuse, P4 ;  /* 0x000000010e0e7824 */ /* 0x100fe200020e06b9 */
[-C--:B------:R-:W-:Y:S01]  /*175b0*/  IADD3 R15, P4, R15, R186.reuse, RZ ;  /* 0x000000ba0f0f7210 */ /* 0x080fe20007f9e0ff */
[--C-:B------:R-:W-:Y:S01]  /*175c0*/  IMAD.X R154, R154, 0x1, R185.reuse, P5 ;  /* 0x000000019a9a7824 */ /* 0x100fe200028e06b9 */
[-C--:B------:R-:W-:Y:S01]  /*175d0*/  IADD3 R155, P5, R155, R186.reuse, RZ ;  /* 0x000000ba9b9b7210 */ /* 0x080fe20007fbe0ff */
[----:B----4-:R-:W3:Y:S02]  /*175e0*/  LDL.LU R7, [R1+0x28] ;  /* 0x0000280001077983 */ /* 0x010ee40000300800 */
[--C-:B------:R-:W-:Y:S01]  /*175f0*/  IMAD.X R156, R156, 0x1, R185.reuse, P4 ;  /* 0x000000019c9c7824 */ /* 0x100fe200020e06b9 */
[-C--:B------:R-:W-:Y:S01]  /*17600*/  IADD3 R157, P4, R157, R186.reuse, RZ ;  /* 0x000000ba9d9d7210 */ /* 0x080fe20007f9e0ff */
[--C-:B------:R-:W-:Y:S01]  /*17610*/  IMAD.X R168, R168, 0x1, R185.reuse, P5 ;  /* 0x00000001a8a87824 */ /* 0x100fe200028e06b9 */
[-C--:B------:R-:W-:Y:S01]  /*17620*/  IADD3 R169, P5, R169, R186.reuse, RZ ;  /* 0x000000baa9a97210 */ /* 0x080fe20007fbe0ff */
[----:B------:R-:W4:Y:S02]  /*17630*/  LDL.LU R5, [R1+0x30] ;  /* 0x0000300001057983 */ /* 0x000f240000300800 */
[----:B------:R-:W-:Y:S01]  /*17640*/  IMAD.X R170, R170, 0x1, R185, P4 ;  /* 0x00000001aaaa7824 */ /* 0x000fe200020e06b9 */
[----:B------:R-:W-:-:S02]  /*17650*/  IADD3 R171, P4, R171, R186, RZ ;  /* 0x000000baabab7210 */ /* 0x000fc40007f9e0ff */
[----:B------:R-:W-:Y:S01]  /*17660*/  SHF.R.S32.HI R0, RZ, 0x1f, R6 ;  /* 0x0000001fff007819 */ /* 0x000fe20000011406 */
[--C-:B------:R-:W-:Y:S01]  /*17670*/  IMAD.X R179, R179, 0x1, R185.reuse, P5 ;  /* 0x00000001b3b37824 */ /* 0x100fe200028e06b9 */
[----:B------:R-:W-:Y:S01]  /*17680*/  LEA R188, P0, R6, R188, 0x2 ;  /* 0x000000bc06bc7211 */ /* 0x000fe200078010ff */
[--C-:B------:R-:W-:Y:S01]  /*17690*/  IMAD.X R180, R180, 0x1, R185.reuse, P4 ;  /* 0x00000001b4b47824 */ /* 0x100fe200020e06b9 */
[-C--:B------:R-:W-:Y:S01]  /*176a0*/  IADD3 R200, P4, R200, R186.reuse, RZ ;  /* 0x000000bac8c87210 */ /* 0x080fe20007f9e0ff */
[----:B------:R-:W4:Y:S01]  /*176b0*/  LDL.LU R190, [R1+0x38] ;  /* 0x0000380001be7983 */ /* 0x000f220000300800 */
[-C--:B------:R-:W-:Y:S02]  /*176c0*/  IADD3 R198, P5, R198, R186.reuse, RZ ;  /* 0x000000bac6c67210 */ /* 0x080fe40007fbe0ff */
[----:B------:R-:W-:Y:S01]  /*176d0*/  SHF.L.U64.HI R0, R6, 0x2, R0 ;  /* 0x0000000206007819 */ /* 0x000fe20000010200 */
[--C-:B------:R-:W-:Y:S01]  /*176e0*/  IMAD.X R199, R199, 0x1, R185.reuse, P4 ;  /* 0x00000001c7c77824 */ /* 0x100fe200020e06b9 */
[-C--:B------:R-:W-:Y:S01]  /*176f0*/  IADD3 R214, P4, R214, R186.reuse, RZ ;  /* 0x000000bad6d67210 */ /* 0x080fe20007f9e0ff */
[--C-:B------:R-:W-:Y:S01]  /*17700*/  IMAD.X R197, R197, 0x1, R185.reuse, P5 ;  /* 0x00000001c5c57824 */ /* 0x100fe200028e06b9 */
[-C--:B------:R-:W-:Y:S01]  /*17710*/  IADD3 R212, P5, R212, R186.reuse, RZ ;  /* 0x000000bad4d47210 */ /* 0x080fe20007fbe0ff */
[----:B------:R-:W-:Y:S01]  /*17720*/  IMAD.X R189, R189, 0x1, R0, P0 ;  /* 0x00000001bdbd7824 */ /* 0x000fe200000e0600 */
[-C--:B------:R-:W-:Y:S01]  /*17730*/  IADD3 R8, P3, R8, R186.reuse, RZ ;  /* 0x000000ba08087210 */ /* 0x080fe20007f7e0ff */
[----:B------:R-:W4:Y:S01]  /*17740*/  LDL.LU R0, [R1] ;  /* 0x0000000001007983 */ /* 0x000f220000300800 */
[-C--:B------:R-:W-:Y:S01]  /*17750*/  IADD3 R9, P2, R9, R186.reuse, RZ ;  /* 0x000000ba09097210 */ /* 0x080fe20007f5e0ff */
[--C-:B------:R-:W-:Y:S01]  /*17760*/  IMAD.X R213, R213, 0x1, R185.reuse, P4 ;  /* 0x00000001d5d57824 */ /* 0x100fe200020e06b9 */
[-C--:B------:R-:W-:Y:S01]  /*17770*/  IADD3 R10, P1, R10, R186.reuse, RZ ;  /* 0x000000ba0a0a7210 */ /* 0x080fe20007f3e0ff */
[----:B------:R-:W-:Y:S01]  /*17780*/  STL [R1+0x6c8], R189 ;  /* 0x0006c8bd01007387 */ /* 0x000fe20000100800 */
[----:B------:R-:W-:Y:S01]  /*17790*/  IMAD.X R211, R211, 0x1, R185, P5 ;  /* 0x00000001d3d37824 */ /* 0x000fe200028e06b9 */
[----:B------:R-:W-:-:S02]  /*177a0*/  IADD3 R228, P4, R228, R186, RZ ;  /* 0x000000bae4e47210 */ /* 0x000fc40007f9e0ff */
[----:B------:R-:W-:Y:S01]  /*177b0*/  STL [R1+0x6c4], R188 ;  /* 0x0006c4bc01007387 */ /* 0x000fe20000100800 */
[-C--:B------:R-:W-:Y:S02]  /*177c0*/  IADD3 R11, P0, R11, R186.reuse, RZ ;  /* 0x000000ba0b0b7210 */ /* 0x080fe40007f1e0ff */
[-C--:B------:R-:W-:Y:S01]  /*177d0*/  IADD3 R226, P5, R226, R186.reuse, RZ ;  /* 0x000000bae2e27210 */ /* 0x080fe20007fbe0ff */
[----:B------:R-:W-:Y:S01]  /*177e0*/  STL [R1+0x6cc], R184 ;  /* 0x0006ccb801007387 */ /* 0x000fe20000100800 */
[-C--:B------:R-:W-:Y:S01]  /*177f0*/  IADD3 R12, P6, R12, R186.reuse, RZ ;  /* 0x000000ba0c0c7210 */ /* 0x080fe20007fde0ff */
[--C-:B------:R-:W-:Y:S02]  /*17800*/  IMAD.X R227, R227, 0x1, R185.reuse, P4 ;  /* 0x00000001e3e37824 */ /* 0x100fe400020e06b9 */
[----:B------:R-:W-:Y:S01]  /*17810*/  STL [R1+0x6d0], R8 ;  /* 0x0006d00801007387 */ /* 0x000fe20000100800 */
[----:B------:R-:W-:Y:S01]  /*17820*/  IMAD.X R16, R16, 0x1, R185, P3 ;  /* 0x0000000110107824 */ /* 0x000fe200018e06b9 */
[----:B------:R-:W-:-:S02]  /*17830*/  IADD3 R242, P4, R242, R186, RZ ;  /* 0x000000baf2f27210 */ /* 0x000fc40007f9e0ff */
[----:B------:R-:W-:Y:S01]  /*17840*/  STL [R1+0x6d4], R9 ;  /* 0x0006d40901007387 */ /* 0x000fe20000100800 */
[--C-:B------:R-:W-:Y:S01]  /*17850*/  IMAD.X R225, R225, 0x1, R185.reuse, P5 ;  /* 0x00000001e1e17824 */ /* 0x100fe200028e06b9 */
[-C--:B------:R-:W-:Y:S02]  /*17860*/  IADD3 R17, P3, R17, R186.reuse, RZ ;  /* 0x000000ba11117210 */ /* 0x080fe40007f7e0ff */
[----:B------:R-:W-:Y:S01]  /*17870*/  STL [R1+0x6d8], R10 ;  /* 0x0006d80a01007387 */ /* 0x000fe20000100800 */
[-C--:B------:R-:W-:Y:S01]  /*17880*/  IADD3 R240, P5, R240, R186.reuse, RZ ;  /* 0x000000baf0f07210 */ /* 0x080fe20007fbe0ff */
[----:B------:R-:W-:Y:S02]  /*17890*/  IMAD.X R18, R18, 0x1, R185, P2 ;  /* 0x0000000112127824 */ /* 0x000fe400010e06b9 */
[----:B------:R-:W-:Y:S01]  /*178a0*/  STL [R1+0x6dc], R11 ;  /* 0x0006dc0b01007387 */ /* 0x000fe20000100800 */
[----:B------:R-:W-:-:S03]  /*178b0*/  IADD3 R19, P2, R19, R186, RZ ;  /* 0x000000ba13137210 */ /* 0x000fc60007f5e0ff */
[----:B------:R-:W-:Y:S01]  /*178c0*/  STL [R1+0x6e0], R12 ;  /* 0x0006e00c01007387 */ /* 0x000fe20000100800 */
[----:B------:R-:W-:-:S03]  /*178d0*/  IMAD.X R20, R20, 0x1, R185, P1 ;  /* 0x0000000114147824 */ /* 0x000fc600008e06b9 */
[----:B------:R-:W-:Y:S01]  /*178e0*/  STL [R1+0x6e4], R13 ;  /* 0x0006e40d01007387 */ /* 0x000fe20000100800 */
[-C--:B------:R-:W-:Y:S01]  /*178f0*/  IADD3 R21, P1, R21, R186.reuse, RZ ;  /* 0x000000ba15157210 */ /* 0x080fe20007f3e0ff */
[--C-:B------:R-:W-:Y:S02]  /*17900*/  IMAD.X R241, R241, 0x1, R185.reuse, P4 ;  /* 0x00000001f1f17824 */ /* 0x100fe400020e06b9 */
[----:B------:R-:W-:Y:S01]  /*17910*/  STL [R1+0x6e8], R14 ;  /* 0x0006e80e01007387 */ /* 0x000fe20000100800 */
[----:B------:R-:W-:Y:S01]  /*17920*/  IMAD.X R239, R239, 0x1, R185, P5 ;  /* 0x00000001efef7824 */ /* 0x000fe200028e06b9 */
[----:B------:R-:W-:Y:S02]  /*17930*/  IADD3 R249, P4, R249, R186, RZ ;  /* 0x000000baf9f97210 */ /* 0x000fe40007f9e0ff */
[----:B------:R-:W-:Y:S04]  /*17940*/  STL [R1+0x6ec], R15 ;  /* 0x0006ec0f01007387 */ /* 0x000fe80000100800 */
[----:B------:R-:W-:Y:S04]  /*17950*/  STL [R1+0x6f0], R16 ;  /* 0x0006f01001007387 */ /* 0x000fe80000100800 */
[----:B------:R-:W-:Y:S04]  /*17960*/  STL [R1+0x6f4], R17 ;  /* 0x0006f41101007387 */ /* 0x000fe80000100800 */
[----:B------:R-:W-:Y:S04]  /*17970*/  STL [R1+0x6f8], R18 ;  /* 0x0006f81201007387 */ /* 0x000fe80000100800 */
[----:B------:R-:W-:Y:S04]  /*17980*/  STL [R1+0x6fc], R19 ;  /* 0x0006fc1301007387 */ /* 0x000fe80000100800 */
[----:B------:R-:W-:Y:S04]  /*17990*/  STL [R1+0x700], R20 ;  /* 0x0007001401007387 */ /* 0x000fe80000100800 */
[----:B------:R-:W-:Y:S04]  /*179a0*/  STL [R1+0x704], R21 ;  /* 0x0007041501007387 */ /* 0x000fe80000100800 */
[----:B------:R1:W-:Y:S01]  /*179b0*/  STL [R1+0x10], R249 ;  /* 0x000010f901007387 */ /* 0x0003e20000100800 */
[----:B------:R-:W-:-:S02]  /*179c0*/  UIADD3 UR4, UR4, 0x1, URZ ;  /* 0x0000000104047890 */ /* 0x000fc4000fffe03f */
[----:B------:R-:W-:Y:S01]  /*179d0*/  UIADD3 UR8, UR8, -0x40, URZ ;  /* 0xffffffc008087890 */ /* 0x000fe2000fffe03f */
[----:B------:R-:W0:Y:S01]  /*179e0*/  LDGDEPBAR ;  /* 0x00000000000079af */ /* 0x000e220000000000 */
[----:B-1----:R-:W-:-:S05]  /*179f0*/  IADD3 R187, P5, R187, R186, RZ ;  /* 0x000000babbbb7210 */ /* 0x002fca0007fbe0ff */
[----:B------:R-:W-:Y:S04]  /*17a00*/  STL [R1+0x4], R187 ;  /* 0x000004bb01007387 */ /* 0x000fe80000100800 */
[----:B------:R-:W4:Y:S01]  /*17a10*/  LDL.LU R249, [R1+0x740] ;  /* 0x0007400001f97983 */ /* 0x000f220000300800 */
[--C-:B------:R-:W-:Y:S01]  /*17a20*/  IMAD.X R158, R158, 0x1, R185.reuse, P3 ;  /* 0x000000019e9e7824 */ /* 0x100fe200018e06b9 */
[-C--:B------:R-:W-:Y:S01]  /*17a30*/  IADD3 R159, P3, R159, R186.reuse, RZ ;  /* 0x000000ba9f9f7210 */ /* 0x080fe20007f7e0ff */
[--C-:B------:R-:W-:Y:S01]  /*17a40*/  IMAD.X R160, R160, 0x1, R185.reuse, P2 ;  /* 0x00000001a0a07824 */ /* 0x100fe200010e06b9 */
[----:B------:R-:W4:Y:S03]  /*17a50*/  LDL.LU R189, [R1+0x40] ;  /* 0x0000400001bd7983 */ /* 0x000f260000300800 */
[----:B------:R-:W-:Y:S01]  /*17a60*/  IMAD.X R172, R172, 0x1, R185, P3 ;  /* 0x00000001acac7824 */ /* 0x000fe200018e06b9 */
[----:B------:R-:W-:-:S05]  /*17a70*/  IADD3 R173, P3, R173, R186, RZ ;  /* 0x000000baadad7210 */ /* 0x000fca0007f7e0ff */
[----:B------:R-:W-:Y:S01]  /*17a80*/  IMAD.X R181, R181, 0x1, R185, P3 ;  /* 0x00000001b5b57824 */ /* 0x000fe200018e06b9 */
[-C--:B------:R-:W-:Y:S02]  /*17a90*/  IADD3 R202, P3, R202, R186.reuse, RZ ;  /* 0x000000bacaca7210 */ /* 0x080fe40007f7e0ff */
[----:B------:R-:W-:-:S03]  /*17aa0*/  IADD3 R161, P2, R161, R186, RZ ;  /* 0x000000baa1a17210 */ /* 0x000fc60007f5e0ff */
[--C-:B------:R-:W-:Y:S01]  /*17ab0*/  IMAD.X R201, R201, 0x1, R185.reuse, P3 ;  /* 0x00000001c9c97824 */ /* 0x100fe200018e06b9 */
[-C--:B------:R-:W-:Y:S01]  /*17ac0*/  IADD3 R216, P3, R216, R186.reuse, RZ ;  /* 0x000000bad8d87210 */ /* 0x080fe20007f7e0ff */
        /* <DEDUP_REMOVED lines=30> */
[----:B------:R1:W-:Y:S01]  /*17cb0*/  STL [R1+0x18], R251 ;  /* 0x000018fb01007387 */ /* 0x0003e20000100800 */
[--C-:B------:R-:W-:Y:S01]  /*17cc0*/  IMAD.X R207, R207, 0x1, R185.reuse, P0 ;  /* 0x00000001cfcf7824 */ /* 0x100fe200000e06b9 */
[-C--:B------:R-:W-:Y:S01]  /*17cd0*/  IADD3 R222, P0, R222, R186.reuse, RZ ;  /* 0x000000badede7210 */ /* 0x080fe20007f1e0ff */
[--C-:B------:R-:W-:Y:S01]  /*17ce0*/  IMAD.X R231, R231, 0x1, R185.reuse, P2 ;  /* 0x00000001e7e77824 */ /* 0x100fe200010e06b9 */
[-C--:B------:R-:W-:Y:S01]  /*17cf0*/  IADD3 R246, P2, R246, R186.reuse, RZ ;  /* 0x000000baf6f67210 */ /* 0x080fe20007f5e0ff */
[--C-:B------:R-:W-:Y:S01]  /*17d00*/  IMAD.X R219, R219, 0x1, R185.reuse, P1 ;  /* 0x00000001dbdb7824 */ /* 0x100fe200008e06b9 */
[----:B-1----:R-:W4:Y:S01]  /*17d10*/  LDL.LU R251, [R1+0x73c] ;  /* 0x00073c0001fb7983 */ /* 0x002f220000300800 */
[-C--:B------:R-:W-:Y:S01]  /*17d20*/  IADD3 R234, P1, R234, R186.reuse, RZ ;  /* 0x000000baeaea7210 */ /* 0x080fe20007f3e0ff */
[--C-:B------:R-:W-:Y:S01]  /*17d30*/  IMAD.X R221, R221, 0x1, R185.reuse, P0 ;  /* 0x00000001dddd7824 */ /* 0x100fe200000e06b9 */
[-C--:B------:R-:W-:Y:S01]  /*17d40*/  IADD3 R236, P0, R236, R186.reuse, RZ ;  /* 0x000000baecec7210 */ /* 0x080fe20007f1e0ff */
[--C-:B------:R-:W-:Y:S01]  /*17d50*/  IMAD.X R245, R245, 0x1, R185.reuse, P2 ;  /* 0x00000001f5f57824 */ /* 0x100fe200010e06b9 */
[-C--:B--2---:R-:W-:Y:S01]  /*17d60*/  IADD3 R191, P2, R191, R186.reuse, RZ ;  /* 0x000000babfbf7210 */ /* 0x084fe20007f5e0ff */
[--C-:B------:R-:W-:Y:S01]  /*17d70*/  IMAD.X R233, R233, 0x1, R185.reuse, P1 ;  /* 0x00000001e9e97824 */ /* 0x100fe200008e06b9 */
[----:B------:R-:W-:Y:S01]  /*17d80*/  IADD3 R248, P1, R248, R186, RZ ;  /* 0x000000baf8f87210 */ /* 0x000fe20007f3e0ff */
[----:B------:R-:W2:Y:S01]  /*17d90*/  LDL.LU R6, [R1+0x48] ;  /* 0x0000480001067983 */ /* 0x000ea20000300800 */
[----:B------:R-:W-:-:S03]  /*17da0*/  IMAD.X R235, R235, 0x1, R185, P0 ;  /* 0x00000001ebeb7824 */ /* 0x000fc600000e06b9 */
[----:B------:R-:W2:Y:S01]  /*17db0*/  LDL.LU R19, [R1+0x14] ;  /* 0x0000140001137983 */ /* 0x000ea20000300800 */
[-C--:B------:R-:W-:Y:S01]  /*17dc0*/  IADD3 R250, P0, R250, R186.reuse, RZ ;  /* 0x000000bafafa7210 */ /* 0x080fe20007f1e0ff */
[----:B------:R-:W-:Y:S02]  /*17dd0*/  IMAD.X R247, R247, 0x1, R185, P1 ;  /* 0x00000001f7f77824 */ /* 0x000fe400008e06b9 */
[----:B------:R-:W2:Y:S01]  /*17de0*/  LDL.LU R18, [R1+0x50] ;  /* 0x0000500001127983 */ /* 0x000ea20000300800 */
[----:B---3--:R-:W-:-:S03]  /*17df0*/  IADD3 R7, P1, R7, R186, RZ ;  /* 0x000000ba07077210 */ /* 0x008fc60007f3e0ff */
[----:B------:R1:W-:Y:S04]  /*17e00*/  STL [R1+0x20], R191 ;  /* 0x000020bf01007387 */ /* 0x0003e80000100800 */
[----:B-1----:R-:W3:Y:S04]  /*17e10*/  LDL.LU R191, [R1+0x1c] ;  /* 0x00001c0001bf7983 */ /* 0x002ee80000300800 */
[----:B------:R-:W3:Y:S04]  /*17e20*/  LDL.LU R17, [R1+0x58] ;  /* 0x0000580001117983 */ /* 0x000ee80000300800 */
[----:B------:R-:W3:Y:S04]  /*17e30*/  LDL.LU R187, [R1+0x24] ;  /* 0x0000240001bb7983 */ /* 0x000ee80000300800 */
[----:B------:R1:W-:Y:S04]  /*17e40*/  STL [R1+0x28], R7 ;  /* 0x0000280701007387 */ /* 0x0003e80000100800 */
[----:B-1----:R-:W3:Y:S04]  /*17e50*/  LDL.LU R7, [R1+0x60] ;  /* 0x0000600001077983 */ /* 0x002ee80000300800 */
[----:B------:R-:W3:Y:S04]  /*17e60*/  LDL.LU R16, [R1+0x68] ;  /* 0x0000680001107983 */ /* 0x000ee80000300800 */
[----:B------:R-:W3:Y:S04]  /*17e70*/  LDL.LU R15, [R1+0x34] ;  /* 0x00003400010f7983 */ /* 0x000ee80000300800 */
[----:B------:R-:W3:Y:S01]  /*17e80*/  LDL.LU R14, [R1+0x70] ;  /* 0x00007000010e7983 */ /* 0x000ee20000300800 */
[----:B----4-:R-:W-:Y:S01]  /*17e90*/  IMAD.X R249, R249, 0x1, R185, P0 ;  /* 0x00000001f9f97824 */ /* 0x010fe200000e06b9 */
[----:B------:R-:W-:-:S05]  /*17ea0*/  IADD3 R5, P0, R5, R186, RZ ;  /* 0x000000ba05057210 */ /* 0x000fca0007f1e0ff */
[----:B------:R1:W-:Y:S04]  /*17eb0*/  STL [R1+0x30], R5 ;  /* 0x0000300501007387 */ /* 0x0003e80000100800 */
[----:B------:R-:W4:Y:S04]  /*17ec0*/  LDL.LU R13, [R1+0x3c] ;  /* 0x00003c00010d7983 */ /* 0x000f280000300800 */
[----:B-1----:R-:W4:Y:S04]  /*17ed0*/  LDL.LU R5, [R1+0x78] ;  /* 0x0000780001057983 */ /* 0x002f280000300800 */
        /* <DEDUP_REMOVED lines=17> */
[--C-:B------:R-:W-:Y:S01]  /*17ff0*/  IMAD.X R251, R251, 0x1, R185.reuse, P6 ;  /* 0x00000001fbfb7824 */ /* 0x100fe200030e06b9 */
[----:B------:R-:W-:Y:S01]  /*18000*/  IADD3 R190, P6, R190, R186, RZ ;  /* 0x000000babebe7210 */ /* 0x000fe20007fde0ff */
[----:B------:R-:W-:-:S04]  /*18010*/  IMAD.X R2, R2, 0x1, R185, P4 ;  /* 0x0000000102027824 */ /* 0x000fc800020e06b9 */
[----:B------:R1:W-:Y:S04]  /*18020*/  STL [R1+0x38], R190 ;  /* 0x000038be01007387 */ /* 0x0003e80000100800 */
[----:B------:R-:W4:Y:S01]  /*18030*/  LDL.LU R10, [R1+0x88] ;  /* 0x00008800010a7983 */ /* 0x000f220000300800 */
[----:B------:R-:W-:-:S03]  /*18040*/  IADD3 R189, P5, R189, R186, RZ ;  /* 0x000000babdbd7210 */ /* 0x000fc60007fbe0ff */
[----:B------:R-:W4:Y:S04]  /*18050*/  LDL.LU R9, [R1+0x54] ;  /* 0x0000540001097983 */ /* 0x000f280000300800 */
[----:B------:R-:W4:Y:S04]  /*18060*/  LDL.LU R8, [R1+0x90] ;  /* 0x0000900001087983 */ /* 0x000f280000300800 */
[----:B------:R3:W-:Y:S01]  /*18070*/  STL [R1], R0 ;  /* 0x0000000001007387 */ /* 0x0007e20000100800 */
[----:B--2---:R-:W-:-:S03]  /*18080*/  IADD3 R6, P4, R6, R186, RZ ;  /* 0x000000ba06067210 */ /* 0x004fc60007f9e0ff */
[----:B------:R-:W2:Y:S04]  /*18090*/  LDL.LU R184, [R1+0x5c] ;  /* 0x00005c0001b87983 */ /* 0x000ea80000300800 */
[----:B-1----:R-:W2:Y:S01]  /*180a0*/  LDL.LU R190, [R1+0x98] ;  /* 0x0000980001be7983 */ /* 0x002ea20000300800 */
[----:B---3--:R-:W-:-:S03]  /*180b0*/  IMAD.X R191, R191, 0x1, R185, P2 ;  /* 0x00000001bfbf7824 */ /* 0x008fc600010e06b9 */
[----:B------:R-:W3:Y:S01]  /*180c0*/  LDL.LU R0, [R1+0x64] ;  /* 0x0000640001007983 */ /* 0x000ee20000300800 */
[----:B------:R-:W-:-:S03]  /*180d0*/  IMAD.X R19, R19, 0x1, R185, P3 ;  /* 0x0000000113137824 */ /* 0x000fc600018e06b9 */
[----:B------:R1:W-:Y:S01]  /*180e0*/  STL [R1+0x8], R2 ;  /* 0x0000080201007387 */ /* 0x0003e20000100800 */
[-C--:B------:R-:W-:Y:S01]  /*180f0*/  IADD3 R18, P3, R18, R186.reuse, RZ ;  /* 0x000000ba12127210 */ /* 0x080fe20007f7e0ff */
[----:B------:R-:W-:Y:S01]  /*18100*/  IMAD.X R187, R187, 0x1, R185, P1 ;  /* 0x00000001bbbb7824 */ /* 0x000fe200008e06b9 */
[-C--:B------:R-:W-:Y:S01]  /*18110*/  IADD3 R17, P2, R17, R186.reuse, RZ ;  /* 0x000000ba11117210 */ /* 0x080fe20007f5e0ff */
[----:B-1----:R-:W3:Y:S04]  /*18120*/  LDL.LU R2, [R1+0x738] ;  /* 0x0007380001027983 */ /* 0x002ee80000300800 */
[----:B------:R1:W-:Y:S04]  /*18130*/  STL [R1+0x40], R189 ;  /* 0x000040bd01007387 */ /* 0x0003e80000100800 */
[----:B------:R-:W3:Y:S01]  /*18140*/  LDL.LU R188, [R1+0xa0] ;  /* 0x0000a00001bc7983 */ /* 0x000ee20000300800 */
[----:B------:R-:W-:-:S03]  /*18150*/  IADD3 R7, P1, R7, R186, RZ ;  /* 0x000000ba07077210 */ /* 0x000fc60007f3e0ff */
[----:B-1----:R-:W3:Y:S04]  /*18160*/  LDL.LU R189, [R1+0xa8] ;  /* 0x0000a80001bd7983 */ /* 0x002ee80000300800 */
[----:B------:R1:W-:Y:S01]  /*18170*/  STL [R1+0x48], R6 ;  /* 0x0000480601007387 */ /* 0x0003e20000100800 */
[--C-:B------:R-:W-:Y:S01]  /*18180*/  IMAD.X R3, R3, 0x1, R185.reuse, P0 ;  /* 0x0000000103037824 */ /* 0x100fe200000e06b9 */
[----:B------:R-:W-:Y:S02]  /*18190*/  IADD3 R16, P0, R16, R186, RZ ;  /* 0x000000ba10107210 */ /* 0x000fe40007f1e0ff */
[----:B-1----:R-:W3:Y:S04]  /*181a0*/  LDL.LU R6, [R1+0x74] ;  /* 0x0000740001067983 */ /* 0x002ee80000300800 */
[----:B------:R1:W-:Y:S04]  /*181b0*/  STL [R1+0x1c], R191 ;  /* 0x00001cbf01007387 */ /* 0x0003e80000100800 */
[----:B------:R-:W-:Y:S01]  /*181c0*/  STL [R1+0x14], R19 ;  /* 0x0000141301007387 */ /* 0x000fe20000100800 */
[----:B------:R-:W-:-:S03]  /*181d0*/  IMAD.X R15, R15, 0x1, R185, P6 ;  /* 0x000000010f0f7824 */ /* 0x000fc600030e06b9 */
[----:B-1----:R-:W3:Y:S04]  /*181e0*/  LDL.LU R191, [R1+0x7c] ;  /* 0x00007c0001bf7983 */ /* 0x002ee80000300800 */
[----:B------:R-:W-:Y:S04]  /*181f0*/  STL [R1+0x50], R18 ;  /* 0x0000501201007387 */ /* 0x000fe80000100800 */
[----:B------:R1:W-:Y:S01]  /*18200*/  STL [R1+0x24], R187 ;  /* 0x000024bb01007387 */ /* 0x0003e20000100800 */
[----:B------:R-:W-:Y:S01]  /*18210*/  IADD3 R14, P6, R14, R186, RZ ;  /* 0x000000ba0e0e7210 */ /* 0x000fe20007fde0ff */
[----:B------:R-:W-:-:S02]  /*18220*/  IMAD.X R4, R4, 0x1, R185, P3 ;  /* 0x0000000104047824 */ /* 0x000fc400018e06b9 */
[----:B-1----:R-:W3:Y:S04]  /*18230*/  LDL.LU R187, [R1+0xb8] ;  /* 0x0000b80001bb7983 */ /* 0x002ee80000300800 */
[----:B------:R-:W-:Y:S04]  /*18240*/  STL [R1+0x58], R17 ;  /* 0x0000581101007387 */ /* 0x000fe80000100800 */
[----:B------:R1:W-:Y:S04]  /*18250*/  STL [R1+0x60], R7 ;  /* 0x0000600701007387 */ /* 0x0003e80000100800 */
[----:B-1----:R-:W3:Y:S04]  /*18260*/  LDL.LU R7, [R1+0x84] ;  /* 0x0000840001077983 */ /* 0x002ee80000300800 */
[----:B------:R1:W-:Y:S04]  /*18270*/  STL [R1+0x2c], R3 ;  /* 0x00002c0301007387 */ /* 0x0003e80000100800 */
[----:B-1----:R-:W3:Y:S04]  /*18280*/  LDL.LU R3, [R1+0x734] ;  /* 0x0007340001037983 */ /* 0x002ee80000300800 */
[----:B------:R-:W-:Y:S04]  /*18290*/  STL [R1+0x68], R16 ;  /* 0x0000681001007387 */ /* 0x000fe80000100800 */
[----:B------:R-:W-:Y:S01]  /*182a0*/  STL [R1+0x34], R15 ;  /* 0x0000340f01007387 */ /* 0x000fe20000100800 */
[--C-:B----4-:R-:W-:Y:S01]  /*182b0*/  IMAD.X R13, R13, 0x1, R185.reuse, P5 ;  /* 0x000000010d0d7824 */ /* 0x110fe200028e06b9 */
[----:B------:R-:W-:Y:S01]  /*182c0*/  IADD3 R5, P5, R5, R186, RZ ;  /* 0x000000ba05057210 */ /* 0x000fe20007fbe0ff */
[----:B------:R-:W-:-:S04]  /*182d0*/  IMAD.X R12, R12, 0x1, R185, P4 ;  /* 0x000000010c0c7824 */ /* 0x000fc800020e06b9 */
[----:B------:R1:W-:Y:S04]  /*182e0*/  STL [R1+0x78], R5 ;  /* 0x0000780501007387 */ /* 0x0003e80000100800 */
[----:B------:R-:W-:Y:S04]  /*182f0*/  STL [R1+0x70], R14 ;  /* 0x0000700e01007387 */ /* 0x000fe80000100800 */
[----:B-1----:R-:W4:Y:S04]  /*18300*/  LDL.LU R5, [R1+0xc0] ;  /* 0x0000c00001057983 */ /* 0x002f280000300800 */
[----:B------:R-:W-:Y:S04]  /*18310*/  STL [R1+0x3c], R13 ;  /* 0x00003c0d01007387 */ /* 0x000fe80000100800 */
[----:B------:R1:W-:Y:S04]  /*18320*/  STL [R1+0x4c], R4 ;  /* 0x00004c0401007387 */ /* 0x0003e80000100800 */
[----:B------:R-:W-:Y:S04]  /*18330*/  STL [R1+0x44], R12 ;  /* 0x0000440c01007387 */ /* 0x000fe80000100800 */
[----:B-1----:R-:W4:Y:S01]  /*18340*/  LDL.LU R4, [R1+0x730] ;  /* 0x0007300001047983 */ /* 0x002f220000300800 */
[----:B------:R-:W-:-:S05]  /*18350*/  IADD3 R11, P4, R11, R186, RZ ;  /* 0x000000ba0b0b7210 */ /* 0x000fca0007f9e0ff */
[----:B------:R-:W-:Y:S01]  /*18360*/  STL [R1+0x80], R11 ;  /* 0x0000800b01007387 */ /* 0x000fe20000100800 */
[----:B------:R-:W-:Y:S01]  /*18370*/  IADD3 R10, P3, R10, R186, RZ ;  /* 0x000000ba0a0a7210 */ /* 0x000fe20007f7e0ff */
[----:B------:R-:W-:-:S04]  /*18380*/  IMAD.X R9, R9, 0x1, R185, P2 ;  /* 0x0000000109097824 */ /* 0x000fc800010e06b9 */
[----:B------:R-:W-:Y:S01]  /*18390*/  STL [R1+0x88], R10 ;  /* 0x0000880a01007387 */ /* 0x000fe20000100800 */
[----:B------:R-:W-:-:S03]  /*183a0*/  IADD3 R8, P2, R8, R186, RZ ;  /* 0x000000ba08087210 */ /* 0x000fc60007f5e0ff */
[----:B------:R-:W-:Y:S01]  /*183b0*/  STL [R1+0x54], R9 ;  /* 0x0000540901007387 */ /* 0x000fe20000100800 */
[--C-:B--2---:R-:W-:Y:S01]  /*183c0*/  IMAD.X R184, R184, 0x1, R185.reuse, P1 ;  /* 0x00000001b8b87824 */ /* 0x104fe200008e06b9 */
[----:B------:R-:W-:Y:S02]  /*183d0*/  IADD3 R190, P1, R190, R186, RZ ;  /* 0x000000babebe7210 */ /* 0x000fe40007f3e0ff */
[----:B------:R-:W-:Y:S01]  /*183e0*/  STL [R1+0x90], R8 ;  /* 0x0000900801007387 */ /* 0x000fe20000100800 */
[----:B---3--:R-:W-:-:S03]  /*183f0*/  IMAD.X R0, R0, 0x1, R185, P0 ;  /* 0x0000000100007824 */ /* 0x008fc600000e06b9 */
[----:B------:R1:W-:Y:S04]  /*18400*/  STL [R1+0x98], R190 ;  /* 0x000098be01007387 */ /* 0x0003e80000100800 */
[----:B------:R-:W-:Y:S04]  /*18410*/  STL [R1+0x5c], R184 ;  /* 0x00005cb801007387 */ /* 0x000fe80000100800 */
[----:B-1----:R-:W2:Y:S01]  /*18420*/  LDL.LU R190, [R1+0xc8] ;  /* 0x0000c80001be7983 */ /* 0x002ea20000300800 */
[----:B------:R-:W-:-:S03]  /*18430*/  IMAD.X R2, R2, 0x1, R185, P6 ;  /* 0x0000000102027824 */ /* 0x000fc600030e06b9 */
[----:B------:R1:W-:Y:S01]  /*18440*/  STL [R1+0x64], R0 ;  /* 0x0000640001007387 */ /* 0x0003e20000100800 */
[----:B------:R-:W-:-:S03]  /*18450*/  IADD3 R188, P0, R188, R186, RZ ;  /* 0x000000babcbc7210 */ /* 0x000fc60007f1e0ff */
[----:B-1----:R-:W3:Y:S01]  /*18460*/  LDL.LU R0, [R1+0x94] ;  /* 0x0000940001007983 */ /* 0x002ee20000300800 */
[----:B------:R-:W-:-:S03]  /*18470*/  IADD3 R189, P6, R189, R186, RZ ;  /* 0x000000babdbd7210 */ /* 0x000fc60007fde0ff */
[----:B------:R1:W-:Y:S04]  /*18480*/  STL [R1+0x6c], R2 ;  /* 0x00006c0201007387 */ /* 0x0003e80000100800 */
[----:B-1----:R-:W3:Y:S01]  /*18490*/  LDL.LU R2, [R1+0x72c] ;  /* 0x00072c0001027983 */ /* 0x002ee20000300800 */
[----:B------:R-:W-:-:S03]  /*184a0*/  IMAD.X R6, R6, 0x1, R185, P5 ;  /* 0x0000000106067824 */ /* 0x000fc600028e06b9 */
[----:B------:R-:W-:Y:S04]  /*184b0*/  STL [R1+0xa0], R188 ;  /* 0x0000a0bc01007387 */ /* 0x000fe80000100800 */
[----:B------:R-:W3:Y:S04]  /*184c0*/  LDL.LU R20, [R1+0xd0] ;  /* 0x0000d00001147983 */ /* 0x000ee80000300800 */
[----:B------:R-:W-:Y:S01]  /*184d0*/  STL [R1+0xa8], R189 ;  /* 0x0000a8bd01007387 */ /* 0x000fe20000100800 */
[--C-:B------:R-:W-:Y:S01]  /*184e0*/  IMAD.X R191, R191, 0x1, R185.reuse, P4 ;  /* 0x00000001bfbf7824 */ /* 0x100fe200020e06b9 */
[----:B------:R-:W-:Y:S01]  /*184f0*/  IADD3 R187, P4, R187, R186, RZ ;  /* 0x000000babbbb7210 */ /* 0x000fe20007f9e0ff */
[----:B------:R-:W-:-:S02]  /*18500*/  IMAD.X R7, R7, 0x1, R185, P3 ;  /* 0x0000000107077824 */ /* 0x000fc400018e06b9 */
[----:B------:R-:W-:Y:S01]  /*18510*/  IMAD.X R3, R3, 0x1, R185, P2 ;  /* 0x0000000103037824 */ /* 0x000fe200010e06b9 */
[----:B----4-:R-:W-:-:S05]  /*18520*/  IADD3 R4, P5, R4, R186, RZ ;  /* 0x000000ba04047210 */ /* 0x010fca0007fbe0ff */
[----:B------:R1:W-:Y:S04]  /*18530*/  STL [R1+0xb0], R4 ;  /* 0x0000b00401007387 */ /* 0x0003e80000100800 */
[----:B------:R-:W-:Y:S04]  /*18540*/  STL [R1+0x74], R6 ;  /* 0x0000740601007387 */ /* 0x000fe80000100800 */
[----:B-1----:R-:W4:Y:S04]  /*18550*/  LDL.LU R4, [R1+0x9c] ;  /* 0x00009c0001047983 */ /* 0x002f280000300800 */
[----:B------:R-:W4:Y:S04]  /*18560*/  LDL.LU R19, [R1+0xd8] ;  /* 0x0000d80001137983 */ /* 0x000f280000300800 */
[----:B------:R1:W-:Y:S01]  /*18570*/  STL [R1+0x7c], R191 ;  /* 0x00007cbf01007387 */ /* 0x0003e20000100800 */
[----:B------:R-:W-:-:S03]  /*18580*/  IADD3 R5, P3, R5, R186, RZ ;  /* 0x000000ba05057210 */ /* 0x000fc60007f7e0ff */
[----:B-1----:R-:W4:Y:S04]  /*18590*/  LDL.LU R191, [R1+0xa4] ;  /* 0x0000a40001bf7983 */ /* 0x002f280000300800 */
[----:B------:R-:W4:Y:S04]  /*185a0*/  LDL.LU R18, [R1+0xe0] ;  /* 0x0000e00001127983 */ /* 0x000f280000300800 */
[----:B------:R-:W4:Y:S04]  /*185b0*/  LDL.LU R17, [R1+0xe8] ;  /* 0x0000e80001117983 */ /* 0x000f280000300800 */
[----:B------:R-:W-:Y:S04]  /*185c0*/  STL [R1+0xb8], R187 ;  /* 0x0000b8bb01007387 */ /* 0x000fe80000100800 */
[----:B------:R-:W4:Y:S04]  /*185d0*/  LDL.LU R16, [R1+0xb4] ;  /* 0x0000b40001107983 */ /* 0x000f280000300800 */
[----:B------:R-:W4:Y:S04]  /*185e0*/  LDL.LU R15, [R1+0xf0] ;  /* 0x0000f000010f7983 */ /* 0x000f280000300800 */
[----:B------:R1:W-:Y:S04]  /*185f0*/  STL [R1+0x84], R7 ;  /* 0x0000840701007387 */ /* 0x0003e80000100800 */
[----:B------:R-:W4:Y:S04]  /*18600*/  LDL.LU R14, [R1+0xbc] ;  /* 0x0000bc00010e7983 */ /* 0x000f280000300800 */
[----:B------:R-:W4:Y:S04]  /*18610*/  LDL.LU R13, [R1+0xf8] ;  /* 0x0000f800010d7983 */ /* 0x000f280000300800 */
[----:B-1----:R-:W4:Y:S04]  /*18620*/  LDL.LU R7, [R1+0xc4] ;  /* 0x0000c40001077983 */ /* 0x002f280000300800 */
[----:B------:R-:W4:Y:S04]  /*18630*/  LDL.LU R12, [R1+0x100] ;  /* 0x00010000010c7983 */ /* 0x000f280000300800 */
[----:B------:R1:W-:Y:S04]  /*18640*/  STL [R1+0x8c], R3 ;  /* 0x00008c0301007387 */ /* 0x0003e80000100800 */
[----:B------:R3:W-:Y:S04]  /*18650*/  STL [R1+0xc0], R5 ;  /* 0x0000c00501007387 */ /* 0x0007e80000100800 */
[----:B-1----:R-:W4:Y:S04]  /*18660*/  LDL.LU R3, [R1+0x728] ;  /* 0x0007280001037983 */ /* 0x002f280000300800 */
[----:B------:R-:W4:Y:S01]  /*18670*/  LDL.LU R11, [R1+0x108] ;  /* 0x00010800010b7983 */ /* 0x000f220000300800 */
[----:B--2---:R-:W-:-:S03]  /*18680*/  IADD3 R190, P2, R190, R186, RZ ;  /* 0x000000babebe7210 */ /* 0x004fc60007f5e0ff */
[----:B------:R-:W2:Y:S04]  /*18690*/  LDL.LU R10, [R1+0xd4] ;  /* 0x0000d400010a7983 */ /* 0x000ea80000300800 */
[----:B------:R-:W2:Y:S01]  /*186a0*/  LDL.LU R9, [R1+0x110] ;  /* 0x0001100001097983 */ /* 0x000ea20000300800 */
[----:B---3--:R-:W-:-:S03]  /*186b0*/  IMAD.X R0, R0, 0x1, R185, P1 ;  /* 0x0000000100007824 */ /* 0x008fc600008e06b9 */
[----:B------:R-:W3:Y:S04]  /*186c0*/  LDL.LU R8, [R1+0xdc] ;  /* 0x0000dc0001087983 */ /* 0x000ee80000300800 */
[----:B------:R-:W3:Y:S04]  /*186d0*/  LDL.LU R184, [R1+0x118] ;  /* 0x0001180001b87983 */ /* 0x000ee80000300800 */
[----:B------:R-:W3:Y:S04]  /*186e0*/  LDL.LU R188, [R1+0xe4] ;  /* 0x0000e40001bc7983 */ /* 0x000ee80000300800 */
[----:B------:R-:W3:Y:S04]  /*186f0*/  LDL.LU R5, [R1+0x120] ;  /* 0x0001200001057983 */ /* 0x000ee80000300800 */
[----:B------:R-:W3:Y:S01]  /*18700*/  LDL.LU R189, [R1+0x128] ;  /* 0x0001280001bd7983 */ /* 0x000ee20000300800 */
[----:B------:R-:W-:-:S03]  /*18710*/  IADD3 R20, P1, R20, R186, RZ ;  /* 0x000000ba14147210 */ /* 0x000fc60007f3e0ff */
[----:B------:R-:W3:Y:S04]  /*18720*/  LDL.LU R6, [R1+0xf4] ;  /* 0x0000f40001067983 */ /* 0x000ee80000300800 */
[----:B------:R1:W-:Y:S04]  /*18730*/  STL [R1+0xc8], R190 ;  /* 0x0000c8be01007387 */ /* 0x0003e80000100800 */
[----:B------:R-:W3:Y:S04]  /*18740*/  LDL.LU R187, [R1+0x130] ;  /* 0x0001300001bb7983 */ /* 0x000ee80000300800 */
[----:B------:R1:W-:Y:S01]  /*18750*/  STL [R1+0x94], R0 ;  /* 0x0000940001007387 */ /* 0x0003e20000100800 */
[----:B------:R-:W-:-:S03]  /*18760*/  IMAD.X R2, R2, 0x1, R185, P5 ;  /* 0x0000000102027824 */ /* 0x000fc600028e06b9 */
[----:B-1----:R-:W3:Y:S04]  /*18770*/  LDL.LU R190, [R1+0xfc] ;  /* 0x0000fc0001be7983 */ /* 0x002ee80000300800 */
[----:B------:R-:W3:Y:S01]  /*18780*/  LDL.LU R0, [R1+0x138] ;  /* 0x0001380001007983 */ /* 0x000ee20000300800 */
[----:B----4-:R-:W-:Y:S01]  /*18790*/  IMAD.X R4, R4, 0x1, R185, P0 ;  /* 0x0000000104047824 */ /* 0x010fe200000e06b9 */
[----:B------:R-:W-:-:S04]  /*187a0*/  IADD3 R19, P0, R19, R186, RZ ;  /* 0x000000ba13137210 */ /* 0x000fc80007f1e0ff */
[----:B------:R1:W-:Y:S04]  /*187b0*/  STL [R1+0x9c], R4 ;  /* 0x00009c0401007387 */ /* 0x0003e80000100800 */
[----:B-1----:R-:W4:Y:S01]  /*187c0*/  LDL.LU R4, [R1+0x104] ;  /* 0x0001040001047983 */ /* 0x002f220000300800 */
[----:B------:R-:W-:-:S03]  /*187d0*/  IMAD.X R191, R191, 0x1, R185, P6 ;  /* 0x00000001bfbf7824 */ /* 0x000fc600030e06b9 */
[----:B------:R-:W-:Y:S04]  /*187e0*/  STL [R1+0xd0], R20 ;  /* 0x0000d01401007387 */ /* 0x000fe80000100800 */
[----:B------:R1:W-:Y:S01]  /*187f0*/  STL [R1+0xa4], R191 ;  /* 0x0000a4bf01007387 */ /* 0x0003e20000100800 */
[-C--:B------:R-:W-:Y:S02]  /*18800*/  IADD3 R18, P6, R18, R186.reuse, RZ ;  /* 0x000000ba12127210 */ /* 0x080fe40007fde0ff */
[----:B------:R-:W-:Y:S01]  /*18810*/  IADD3 R17, P5, R17, R186, RZ ;  /* 0x000000ba11117210 */ /* 0x000fe20007fbe0ff */
[----:B-1----:R-:W4:Y:S01]  /*18820*/  LDL.LU R191, [R1+0x140] ;  /* 0x0001400001bf7983 */ /* 0x002f220000300800 */
[----:B------:R-:W-:-:S03]  /*18830*/  IMAD.X R16, R16, 0x1, R185, P4 ;  /* 0x0000000110107824 */ /* 0x000fc600020e06b9 */
[----:B------:R-:W-:Y:S01]  /*18840*/  STL [R1+0xd8], R19 ;  /* 0x0000d81301007387 */ /* 0x000fe20000100800 */
[----:B------:R-:W-:-:S03]  /*18850*/  IADD3 R15, P4, R15, R186, RZ ;  /* 0x000000ba0f0f7210 */ /* 0x000fc60007f9e0ff */
[----:B------:R1:W-:Y:S01]  /*18860*/  STL [R1+0xac], R2 ;  /* 0x0000ac0201007387 */ /* 0x0003e20000100800 */
[----:B------:R-:W-:-:S03]  /*18870*/  IMAD.X R14, R14, 0x1, R185, P3 ;  /* 0x000000010e0e7824 */ /* 0x000fc600018e06b9 */
[----:B-1----:R-:W4:Y:S01]  /*18880*/  LDL.LU R2, [R1+0x724] ;  /* 0x0007240001027983 */ /* 0x002f220000300800 */
[----:B------:R-:W-:-:S03]  /*18890*/  IMAD.X R7, R7, 0x1, R185, P2 ;  /* 0x0000000107077824 */ /* 0x000fc600010e06b9 */
[----:B------:R-:W-:Y:S01]  /*188a0*/  STL [R1+0xe0], R18 ;  /* 0x0000e01201007387 */ /* 0x000fe20000100800 */
[----:B------:R-:W-:-:S03]  /*188b0*/  IADD3 R13, P3, R13, R186, RZ ;  /* 0x000000ba0d0d7210 */ /* 0x000fc60007f7e0ff */
[----:B------:R-:W-:Y:S04]  /*188c0*/  STL [R1+0xe8], R17 ;  /* 0x0000e81101007387 */ /* 0x000fe80000100800 */
[----:B------:R-:W-:Y:S04]  /*188d0*/  STL [R1+0xb4], R16 ;  /* 0x0000b41001007387 */ /* 0x000fe80000100800 */
[----:B------:R-:W-:Y:S04]  /*188e0*/  STL [R1+0xf0], R15 ;  /* 0x0000f00f01007387 */ /* 0x000fe80000100800 */
[----:B------:R1:W-:Y:S01]  /*188f0*/  STL [R1+0xc4], R7 ;  /* 0x0000c40701007387 */ /* 0x0003e20000100800 */
[----:B------:R-:W-:-:S03]  /*18900*/  IMAD.X R3, R3, 0x1, R185, P1 ;  /* 0x0000000103037824 */ /* 0x000fc600008e06b9 */
[----:B------:R-:W-:Y:S04]  /*18910*/  STL [R1+0xbc], R14 ;  /* 0x0000bc0e01007387 */ /* 0x000fe80000100800 */
[----:B-1----:R-:W4:Y:S04]  /*18920*/  LDL.LU R7, [R1+0x148] ;  /* 0x0001480001077983 */ /* 0x002f280000300800 */
[----:B------:R-:W-:Y:S04]  /*18930*/  STL [R1+0xf8], R13 ;  /* 0x0000f80d01007387 */ /* 0x000fe80000100800 */
[----:B------:R1:W-:Y:S04]  /*18940*/  STL [R1+0xcc], R3 ;  /* 0x0000cc0301007387 */ /* 0x0003e80000100800 */
[----:B-1----:R-:W4:Y:S01]  /*18950*/  LDL.LU R3, [R1+0x720] ;  /* 0x0007200001037983 */ /* 0x002f220000300800 */
[-C--:B------:R-:W-:Y:S01]  /*18960*/  IADD3 R12, P2, R12, R186.reuse, RZ ;  /* 0x000000ba0c0c7210 */ /* 0x080fe20007f5e0ff */
[--C-:B--2---:R-:W-:Y:S01]  /*18970*/  IMAD.X R10, R10, 0x1, R185.reuse, P0 ;  /* 0x000000010a0a7824 */ /* 0x104fe200000e06b9 */
[-C--:B------:R-:W-:Y:S01]  /*18980*/  IADD3 R11, P1, R11, R186.reuse, RZ ;  /* 0x000000ba0b0b7210 */ /* 0x080fe20007f3e0ff */
[--C-:B---3--:R-:W-:Y:S01]  /*18990*/  IMAD.X R8, R8, 0x1, R185.reuse, P6 ;  /* 0x0000000108087824 */ /* 0x108fe200030e06b9 */
[-C--:B------:R-:W-:Y:S01]  /*189a0*/  IADD3 R9, P0, R9, R186.reuse, RZ ;  /* 0x000000ba09097210 */ /* 0x080fe20007f1e0ff */
[----:B------:R-:W-:Y:S01]  /*189b0*/  IMAD.X R188, R188, 0x1, R185, P5 ;  /* 0x00000001bcbc7824 */ /* 0x000fe200028e06b9 */
[----:B------:R-:W-:Y:S01]  /*189c0*/  STL [R1+0x100], R12 ;  /* 0x0001000c01007387 */ /* 0x000fe20000100800 */
[----:B------:R-:W-:-:S02]  /*189d0*/  IADD3 R5, P5, R5, R186, RZ ;  /* 0x000000ba05057210 */ /* 0x000fc40007fbe0ff */
[----:B------:R-:W-:Y:S01]  /*189e0*/  IADD3 R184, P6, R184, R186, RZ ;  /* 0x000000bab8b87210 */ /* 0x000fe20007fde0ff */
[----:B------:R-:W-:Y:S04]  /*189f0*/  STL [R1+0x108], R11 ;  /* 0x0001080b01007387 */ /* 0x000fe80000100800 */
[----:B------:R-:W-:Y:S04]  /*18a00*/  STL [R1+0xd4], R10 ;  /* 0x0000d40a01007387 */ /* 0x000fe80000100800 */
[----:B------:R-:W-:Y:S01]  /*18a10*/  STL [R1+0x110], R9 ;  /* 0x0001100901007387 */ /* 0x000fe20000100800 */
[----:B------:R-:W-:-:S03]  /*18a20*/  IMAD.X R6, R6, 0x1, R185, P3 ;  /* 0x0000000106067824 */ /* 0x000fc600018e06b9 */
[----:B------:R-:W-:Y:S04]  /*18a30*/  STL [R1+0xdc], R8 ;  /* 0x0000dc0801007387 */ /* 0x000fe80000100800 */
[----:B------:R1:W-:Y:S01]  /*18a40*/  STL [R1+0x120], R5 ;  /* 0x0001200501007387 */ /* 0x0003e20000100800 */
[----:B------:R-:W-:-:S03]  /*18a50*/  IADD3 R187, P3, R187, R186, RZ ;  /* 0x000000babbbb7210 */ /* 0x000fc60007f7e0ff */
[----:B------:R-:W-:Y:S01]  /*18a60*/  STL [R1+0x118], R184 ;  /* 0x000118b801007387 */ /* 0x000fe20000100800 */
[--C-:B------:R-:W-:Y:S01]  /*18a70*/  IMAD.X R190, R190, 0x1, R185.reuse, P2 ;  /* 0x00000001bebe7824 */ /* 0x100fe200010e06b9 */
[-C--:B------:R-:W-:Y:S02]  /*18a80*/  IADD3 R0, P2, R0, R186.reuse, RZ ;  /* 0x000000ba00007210 */ /* 0x080fe40007f5e0ff */
[----:B-1----:R-:W2:Y:S04]  /*18a90*/  LDL.LU R5, [R1+0x150] ;  /* 0x0001500001057983 */ /* 0x002ea80000300800 */
[----:B------:R-:W-:Y:S01]  /*18aa0*/  STL [R1+0xe4], R188 ;  /* 0x0000e4bc01007387 */ /* 0x000fe20000100800 */
[--C-:B----4-:R-:W-:Y:S02]  /*18ab0*/  IMAD.X R4, R4, 0x1, R185.reuse, P1 ;  /* 0x0000000104047824 */ /* 0x110fe400008e06b9 */
[----:B------:R-:W-:Y:S01]  /*18ac0*/  IMAD.X R2, R2, 0x1, R185, P4 ;  /* 0x0000000102027824 */ /* 0x000fe200020e06b9 */
[----:B------:R-:W-:-:S04]  /*18ad0*/  IADD3 R189, P4, R189, R186, RZ ;  /* 0x000000babdbd7210 */ /* 0x000fc80007f9e0ff */
[----:B------:R1:W-:Y:S04]  /*18ae0*/  STL [R1+0xec], R2 ;  /* 0x0000ec0201007387 */ /* 0x0003e80000100800 */
[----:B-1----:R-:W3:Y:S04]  /*18af0*/  LDL.LU R2, [R1+0x71c] ;  /* 0x00071c0001027983 */ /* 0x002ee80000300800 */
[----:B------:R-:W-:Y:S04]  /*18b00*/  STL [R1+0x128], R189 ;  /* 0x000128bd01007387 */ /* 0x000fe80000100800 */
[----:B------:R-:W-:Y:S04]  /*18b10*/  STL [R1+0xf4], R6 ;  /* 0x0000f40601007387 */ /* 0x000fe80000100800 */
[----:B------:R-:W4:Y:S04]  /*18b20*/  LDL.LU R20, [R1+0x11c] ;  /* 0x00011c0001147983 */ /* 0x000f280000300800 */
[----:B------:R-:W-:Y:S04]  /*18b30*/  STL [R1+0x130], R187 ;  /* 0x000130bb01007387 */ /* 0x000fe80000100800 */
[----:B------:R1:W-:Y:S04]  /*18b40*/  STL [R1+0x138], R0 ;  /* 0x0001380001007387 */ /* 0x0003e80000100800 */
[----:B------:R-:W-:Y:S04]  /*18b50*/  STL [R1+0xfc], R190 ;  /* 0x0000fcbe01007387 */ /* 0x000fe80000100800 */
[----:B-1----:R-:W2:Y:S01]  /*18b60*/  LDL.LU R0, [R1+0x158] ;  /* 0x0001580001007983 */ /* 0x002ea20000300800 */
[----:B------:R-:W-:-:S03]  /*18b70*/  IMAD.X R3, R3, 0x1, R185, P0 ;  /* 0x0000000103037824 */ /* 0x000fc600000e06b9 */
[----:B------:R-:W2:Y:S04]  /*18b80*/  LDL.LU R19, [R1+0x124] ;  /* 0x0001240001137983 */ /* 0x000ea80000300800 */
[----:B------:R1:W-:Y:S04]  /*18b90*/  STL [R1+0x104], R4 ;  /* 0x0001040401007387 */ /* 0x0003e80000100800 */
[----:B-1----:R-:W2:Y:S04]  /*18ba0*/  LDL.LU R4, [R1+0x160] ;  /* 0x0001600001047983 */ /* 0x002ea80000300800 */
[----:B------:R1:W-:Y:S04]  /*18bb0*/  STL [R1+0x10c], R3 ;  /* 0x00010c0301007387 */ /* 0x0003e80000100800 */
[----:B-1----:R-:W2:Y:S01]  /*18bc0*/  LDL.LU R3, [R1+0x718] ;  /* 0x0007180001037983 */ /* 0x002ea20000300800 */
[----:B------:R-:W-:-:S05]  /*18bd0*/  IADD3 R191, P1, R191, R186, RZ ;  /* 0x000000babfbf7210 */ /* 0x000fca0007f3e0ff */
[----:B------:R-:W-:Y:S04]  /*18be0*/  STL [R1+0x140], R191 ;  /* 0x000140bf01007387 */ /* 0x000fe80000100800 */
[----:B------:R-:W2:Y:S04]  /*18bf0*/  LDL.LU R18, [R1+0x168] ;  /* 0x0001680001127983 */ /* 0x000ea80000300800 */
[----:B------:R-:W2:Y:S01]  /*18c00*/  LDL.LU R17, [R1+0x134] ;  /* 0x0001340001117983 */ /* 0x000ea20000300800 */
[----:B------:R-:W-:-:S03]  /*18c10*/  IADD3 R7, P0, R7, R186, RZ ;  /* 0x000000ba07077210 */ /* 0x000fc60007f1e0ff */
[----:B------:R-:W2:Y:S04]  /*18c20*/  LDL.LU R16, [R1+0x170] ;  /* 0x0001700001107983 */ /* 0x000ea80000300800 */
[----:B------:R-:W2:Y:S04]  /*18c30*/  LDL.LU R15, [R1+0x13c] ;  /* 0x00013c00010f7983 */ /* 0x000ea80000300800 */
[----:B------:R-:W2:Y:S04]  /*18c40*/  LDL.LU R14, [R1+0x178] ;  /* 0x00017800010e7983 */ /* 0x000ea80000300800 */
[----:B------:R-:W2:Y:S04]  /*18c50*/  LDL.LU R13, [R1+0x144] ;  /* 0x00014400010d7983 */ /* 0x000ea80000300800 */
[----:B------:R-:W2:Y:S04]  /*18c60*/  LDL.LU R12, [R1+0x180] ;  /* 0x00018000010c7983 */ /* 0x000ea80000300800 */
[----:B------:R-:W2:Y:S04]  /*18c70*/  LDL.LU R11, [R1+0x188] ;  /* 0x00018800010b7983 */ /* 0x000ea80000300800 */
[----:B------:R-:W2:Y:S04]  /*18c80*/  LDL.LU R10, [R1+0x154] ;  /* 0x00015400010a7983 */ /* 0x000ea80000300800 */
[----:B------:R-:W2:Y:S04]  /*18c90*/  LDL.LU R9, [R1+0x190] ;  /* 0x0001900001097983 */ /* 0x000ea80000300800 */
[----:B------:R-:W-:Y:S04]  /*18ca0*/  STL [R1+0x148], R7 ;  /* 0x0001480701007387 */ /* 0x000fe80000100800 */
[----:B------:R-:W2:Y:S04]  /*18cb0*/  LDL.LU R8, [R1+0x15c] ;  /* 0x00015c0001087983 */ /* 0x000ea80000300800 */
[----:B------:R-:W2:Y:S04]  /*18cc0*/  LDL.LU R184, [R1+0x198] ;  /* 0x0001980001b87983 */ /* 0x000ea80000300800 */
[----:B------:R-:W2:Y:S04]  /*18cd0*/  LDL.LU R188, [R1+0x164] ;  /* 0x0001640001bc7983 */ /* 0x000ea80000300800 */
[----:B------:R-:W2:Y:S01]  /*18ce0*/  LDL.LU R189, [R1+0x1a0] ;  /* 0x0001a00001bd7983 */ /* 0x000ea20000300800 */
[----:B---3--:R-:W-:-:S02]  /*18cf0*/  IMAD.X R2, R2, 0x1, R185, P3 ;  /* 0x0000000102027824 */ /* 0x008fc400018e06b9 */
[--C-:B----4-:R-:W-:Y:S01]  /*18d00*/  IMAD.X R20, R20, 0x1, R185.reuse, P5 ;  /* 0x0000000114147824 */ /* 0x110fe200028e06b9 */
[-C--:B--2---:R-:W-:Y:S01]  /*18d10*/  IADD3 R0, P5, R0, R186.reuse, RZ ;  /* 0x000000ba00007210 */ /* 0x084fe20007fbe0ff */
[--C-:B------:R-:W-:Y:S01]  /*18d20*/  IMAD.X R19, R19, 0x1, R185.reuse, P4 ;  /* 0x0000000113137824 */ /* 0x100fe200020e06b9 */
[-C--:B------:R-:W-:Y:S01]  /*18d30*/  IADD3 R4, P4, R4, R186.reuse, RZ ;  /* 0x000000ba04047210 */ /* 0x080fe20007f9e0ff */
[----:B------:R-:W-:Y:S01]  /*18d40*/  IMAD.X R3, R3, 0x1, R185, P6 ;  /* 0x0000000103037824 */ /* 0x000fe200030e06b9 */
[----:B------:R-:W-:-:S04]  /*18d50*/  IADD3 R5, P6, R5, R186, RZ ;  /* 0x000000ba05057210 */ /* 0x000fc80007fde0ff */
[----:B------:R1:W-:Y:S04]  /*18d60*/  STL [R1+0x114], R3 ;  /* 0x0001140301007387 */ /* 0x0003e80000100800 */
[----:B-1----:R-:W2:Y:S04]  /*18d70*/  LDL.LU R3, [R1+0x1a8] ;  /* 0x0001a80001037983 */ /* 0x002ea80000300800 */
[----:B------:R-:W3:Y:S04]  /*18d80*/  LDL.LU R6, [R1+0x174] ;  /* 0x0001740001067983 */ /* 0x000ee80000300800 */
[----:B------:R-:W4:Y:S04]  /*18d90*/  LDL.LU R187, [R1+0x1b0] ;  /* 0x0001b00001bb7983 */ /* 0x000f280000300800 */
[----:B------:R-:W4:Y:S04]  /*18da0*/  LDL.LU R190, [R1+0x17c] ;  /* 0x00017c0001be7983 */ /* 0x000f280000300800 */
[----:B------:R1:W-:Y:S04]  /*18db0*/  STL [R1+0x150], R5 ;  /* 0x0001500501007387 */ /* 0x0003e80000100800 */
[----:B------:R-:W4:Y:S04]  /*18dc0*/  LDL.LU R191, [R1+0x1b8] ;  /* 0x0001b80001bf7983 */ /* 0x000f280000300800 */
[----:B------:R-:W4:Y:S04]  /*18dd0*/  LDL.LU R7, [R1+0x184] ;  /* 0x0001840001077983 */ /* 0x000f280000300800 */
[----:B-1----:R-:W4:Y:S04]  /*18de0*/  LDL.LU R5, [R1+0x1c0] ;  /* 0x0001c00001057983 */ /* 0x002f280000300800 */
[----:B------:R1:W-:Y:S04]  /*18df0*/  STL [R1+0x158], R0 ;  /* 0x0001580001007387 */ /* 0x0003e80000100800 */
[----:B-1----:R-:W4:Y:S04]  /*18e00*/  LDL.LU R0, [R1+0x1c8] ;  /* 0x0001c80001007983 */ /* 0x002f280000300800 */
[----:B------:R-:W-:Y:S04]  /*18e10*/  STL [R1+0x11c], R20 ;  /* 0x00011c1401007387 */ /* 0x000fe80000100800 */
[----:B------:R1:W-:Y:S04]  /*18e20*/  STL [R1+0x160], R4 ;  /* 0x0001600401007387 */ /* 0x0003e80000100800 */
[----:B-1----:R-:W4:Y:S04]  /*18e30*/  LDL.LU R4, [R1+0x194] ;  /* 0x0001940001047983 */ /* 0x002f280000300800 */
[----:B------:R-:W-:Y:S04]  /*18e40*/  STL [R1+0x124], R19 ;  /* 0x0001241301007387 */ /* 0x000fe80000100800 */
[----:B------:R1:W-:Y:S04]  /*18e50*/  STL [R1+0x12c], R2 ;  /* 0x00012c0201007387 */ /* 0x0003e80000100800 */
[----:B-1----:R-:W2:Y:S01]  /*18e60*/  LDL.LU R2, [R1+0x714] ;  /* 0x0007140001027983 */ /* 0x002ea20000300800 */
[-C--:B------:R-:W-:Y:S01]  /*18e70*/  IADD3 R18, P3, R18, R186.reuse, RZ ;  /* 0x000000ba12127210 */ /* 0x080fe20007f7e0ff */
[--C-:B------:R-:W-:Y:S01]  /*18e80*/  IMAD.X R17, R17, 0x1, R185.reuse, P2 ;  /* 0x0000000111117824 */ /* 0x100fe200010e06b9 */
[-C--:B------:R-:W-:Y:S01]  /*18e90*/  IADD3 R16, P2, R16, R186.reuse, RZ ;  /* 0x000000ba10107210 */ /* 0x080fe20007f5e0ff */
[--C-:B------:R-:W-:Y:S01]  /*18ea0*/  IMAD.X R15, R15, 0x1, R185.reuse, P1 ;  /* 0x000000010f0f7824 */ /* 0x100fe200008e06b9 */
[----:B------:R-:W-:Y:S01]  /*18eb0*/  IADD3 R14, P1, R14, R186, RZ ;  /* 0x000000ba0e0e7210 */ /* 0x000fe20007f3e0ff */
[----:B------:R-:W-:Y:S01]  /*18ec0*/  STL [R1+0x168], R18 ;  /* 0x0001681201007387 */ /* 0x000fe20000100800 */
[----:B------:R-:W-:-:S03]  /*18ed0*/  IMAD.X R13, R13, 0x1, R185, P0 ;  /* 0x000000010d0d7824 */ /* 0x000fc600000e06b9 */
[----:B------:R-:W-:Y:S04]  /*18ee0*/  STL [R1+0x134], R17 ;  /* 0x0001341101007387 */ /* 0x000fe80000100800 */
[----:B------:R-:W-:Y:S04]  /*18ef0*/  STL [R1+0x170], R16 ;  /* 0x0001701001007387 */ /* 0x000fe80000100800 */
[----:B------:R-:W-:Y:S04]  /*18f00*/  STL [R1+0x13c], R15 ;  /* 0x00013c0f01007387 */ /* 0x000fe80000100800 */
[----:B------:R-:W-:Y:S01]  /*18f10*/  STL [R1+0x178], R14 ;  /* 0x0001780e01007387 */ /* 0x000fe20000100800 */
[----:B--2---:R-:W-:-:S05]  /*18f20*/  IMAD.X R2, R2, 0x1, R185, P6 ;  /* 0x0000000102027824 */ /* 0x004fca00030e06b9 */
[----:B------:R1:W-:Y:S04]  /*18f30*/  STL [R1+0x14c], R2 ;  /* 0x00014c0201007387 */ /* 0x0003e80000100800 */
[----:B------:R-:W-:Y:S04]  /*18f40*/  STL [R1+0x144], R13 ;  /* 0x0001440d01007387 */ /* 0x000fe80000100800 */
[----:B-1----:R-:W2:Y:S01]  /*18f50*/  LDL.LU R2, [R1+0x710] ;  /* 0x0007100001027983 */ /* 0x002ea20000300800 */
[-C--:B------:R-:W-:Y:S01]  /*18f60*/  IADD3 R12, P0, R12, R186.reuse, RZ ;  /* 0x000000ba0c0c7210 */ /* 0x080fe20007f1e0ff */
[--C-:B------:R-:W-:Y:S01]  /*18f70*/  IMAD.X R10, R10, 0x1, R185.reuse, P5 ;  /* 0x000000010a0a7824 */ /* 0x100fe200028e06b9 */
[-C--:B------:R-:W-:Y:S01]  /*18f80*/  IADD3 R11, P6, R11, R186.reuse, RZ ;  /* 0x000000ba0b0b7210 */ /* 0x080fe20007fde0ff */
[--C-:B------:R-:W-:Y:S01]  /*18f90*/  IMAD.X R8, R8, 0x1, R185.reuse, P4 ;  /* 0x0000000108087824 */ /* 0x100fe200020e06b9 */
[-C--:B------:R-:W-:Y:S01]  /*18fa0*/  IADD3 R9, P5, R9, R186.reuse, RZ ;  /* 0x000000ba09097210 */ /* 0x080fe20007fbe0ff */
[----:B------:R-:W-:Y:S01]  /*18fb0*/  STL [R1+0x180], R12 ;  /* 0x0001800c01007387 */ /* 0x000fe20000100800 */
[----:B------:R-:W-:Y:S01]  /*18fc0*/  IADD3 R184, P4, R184, R186, RZ ;  /* 0x000000bab8b87210 */ /* 0x000fe20007f9e0ff */
[----:B------:R-:W-:-:S02]  /*18fd0*/  IMAD.X R188, R188, 0x1, R185, P3 ;  /* 0x00000001bcbc7824 */ /* 0x000fc400018e06b9 */
[----:B------:R-:W-:Y:S04]  /*18fe0*/  STL [R1+0x188], R11 ;  /* 0x0001880b01007387 */ /* 0x000fe80000100800 */
        /* <DEDUP_REMOVED lines=8> */
[-C--:B------:R-:W-:Y:S02]  /*19070*/  IADD3 R189, P3, R189, R186.reuse, RZ ;  /* 0x000000babdbd7210 */ /* 0x080fe40007f7e0ff */
[-C--:B------:R-:W-:Y:S01]  /*19080*/  IADD3 R3, P2, R3, R186.reuse, RZ ;  /* 0x000000ba03037210 */ /* 0x080fe20007f5e0ff */
[--C-:B---3--:R-:W-:Y:S01]  /*19090*/  IMAD.X R6, R6, 0x1, R185.reuse, P1 ;  /* 0x0000000106067824 */ /* 0x108fe200008e06b9 */
[-C--:B----4-:R-:W-:Y:S01]  /*190a0*/  IADD3 R187, P1, R187, R186.reuse, RZ ;  /* 0x000000babbbb7210 */ /* 0x090fe20007f3e0ff */
[----:B------:R-:W-:Y:S01]  /*190b0*/  STL [R1+0x1a0], R189 ;  /* 0x0001a0bd01007387 */ /* 0x000fe20000100800 */
[----:B------:R-:W-:Y:S01]  /*190c0*/  IMAD.X R190, R190, 0x1, R185, P0 ;  /* 0x00000001bebe7824 */ /* 0x000fe200000e06b9 */
[----:B------:R-:W-:-:S02]  /*190d0*/  IADD3 R191, P0, R191, R186, RZ ;  /* 0x000000babfbf7210 */ /* 0x000fc40007f1e0ff */
[----:B------:R1:W-:Y:S01]  /*190e0*/  STL [R1+0x1a8], R3 ;  /* 0x0001a80301007387 */ /* 0x0003e20000100800 */
[----:B------:R-:W-:-:S03]  /*190f0*/  IMAD.X R7, R7, 0x1, R185, P6 ;  /* 0x0000000107077824 */ /* 0x000fc600030e06b9 */
[----:B-1----:R-:W3:Y:S04]  /*19100*/  LDL.LU R3, [R1+0x19c] ;  /* 0x00019c0001037983 */ /* 0x002ee80000300800 */
[----:B------:R-:W-:Y:S04]  /*19110*/  STL [R1+0x174], R6 ;  /* 0x0001740601007387 */ /* 0x000fe80000100800 */
[----:B------:R-:W-:Y:S04]  /*19120*/  STL [R1+0x1b0], R187 ;  /* 0x0001b0bb01007387 */ /* 0x000fe80000100800 */
[----:B------:R-:W-:Y:S04]  /*19130*/  STL [R1+0x17c], R190 ;  /* 0x00017cbe01007387 */ /* 0x000fe80000100800 */
[----:B------:R-:W-:Y:S01]  /*19140*/  STL [R1+0x1b8], R191 ;  /* 0x0001b8bf01007387 */ /* 0x000fe20000100800 */
[----:B--2---:R-:W-:-:S05]  /*19150*/  IMAD.X R2, R2, 0x1, R185, P5 ;  /* 0x0000000102027824 */ /* 0x004fca00028e06b9 */
[----:B------:R1:W-:Y:S04]  /*19160*/  STL [R1+0x18c], R2 ;  /* 0x00018c0201007387 */ /* 0x0003e80000100800 */
[----:B------:R2:W-:Y:S04]  /*19170*/  STL [R1+0x184], R7 ;  /* 0x0001840701007387 */ /* 0x0005e80000100800 */
[----:B-1----:R-:W4:Y:S01]  /*19180*/  LDL.LU R2, [R1+0x708] ;  /* 0x0007080001027983 */ /* 0x002f220000300800 */
[-C--:B------:R-:W-:Y:S02]  /*19190*/  IADD3 R5, P6, R5, R186.reuse, RZ ;  /* 0x000000ba05057210 */ /* 0x080fe40007fde0ff */
[----:B------:R-:W-:-:S03]  /*191a0*/  IADD3 R0, P5, R0, R186, RZ ;  /* 0x000000ba00007210 */ /* 0x000fc60007fbe0ff */
[----:B------:R1:W-:Y:S04]  /*191b0*/  STL [R1+0x1c0], R5 ;  /* 0x0001c00501007387 */ /* 0x0003e80000100800 */
[----:B------:R-:W2:Y:S04]  /*191c0*/  LDL.LU R190, [R1+0x1d8] ;  /* 0x0001d80001be7983 */ /* 0x000ea80000300800 */
[----:B------:R-:W2:Y:S01]  /*191d0*/  LDL.LU R21, [R1+0x1a4] ;  /* 0x0001a40001157983 */ /* 0x000ea20000300800 */
[----:B------:R-:W-:-:S03]  /*191e0*/  IMAD.X R4, R4, 0x1, R185, P4 ;  /* 0x0000000104047824 */ /* 0x000fc600020e06b9 */
[----:B------:R-:W2:Y:S04]  /*191f0*/  LDL.LU R191, [R1+0x1e0] ;  /* 0x0001e00001bf7983 */ /* 0x000ea80000300800 */
[----:B------:R1:W-:Y:S04]  /*19200*/  STL [R1+0x1c8], R0 ;  /* 0x0001c80001007387 */ /* 0x0003e80000100800 */
[----:B------:R-:W2:Y:S04]  /*19210*/  LDL.LU R20, [R1+0x1ac] ;  /* 0x0001ac0001147983 */ /* 0x000ea80000300800 */
[----:B------:R-:W2:Y:S04]  /*19220*/  LDL.LU R19, [R1+0x1e8] ;  /* 0x0001e80001137983 */ /* 0x000ea80000300800 */
[----:B------:R-:W2:Y:S04]  /*19230*/  LDL.LU R18, [R1+0x1b4] ;  /* 0x0001b40001127983 */ /* 0x000ea80000300800 */
[----:B------:R1:W-:Y:S04]  /*19240*/  STL [R1+0x194], R4 ;  /* 0x0001940401007387 */ /* 0x0003e80000100800 */
        /* <DEDUP_REMOVED lines=11> */
[----:B------:R-:W2:Y:S01]  /*19300*/  LDL.LU R184, [R1+0x1e4] ;  /* 0x0001e40001b87983 */ /* 0x000ea20000300800 */
[----:B---3--:R-:W-:Y:S01]  /*19310*/  IMAD.X R3, R3, 0x1, R185, P3 ;  /* 0x0000000103037824 */ /* 0x008fe200018e06b9 */
[----:B----4-:R-:W-:-:S05]  /*19320*/  IADD3 R2, P4, R2, R186, RZ ;  /* 0x000000ba02027210 */ /* 0x010fca0007f9e0ff */
[----:B------:R3:W-:Y:S04]  /*19330*/  STL [R1+0x1d0], R2 ;  /* 0x0001d00201007387 */ /* 0x0007e80000100800 */
[----:B------:R-:W4:Y:S04]  /*19340*/  LDL.LU R189, [R1+0x220] ;  /* 0x0002200001bd7983 */ /* 0x000f280000300800 */
[----:B------:R-:W4:Y:S04]  /*19350*/  LDL.LU R188, [R1+0x1ec] ;  /* 0x0001ec0001bc7983 */ /* 0x000f280000300800 */
[----:B------:R-:W4:Y:S04]  /*19360*/  LDL.LU R6, [R1+0x228] ;  /* 0x0002280001067983 */ /* 0x000f280000300800 */
[----:B--2---:R-:W2:Y:S04]  /*19370*/  LDL.LU R7, [R1+0x1f4] ;  /* 0x0001f40001077983 */ /* 0x004ea80000300800 */
[----:B-1----:R-:W2:Y:S04]  /*19380*/  LDL.LU R5, [R1+0x230] ;  /* 0x0002300001057983 */ /* 0x002ea80000300800 */
[----:B------:R1:W-:Y:S04]  /*19390*/  STL [R1+0x19c], R3 ;  /* 0x00019c0301007387 */ /* 0x0003e80000100800 */
[----:B------:R-:W2:Y:S01]  /*193a0*/  LDL.LU R0, [R1+0x1fc] ;  /* 0x0001fc0001007983 */ /* 0x000ea20000300800 */
[----:B------:R-:W-:Y:S01]  /*193b0*/  IADD3 R190, P3, R190, R186, RZ ;  /* 0x000000babebe7210 */ /* 0x000fe20007f7e0ff */
[----:B------:R-:W-:-:S02]  /*193c0*/  IMAD.X R21, R21, 0x1, R185, P2 ;  /* 0x0000000115157824 */ /* 0x000fc400010e06b9 */
[----:B------:R-:W2:Y:S01]  /*193d0*/  LDL.LU R4, [R1+0x238] ;  /* 0x0002380001047983 */ /* 0x000ea20000300800 */
[----:B------:R-:W-:-:S03]  /*193e0*/  IADD3 R191, P2, R191, R186, RZ ;  /* 0x000000babfbf7210 */ /* 0x000fc60007f5e0ff */
[----:B---3--:R-:W3:Y:S01]  /*193f0*/  LDL.LU R2, [R1+0x204] ;  /* 0x0002040001027983 */ /* 0x008ee20000300800 */
[----:B------:R-:W-:-:S03]  /*19400*/  IMAD.X R20, R20, 0x1, R185, P1 ;  /* 0x0000000114147824 */ /* 0x000fc600008e06b9 */
[----:B-1----:R-:W3:Y:S01]  /*19410*/  LDL.LU R3, [R1+0x240] ;  /* 0x0002400001037983 */ /* 0x002ee20000300800 */
[----:B------:R-:W-:-:S03]  /*19420*/  IADD3 R19, P1, R19, R186, RZ ;  /* 0x000000ba13137210 */ /* 0x000fc60007f3e0ff */
[----:B------:R1:W-:Y:S01]  /*19430*/  STL [R1+0x1d8], R190 ;  /* 0x0001d8be01007387 */ /* 0x0003e20000100800 */
[--C-:B------:R-:W-:Y:S01]  /*19440*/  IMAD.X R18, R18, 0x1, R185.reuse, P0 ;  /* 0x0000000112127824 */ /* 0x100fe200000e06b9 */
[-C--:B------:R-:W-:Y:S02]  /*19450*/  IADD3 R17, P0, R17, R186.reuse, RZ ;  /* 0x000000ba11117210 */ /* 0x080fe40007f1e0ff */
[----:B-1----:R-:W3:Y:S04]  /*19460*/  LDL.LU R190, [R1+0x244] ;  /* 0x0002440001be7983 */ /* 0x002ee80000300800 */
[----:B------:R1:W-:Y:S01]  /*19470*/  STL [R1+0x1a4], R21 ;  /* 0x0001a41501007387 */ /* 0x0003e20000100800 */
[----:B------:R-:W-:Y:S01]  /*19480*/  IMAD.X R16, R16, 0x1, R185, P6 ;  /* 0x0000000110107824 */ /* 0x000fe200030e06b9 */
[----:B------:R-:W-:-:S02]  /*19490*/  IADD3 R15, P6, R15, R186, RZ ;  /* 0x000000ba0f0f7210 */ /* 0x000fc40007fde0ff */
[----:B-1----:R1:W5:Y:S04]  /*194a0*/  LDL.LU R21, [R1+0x704] ;  /* 0x0007040001157983 */ /* 0x0023680000300800 */
[----:B------:R1:W-:Y:S01]  /*194b0*/  STL [R1+0x1e0], R191 ;  /* 0x0001e0bf01007387 */ /* 0x0003e20000100800 */
[----:B------:R-:W-:-:S03]  /*194c0*/  IMAD.X R14, R14, 0x1, R185, P5 ;  /* 0x000000010e0e7824 */ /* 0x000fc600028e06b9 */
[----:B-1----:R-:W3:Y:S04]  /*194d0*/  LDL.LU R191, [R1+0x224] ;  /* 0x0002240001bf7983 */ /* 0x002ee80000300800 */
[----:B------:R1:W-:Y:S01]  /*194e0*/  STL [R1+0x1ac], R20 ;  /* 0x0001ac1401007387 */ /* 0x0003e20000100800 */
[----:B------:R-:W-:-:S03]  /*194f0*/  IADD3 R13, P5, R13, R186, RZ ;  /* 0x000000ba0d0d7210 */ /* 0x000fc60007fbe0ff */
[----:B-1----:R1:W5:Y:S04]  /*19500*/  LDL.LU R20, [R1+0x700] ;  /* 0x0007000001147983 */ /* 0x0023680000300800 */
[----:B------:R1:W-:Y:S01]  /*19510*/  STL [R1+0x1e8], R19 ;  /* 0x0001e81301007387 */ /* 0x0003e20000100800 */
[----:B------:R-:W-:-:S03]  /*19520*/  IMAD.X R12, R12, 0x1, R185, P4 ;  /* 0x000000010c0c7824 */ /* 0x000fc600020e06b9 */
[----:B-1----:R1:W5:Y:S04]  /*19530*/  LDL.LU R19, [R1+0x6fc] ;  /* 0x0006fc0001137983 */ /* 0x0023680000300800 */
        /* <DEDUP_REMOVED lines=18> */
[----:B------:R1:W-:Y:S04]  /*19660*/  STL [R1+0x1cc], R12 ;  /* 0x0001cc0c01007387 */ /* 0x0003e80000100800 */
[----:B-1----:R1:W5:Y:S04]  /*19670*/  LDL.LU R12, [R1+0x6e0] ;  /* 0x0006e000010c7983 */ /* 0x0023680000300800 */
[----:B------:R1:W-:Y:S04]  /*19680*/  STL [R1+0x208], R11 ;  /* 0x0002080b01007387 */ /* 0x0003e80000100800 */
[----:B-1----:R1:W5:Y:S04]  /*19690*/  LDL.LU R11, [R1+0x6dc] ;  /* 0x0006dc00010b7983 */ /* 0x0023680000300800 */
[----:B------:R1:W-:Y:S04]  /*196a0*/  STL [R1+0x1d4], R10 ;  /* 0x0001d40a01007387 */ /* 0x0003e80000100800 */
[----:B-1----:R1:W5:Y:S04]  /*196b0*/  LDL.LU R10, [R1+0x6d8] ;  /* 0x0006d800010a7983 */ /* 0x0023680000300800 */
[----:B------:R1:W-:Y:S04]  /*196c0*/  STL [R1+0x210], R187 ;  /* 0x000210bb01007387 */ /* 0x0003e80000100800 */
[----:B-1----:R-:W3:Y:S04]  /*196d0*/  LDL R187, [R1+0x250] ;  /* 0x0002500001bb7983 */ /* 0x002ee80000100800 */
[----:B------:R1:W-:Y:S04]  /*196e0*/  STL [R1+0x1dc], R9 ;  /* 0x0001dc0901007387 */ /* 0x0003e80000100800 */
[----:B-1----:R1:W5:Y:S04]  /*196f0*/  LDL.LU R9, [R1+0x6d4] ;  /* 0x0006d40001097983 */ /* 0x0023680000300800 */
[----:B------:R1:W-:Y:S04]  /*19700*/  STL [R1+0x218], R8 ;  /* 0x0002180801007387 */ /* 0x0003e80000100800 */
[----:B-1----:R1:W5:Y:S04]  /*19710*/  LDL.LU R8, [R1+0x6d0] ;  /* 0x0006d00001087983 */ /* 0x0023680000300800 */
[----:B------:R1:W-:Y:S04]  /*19720*/  STL [R1+0x1e4], R184 ;  /* 0x0001e4b801007387 */ /* 0x0003e80000100800 */
[----:B-1----:R1:W5:Y:S01]  /*19730*/  LDL.LU R184, [R1+0x6cc] ;  /* 0x0006cc0001b87983 */ /* 0x0023620000300800 */
[----:B----4-:R-:W-:Y:S01]  /*19740*/  IADD3 R189, P1, R189, R186, RZ ;  /* 0x000000babdbd7210 */ /* 0x010fe20007f3e0ff */
[----:B------:R-:W-:-:S04]  /*19750*/  IMAD.X R188, R188, 0x1, R185, P0 ;  /* 0x00000001bcbc7824 */ /* 0x000fc800000e06b9 */
[----:B------:R4:W-:Y:S01]  /*19760*/  STL [R1+0x220], R189 ;  /* 0x000220bd01007387 */ /* 0x0009e20000100800 */
[-C--:B------:R-:W-:Y:S01]  /*19770*/  IADD3 R6, P0, R6, R186.reuse, RZ ;  /* 0x000000ba06067210 */ /* 0x080fe20007f1e0ff */
[----:B--2---:R-:W-:Y:S02]  /*19780*/  IMAD.X R7, R7, 0x1, R185, P6 ;  /* 0x0000000107077824 */ /* 0x004fe400030e06b9 */
[----:B----4-:R1:W5:Y:S01]  /*19790*/  LDL.LU R189, [R1+0x6c8] ;  /* 0x0006c80001bd7983 */ /* 0x0103620000300800 */
[----:B------:R-:W-:-:S03]  /*197a0*/  IADD3 R5, P6, R5, R186, RZ ;  /* 0x000000ba05057210 */ /* 0x000fc60007fde0ff */
[----:B------:R2:W-:Y:S01]  /*197b0*/  STL [R1+0x1ec], R188 ;  /* 0x0001ecbc01007387 */ /* 0x0005e20000100800 */
[----:B------:R-:W-:-:S03]  /*197c0*/  IMAD.X R0, R0, 0x1, R185, P5 ;  /* 0x0000000100007824 */ /* 0x000fc600028e06b9 */
[----:B--2---:R1:W5:Y:S04]  /*197d0*/  LDL.LU R188, [R1+0x6c4] ;  /* 0x0006c40001bc7983 */ /* 0x0043680000300800 */
[----:B------:R2:W-:Y:S04]  /*197e0*/  STL [R1+0x228], R6 ;  /* 0x0002280601007387 */ /* 0x0005e80000100800 */
[----:B--2---:R1:W5:Y:S04]  /*197f0*/  LDL.LU R6, [R1+0x6c0] ;  /* 0x0006c00001067983 */ /* 0x0043680000300800 */
[----:B------:R2:W-:Y:S04]  /*19800*/  STL [R1+0x1f4], R7 ;  /* 0x0001f40701007387 */ /* 0x0005e80000100800 */
[----:B--2---:R1:W5:Y:S04]  /*19810*/  LDL.LU R7, [R1+0x6bc] ;  /* 0x0006bc0001077983 */ /* 0x0043680000300800 */
[----:B------:R2:W-:Y:S04]  /*19820*/  STL [R1+0x230], R5 ;  /* 0x0002300501007387 */ /* 0x0005e80000100800 */
[----:B--2---:R1:W5:Y:S04]  /*19830*/  LDL.LU R5, [R1+0x6b8] ;  /* 0x0006b80001057983 */ /* 0x0043680000300800 */
[----:B------:R2:W-:Y:S04]  /*19840*/  STL [R1+0x1fc], R0 ;  /* 0x0001fc0001007387 */ /* 0x0005e80000100800 */
[----:B--2---:R-:W2:Y:S01]  /*19850*/  LDL.LU R0, [R1+0x6b4] ;  /* 0x0006b40001007983 */ /* 0x004ea20000300800 */
[-C--:B------:R-:W-:Y:S01]  /*19860*/  IADD3 R4, P5, R4, R186.reuse, RZ ;  /* 0x000000ba04047210 */ /* 0x080fe20007fbe0ff */
[----:B---3--:R-:W-:Y:S01]  /*19870*/  IMAD.X R2, R2, 0x1, R185, P4 ;  /* 0x0000000102027824 */ /* 0x008fe200020e06b9 */
[----:B------:R-:W-:-:S03]  /*19880*/  IADD3 R3, P4, R3, R186, RZ ;  /* 0x000000ba03037210 */ /* 0x000fc60007f9e0ff */
[----:B------:R3:W-:Y:S04]  /*19890*/  STL [R1+0x238], R4 ;  /* 0x0002380401007387 */ /* 0x0007e80000100800 */
[----:B---3--:R-:W3:Y:S04]  /*198a0*/  LDL.LU R4, [R1+0x6b0] ;  /* 0x0006b00001047983 */ /* 0x008ee80000300800 */
[----:B------:R4:W-:Y:S04]  /*198b0*/  STL [R1+0x204], R2 ;  /* 0x0002040201007387 */ /* 0x0009e80000100800 */
[----:B----4-:R-:W4:Y:S04]  /*198c0*/  LDL.LU R2, [R1+0x6ac] ;  /* 0x0006ac0001027983 */ /* 0x010f280000300800 */
[----:B------:R1:W-:Y:S04]  /*198d0*/  STL [R1+0x240], R3 ;  /* 0x0002400301007387 */ /* 0x0003e80000100800 */
[----:B-1----:R-:W3:Y:S01]  /*198e0*/  LDL.LU R3, [R1+0x6a8] ;  /* 0x0006a80001037983 */ /* 0x002ee20000300800 */
[----:B--2---:R-:W-:-:S05]  /*198f0*/  IMAD.X R0, R0, 0x1, R185, P3 ;  /* 0x0000000100007824 */ /* 0x004fca00018e06b9 */
[----:B------:R1:W-:Y:S04]  /*19900*/  STL [R1+0x20c], R0 ;  /* 0x00020c0001007387 */ /* 0x0003e80000100800 */
[----:B-1----:R-:W2:Y:S01]  /*19910*/  LDL.LU R0, [R1+0x6a4] ;  /* 0x0006a40001007983 */ /* 0x002ea20000300800 */
[----:B------:R-:W-:Y:S01]  /*19920*/  IADD3 R190, P3, R190, R186, RZ ;  /* 0x000000babebe7210 */ /* 0x000fe20007f7e0ff */
[----:B----4-:R-:W-:-:S05]  /*19930*/  IMAD.X R2, R2, 0x1, R185, P2 ;  /* 0x0000000102027824 */ /* 0x010fca00010e06b9 */
[----:B------:R1:W-:Y:S04]  /*19940*/  STL [R1+0x214], R2 ;  /* 0x0002140201007387 */ /* 0x0003e80000100800 */
[----:B-1----:R-:W4:Y:S04]  /*19950*/  LDL.LU R2, [R1+0x6a0] ;  /* 0x0006a00001027983 */ /* 0x002f280000300800 */
[----:B------:R-:W-:Y:S01]  /*19960*/  STL [R1+0x244], R190 ;  /* 0x000244be01007387 */ /* 0x000fe20000100800 */
[----:B--2---:R-:W-:-:S05]  /*19970*/  IMAD.X R0, R0, 0x1, R185, P1 ;  /* 0x0000000100007824 */ /* 0x004fca00008e06b9 */
[----:B------:R1:W-:Y:S04]  /*19980*/  STL [R1+0x21c], R0 ;  /* 0x00021c0001007387 */ /* 0x0003e80000100800 */
[----:B-1----:R-:W2:Y:S01]  /*19990*/  LDL.LU R0, [R1+0x69c] ;  /* 0x00069c0001007983 */ /* 0x002ea20000300800 */
[--C-:B---3--:R-:W-:Y:S02]  /*199a0*/  IMAD.X R4, R4, 0x1, R185.reuse, P6 ;  /* 0x0000000104047824 */ /* 0x108fe400030e06b9 */
[--C-:B------:R-:W-:Y:S02]  /*199b0*/  IMAD.X R191, R191, 0x1, R185.reuse, P0 ;  /* 0x00000001bfbf7824 */ /* 0x100fe400000e06b9 */
[--C-:B------:R-:W-:Y:S01]  /*199c0*/  IMAD.X R3, R3, 0x1, R185.reuse, P5 ;  /* 0x0000000103037824 */ /* 0x100fe200028e06b9 */
[----:B------:R1:W-:Y:S01]  /*199d0*/  STL [R1+0x22c], R4 ;  /* 0x00022c0401007387 */ /* 0x0003e20000100800 */
[----:B----4-:R-:W-:-:S03]  /*199e0*/  IMAD.X R2, R2, 0x1, R185, P4 ;  /* 0x0000000102027824 */ /* 0x010fc600020e06b9 */
[----:B-1----:R1:W5:Y:S04]  /*199f0*/  LDL.LU R4, [R1+0x698] ;  /* 0x0006980001047983 */ /* 0x0023680000300800 */
[----:B------:R-:W-:Y:S04]  /*19a00*/  STL [R1+0x224], R191 ;  /* 0x000224bf01007387 */ /* 0x000fe80000100800 */
[----:B------:R3:W-:Y:S04]  /*19a10*/  STL [R1+0x234], R3 ;  /* 0x0002340301007387 */ /* 0x0007e80000100800 */
[----:B---3--:R1:W5:Y:S04]  /*19a20*/  LDL.LU R3, [R1+0x694] ;  /* 0x0006940001037983 */ /* 0x0083680000300800 */
[----:B------:R3:W-:Y:S04]  /*19a30*/  STL [R1+0x23c], R2 ;  /* 0x00023c0201007387 */ /* 0x0007e80000100800 */
[----:B---3--:R1:W5:Y:S01]  /*19a40*/  LDL.LU R2, [R1+0x690] ;  /* 0x0006900001027983 */ /* 0x0083620000300800 */
[----:B------:R-:W-:Y:S01]  /*19a50*/  ISETP.NE.U32.AND P2, PT, R187, UR4, PT ;  /* 0x00000004bb007c0c */ /* 0x000fe2000bf45070 */
[----:B--2---:R-:W-:-:S05]  /*19a60*/  IMAD.X R0, R0, 0x1, R185, P3 ;  /* 0x0000000100007824 */ /* 0x004fca00018e06b9 */
[----:B------:R2:W-:Y:S02]  /*19a70*/  STL [R1+0xc], R0 ;  /* 0x00000c0001007387 */ /* 0x0005e40000100800 */
[----:B--2---:R-:W2:Y:S02]  /*19a80*/  S2R R0, SR_TID.X ;  /* 0x0000000000007919 */ /* 0x004ea40000002100 */
[----:B--2---:R-:W-:-:S04]  /*19a90*/  SHF.R.U32.HI R0, RZ, 0x6, R0 ;  /* 0x00000006ff007819 */ /* 0x004fc80000011600 */
[----:B------:R-:W-:Y:S01]  /*19aa0*/  SGXT.U32 R0, R0, 0x1 ;  /* 0x000000010000781a */ /* 0x000fe20000000000 */
[----:B-1----:R-:W-:Y:S06]  /*19ab0*/  @P2 BRA `(.L_x_1) ;  /* 0xffffff9800c42947 */ /* 0x002fec000383ffff */
.L_x_0:
[----:B------:R-:W1:Y:S01]  /*19ac0*/  S2R R186, SR_TID.X ;  /* 0x0000000000ba7919 */ /* 0x000e620000002100 */
[----:B------:R-:W2:Y:S01]  /*19ad0*/  S2R R185, SR_TID.X ;  /* 0x0000000000b97919 */ /* 0x000ea20000002100 */
[----:B------:R-:W3:Y:S01]  /*19ae0*/  S2R R190, SR_TID.X ;  /* 0x0000000000be7919 */ /* 0x000ee20000002100 */
[----:B------:R-:W-:Y:S02]  /*19af0*/  WARPGROUP.DEPBAR.LE gsb0, 0x0 ;  /* 0x00008000000079c5 */ /* 0x000fe40000010000 */
[----:B------:R-:W-:-:S04]  /*19b00*/  DEPBAR.LE SB0, 0x0 ;  /* 0x000080000000791a */ /* 0x000fc80000000000 */
[----:B------:R-:W4:Y:S01]  /*19b10*/  LDL.LU R191, [R1+0x248] ;  /* 0x0002480001bf7983 */ /* 0x000f220000300800 */
[----:B------:R-:W-:-:S03]  /*19b20*/  ULDC UR4, c[0x0][0x244] ;  /* 0x0000910000047ab9 */ /* 0x000fc60000000800 */
[----:B------:R-:W4:Y:S04]  /*19b30*/  LDL.LU R187, [R1+0x490] ;  /* 0x0004900001bb7983 */ /* 0x000f280000300800 */
[----:B------:R-:W4:Y:S04]  /*19b40*/  LDL.LU R153, [R1+0x498] ;  /* 0x0004980001997983 */ /* 0x000f280000300800 */
[----:B------:R-:W4:Y:S04]  /*19b50*/  LDL.LU R156, [R1+0x24c] ;  /* 0x00024c00019c7983 */ /* 0x000f280000300800 */
[----:B------:R-:W4:Y:S01]  /*19b60*/  LDL.LU R159, [R1+0x4ac] ;  /* 0x0004ac00019f7983 */ /* 0x000f220000300800 */
[----:B-1----:R-:W-:-:S03]  /*19b70*/  IMAD.SHL.U32 R186, R186, 0x8, RZ ;  /* 0x00000008baba7824 */ /* 0x002fc600078e00ff */
[----:B------:R-:W4:Y:S01]  /*19b80*/  LDL.LU R158, [R1+0x4a8] ;  /* 0x0004a800019e7983 */ /* 0x000f220000300800 */
[----:B--2---:R-:W-:Y:S01]  /*19b90*/  IMAD.SHL.U32 R185, R185, 0x80, RZ ;  /* 0x00000080b9b97824 */ /* 0x004fe200078e00ff */
[----:B------:R-:W-:Y:S02]  /*19ba0*/  LOP3.LUT R186, R186, 0x380, RZ, 0xc0, !PT ;  /* 0x00000380baba7812 */ /* 0x000fe400078ec0ff */
[----:B------:R-:W2:Y:S01]  /*19bb0*/  LDL.LU R152, [R1+0x4a4] ;  /* 0x0004a40001987983 */ /* 0x000ea20000300800 */
[----:B---3--:R-:W-:Y:S01]  /*19bc0*/  IMAD.SHL.U32 R190, R190, 0x10, RZ ;  /* 0x00000010bebe7824 */ /* 0x008fe200078e00ff */
[----:B------:R-:W-:Y:S02]  /*19bd0*/  LOP3.LUT R185, R185, 0x400, RZ, 0xc0, !PT ;  /* 0x00000400b9b97812 */ /* 0x000fe400078ec0ff */
[----:B------:R-:W3:Y:S02]  /*19be0*/  LDL.LU R157, [R1+0x4a0] ;  /* 0x0004a000019d7983 */ /* 0x000ee40000300800 */
[----:B-----5:R-:W-:-:S02]  /*19bf0*/  LOP3.LUT R4, R190, 0x70, RZ, 0xc0, !PT ;  /* 0x00000070be047812 */ /* 0x020fc400078ec0ff */
[----:B------:R-:W-:-:S05]  /*19c00*/  IADD3 R0, R186, UR7, R185 ;  /* 0x00000007ba007c10 */ /* 0x000fca000fffe0b9 */
[----:B------:R-:W-:Y:S01]  /*19c10*/  IMAD.IADD R0, R4, 0x1, R0 ;  /* 0x0000000104007824 */ /* 0x000fe200078e0200 */
[----:B------:R-:W-:Y:S01]  /*19c20*/  BAR.SYNC.DEFER_BLOCKING 0x0 ;  /* 0x0000000000007b1d */ /* 0x000fe20000010000 */
[----:B------:R-:W-:-:S07]  /*19c30*/  LOP3.LUT R3, R190, 0x7f0, RZ, 0xc0, !PT ;  /* 0x000007f0be037812 */ /* 0x000fce00078ec0ff */
[----:B------:R-:W1:Y:S01]  /*19c40*/  LDC R4, c[0x0][0x248] ;  /* 0x00009200ff047b82 */ /* 0x000e620000000800 */
[----:B------:R-:W-:Y:S07]  /*19c50*/  STSM.16.M88.4 [R0], R24 ;  /* 0x0000001800007844 */ /* 0x000fee0000000200 */
[----:B------:R-:W-:Y:S06]  /*19c60*/  BAR.SYNC.DEFER_BLOCKING 0x0 ;  /* 0x0000000000007b1d */ /* 0x000fec0000010000 */
[----:B------:R-:W2:Y:S02]  /*19c70*/  LDS.128 R8, [R3+UR7] ;  /* 0x0000000703087984 */ /* 0x000ea40008000c00 */
[----:B------:R-:W-:Y:S06]  /*19c80*/  BAR.SYNC.DEFER_BLOCKING 0x0 ;  /* 0x0000000000007b1d */ /* 0x000fec0000010000 */
[----:B------:R-:W-:Y:S02]  /*19c90*/  STSM.16.M88.4 [R0], R28 ;  /* 0x0000001c00007844 */ /* 0x000fe40000000200 */
[----:B------:R-:W-:Y:S06]  /*19ca0*/  BAR.SYNC.DEFER_BLOCKING 0x0 ;  /* 0x0000000000007b1d */ /* 0x000fec0000010000 */
[----:B------:R-:W3:Y:S02]  /*19cb0*/  LDS.128 R12, [R3+UR7] ;  /* 0x00000007030c7984 */ /* 0x000ee40008000c00 */
        /* <DEDUP_REMOVED lines=98> */
[----:B------:R-:W-:Y:S01]  /*1a2e0*/  BAR.SYNC.DEFER_BLOCKING 0x0 ;  /* 0x0000000000007b1d */ /* 0x000fe20000010000 */
[----:B----4-:R-:W-:-:S05]  /*1a2f0*/  ISETP.GE.AND P0, PT, R187, R191, PT ;  /* 0x000000bfbb00720c */ /* 0x010fca0003f06270 */
[----:B------:R-:W4:Y:S02]  /*1a300*/  LDS.128 R112, [R3+UR7] ;  /* 0x0000000703707984 */ /* 0x000f240008000c00 */
[----:B------:R-:W-:Y:S01]  /*1a310*/  BAR.SYNC.DEFER_BLOCKING 0x0 ;  /* 0x0000000000007b1d */ /* 0x000fe20000010000 */
[----:B------:R-:W-:-:S05]  /*1a320*/  ISETP.LT.AND P5, PT, R153, R156, !P0 ;  /* 0x0000009c9900720c */ /* 0x000fca00047a1270 */
[----:B------:R1:W-:Y:S02]  /*1a330*/  STSM.16.M88.4 [R0], R132 ;  /* 0x0000008400007844 */ /* 0x0003e40000000200 */
[----:B------:R-:W-:Y:S01]  /*1a340*/  BAR.SYNC.DEFER_BLOCKING 0x0 ;  /* 0x0000000000007b1d */ /* 0x000fe20000010000 */
[----:B-1----:R-:W-:-:S05]  /*1a350*/  IMAD R133, R153, R4, RZ ;  /* 0x0000000499857224 */ /* 0x002fca00078e02ff */
[----:B------:R-:W3:Y:S01]  /*1a360*/  LDL.LU R153, [R1+0x49c] ;  /* 0x00049c0001997983 */ /* 0x000ee20000300800 */
[----:B------:R-:W-:Y:S01]  /*1a370*/  IMAD R5, R187, UR4, RZ ;  /* 0x00000004bb057c24 */ /* 0x000fe2000f8e02ff */
[----:B------:R-:W-:Y:S01]  /*1a380*/  ULDC.64 UR4, c[0x0][0x220] ;  /* 0x0000880000047ab9 */ /* 0x000fe20000000a00 */
[C---:B------:R-:W-:Y:S01]  /*1a390*/  ISETP.LT.AND P1, PT, R2.reuse, R156, !P0 ;  /* 0x0000009c0200720c */ /* 0x040fe20004721270 */
[-C--:B------:R-:W-:Y:S01]  /*1a3a0*/  IMAD R7, R2, R4.reuse, RZ ;  /* 0x0000000402077224 */ /* 0x080fe200078e02ff */
[----:B------:R-:W4:Y:S04]  /*1a3b0*/  LDL.LU R155, [R1+0x494] ;  /* 0x00049400019b7983 */ /* 0x000f280000300800 */
[----:B------:R-:W1:Y:S01]  /*1a3c0*/  LDS.128 R116, [R3+UR7] ;  /* 0x0000000703747984 */ /* 0x000e620008000c00 */
[----:B------:R-:W-:Y:S01]  /*1a3d0*/  BAR.SYNC.DEFER_BLOCKING 0x0 ;  /* 0x0000000000007b1d */ /* 0x000fe20000010000 */
[----:B------:R-:W-:Y:S01]  /*1a3e0*/  LEA R2, P2, R5, UR4, 0x2 ;  /* 0x0000000405027c11 */ /* 0x000fe2000f8410ff */
[----:B------:R-:W-:Y:S01]  /*1a3f0*/  IMAD R134, R158, R4, RZ ;  /* 0x000000049e867224 */ /* 0x000fe200078e02ff */
[----:B------:R-:W-:Y:S01]  /*1a400*/  ISETP.LT.AND P3, PT, R159, R156, !P0 ;  /* 0x0000009c9f00720c */ /* 0x000fe20004761270 */
[----:B--2---:R-:W-:-:S02]  /*1a410*/  IMAD R135, R152, R4, RZ ;  /* 0x0000000498877224 */ /* 0x004fc400078e02ff */
[----:B------:R-:W2:Y:S04]  /*1a420*/  LDL.LU R154, [R1+0x45c] ;  /* 0x00045c00019a7983 */ /* 0x000ea80000300800 */
[----:B------:R-:W-:Y:S01]  /*1a430*/  STSM.16.M88.4 [R0], R136 ;  /* 0x0000008800007844 */ /* 0x000fe20000000200 */
[----:B------:R-:W-:Y:S01]  /*1a440*/  ULDC UR4, c[0x0][0x22c] ;  /* 0x00008b0000047ab9 */ /* 0x000fe20000000800 */
[----:B------:R-:W-:Y:S06]  /*1a450*/  BAR.SYNC.DEFER_BLOCKING 0x0 ;  /* 0x0000000000007b1d */ /* 0x000fec0000010000 */
[----:B------:R-:W1:Y:S02]  /*1a460*/  LDS.128 R120, [R3+UR7] ;  /* 0x0000000703787984 */ /* 0x000e640008000c00 */
[----:B------:R-:W-:Y:S06]  /*1a470*/  BAR.SYNC.DEFER_BLOCKING 0x0 ;  /* 0x0000000000007b1d */ /* 0x000fec0000010000 */
[----:B------:R-:W-:Y:S02]  /*1a480*/  STSM.16.M88.4 [R0], R140 ;  /* 0x0000008c00007844 */ /* 0x000fe40000000200 */
[----:B------:R-:W-:Y:S06]  /*1a490*/  BAR.SYNC.DEFER_BLOCKING 0x0 ;  /* 0x0000000000007b1d */ /* 0x000fec0000010000 */
[----:B------:R-:W1:Y:S02]  /*1a4a0*/  LDS.128 R124, [R3+UR7] ;  /* 0x00000007037c7984 */ /* 0x000e640008000c00 */
[----:B------:R-:W-:Y:S06]  /*1a4b0*/  BAR.SYNC.DEFER_BLOCKING 0x0 ;  /* 0x0000000000007b1d */ /* 0x000fec0000010000 */
[----:B------:R-:W-:Y:S02]  /*1a4c0*/  STSM.16.M88.4 [R0], R144 ;  /* 0x0000009000007844 */ /* 0x000fe40000000200 */
[----:B------:R-:W-:Y:S06]  /*1a4d0*/  BAR.SYNC.DEFER_BLOCKING 0x0 ;  /* 0x0000000000007b1d */ /* 0x000fec0000010000 */
[----:B------:R-:W1:Y:S02]  /*1a4e0*/  LDS.128 R128, [R3+UR7] ;  /* 0x0000000703807984 */ /* 0x000e640008000c00 */
[----:B------:R-:W-:Y:S01]  /*1a4f0*/  BAR.SYNC.DEFER_BLOCKING 0x0 ;  /* 0x0000000000007b1d */ /* 0x000fe20000010000 */
[----:B------:R-:W-:-:S02]  /*1a500*/  LEA.HI.X.SX32 R5, R5, UR5, 0x2, P2 ;  /* 0x0000000505057c11 */ /* 0x000fc400090f16ff */
[-C--:B------:R-:W-:Y:S02]  /*1a510*/  LEA R6, P2, R7, R2.reuse, 0x2 ;  /* 0x0000000207067211 */ /* 0x080fe400078410ff */
[----:B------:R-:W-:Y:S01]  /*1a520*/  LEA R132, P4, R133, R2, 0x2 ;  /* 0x0000000285847211 */ /* 0x000fe200078810ff */
[----:B------:R1:W-:Y:S01]  /*1a530*/  STSM.16.M88.4 [R0], R148 ;  /* 0x0000009400007844 */ /* 0x0003e20000000200 */
[-C--:B------:R-:W-:Y:S01]  /*1a540*/  LEA.HI.X.SX32 R7, R7, R5.reuse, 0x2, P2 ;  /* 0x0000000507077211 */ /* 0x080fe200010f16ff */
[----:B------:R-:W-:Y:S01]  /*1a550*/  BAR.SYNC.DEFER_BLOCKING 0x0 ;  /* 0x0000000000007b1d */ /* 0x000fe20000010000 */
[----:B------:R-:W-:Y:S02]  /*1a560*/  LEA.HI.X.SX32 R133, R133, R5, 0x2, P4 ;  /* 0x0000000585857211 */ /* 0x000fe400020f16ff */
[----:B------:R-:W-:Y:S01]  /*1a570*/  ISETP.LT.AND P2, PT, R158, R156, !P0 ;  /* 0x0000009c9e00720c */ /* 0x000fe20004741270 */
[----:B-1----:R-:W-:Y:S02]  /*1a580*/  IMAD R0, R159, R4, RZ ;  /* 0x000000049f007224 */ /* 0x002fe400078e02ff */
[----:B------:R1:W-:Y:S01]  /*1a590*/  @P1 STG.E desc[UR16][R6.64], R8 ;  /* 0x0000000806001986 */ /* 0x0003e2000c101910 */
[----:B------:R-:W-:-:S03]  /*1a5a0*/  ISETP.LT.AND P1, PT, R152, R156, !P0 ;  /* 0x0000009c9800720c */ /* 0x000fc60004721270 */
[----:B------:R-:W2:Y:S04]  /*1a5b0*/  LDL.LU R152, [R1+0x458] ;  /* 0x0004580001987983 */ /* 0x000ea80000300800 */
[----:B------:R1:W-:Y:S02]  /*1a5c0*/  @P5 STG.E desc[UR16][R132.64], R9 ;  /* 0x0000000984005986 */ /* 0x0003e4000c101910 */
[-C--:B-1----:R-:W-:Y:S02]  /*1a5d0*/  LEA R6, P4, R0, R2.reuse, 0x2 ;  /* 0x0000000200067211 */ /* 0x082fe400078810ff */
[----:B------:R-:W2:Y:S01]  /*1a5e0*/  LDL.LU R160, [R1+0x454] ;  /* 0x0004540001a07983 */ /* 0x000ea20000300800 */
[----:B------:R-:W-:Y:S02]  /*1a5f0*/  LEA R8, P5, R134, R2, 0x2 ;  /* 0x0000000286087211 */ /* 0x000fe400078a10ff */
[-C--:B------:R-:W-:Y:S01]  /*1a600*/  LEA.HI.X.SX32 R7, R0, R5.reuse, 0x2, P4 ;  /* 0x0000000500077211 */ /* 0x080fe200020f16ff */
[----:B------:R-:W2:Y:S01]  /*1a610*/  LDL.LU R159, [R1+0x450] ;  /* 0x00045000019f7983 */ /* 0x000ea20000300800 */
[----:B------:R-:W-:-:S03]  /*1a620*/  LEA.HI.X.SX32 R9, R134, R5, 0x2, P5 ;  /* 0x0000000586097211 */ /* 0x000fc600028f16ff */
[----:B------:R-:W-:Y:S04]  /*1a630*/  @P3 STG.E desc[UR16][R6.64], R10 ;  /* 0x0000000a06003986 */ /* 0x000fe8000c101910 */
[----:B------:R1:W-:Y:S01]  /*1a640*/  @P2 STG.E desc[UR16][R8.64], R11 ;  /* 0x0000000b08002986 */ /* 0x0003e2000c101910 */
[C---:B---3--:R-:W-:Y:S01]  /*1a650*/  ISETP.LT.AND P3, PT, R153.reuse, R156, !P0 ;  /* 0x0000009c9900720c */ /* 0x048fe20004761270 */
[-C--:B-1----:R-:W-:Y:S02]  /*1a660*/  IMAD R9, R153, R4.reuse, RZ ;  /* 0x0000000499097224 */ /* 0x082fe400078e02ff */
[----:B------:R-:W3:Y:S01]  /*1a670*/  LDL.LU R153, [R1+0x44c] ;  /* 0x00044c0001997983 */ /* 0x000ee20000300800 */
[C---:B------:R-:W-:Y:S01]  /*1a680*/  IMAD R0, R157.reuse, R4, RZ ;  /* 0x000000049d007224 */ /* 0x040fe200078e02ff */
[----:B------:R-:W-:-:S02]  /*1a690*/  ISETP.LT.AND P4, PT, R157, R156, !P0 ;  /* 0x0000009c9d00720c */ /* 0x000fc40004781270 */
[CC--:B------:R-:W-:Y:S01]  /*1a6a0*/  LEA R132, P6, R135.reuse, R2.reuse, 0x2 ;  /* 0x0000000287847211 */ /* 0x0c0fe200078c10ff */
[----:B------:R-:W3:Y:S01]  /*1a6b0*/  LDL.LU R158, [R1+0x448] ;  /* 0x00044800019e7983 */ /* 0x000ee20000300800 */
[C---:B------:R-:W-:Y:S02]  /*1a6c0*/  LEA R6, P5, R0.reuse, R2, 0x2 ;  /* 0x0000000200067211 */ /* 0x040fe400078a10ff */
[-C--:B------:R-:W-:Y:S01]  /*1a6d0*/  LEA.HI.X.SX32 R133, R135, R5.reuse, 0x2, P6 ;  /* 0x0000000587857211 */ /* 0x080fe200030f16ff */
[----:B------:R-:W3:Y:S01]  /*1a6e0*/  LDL.LU R157, [R1+0x444] ;  /* 0x00044400019d7983 */ /* 0x000ee20000300800 */
[----:B------:R-:W-:Y:S01]  /*1a6f0*/  LEA.HI.X.SX32 R7, R0, R5, 0x2, P5 ;  /* 0x0000000500077211 */ /* 0x000fe200028f16ff */
[----:B----4-:R-:W-:Y:S01]  /*1a700*/  IMAD R0, R155, R4, RZ ;  /* 0x000000049b007224 */ /* 0x010fe200078e02ff */
[----:B------:R-:W-:Y:S01]  /*1a710*/  LEA R8, P5, R9, R2, 0x2 ;  /* 0x0000000209087211 */ /* 0x000fe200078a10ff */
[----:B------:R-:W-:Y:S01]  /*1a720*/  @P1 STG.E desc[UR16][R132.64], R12 ;  /* 0x0000000c84001986 */ /* 0x000fe2000c101910 */
[----:B------:R-:W-:-:S03]  /*1a730*/  ISETP.LT.AND P2, PT, R155, R156, !P0 ;  /* 0x0000009c9b00720c */ /* 0x000fc60004741270 */
[----:B------:R1:W-:Y:S01]  /*1a740*/  @P4 STG.E desc[UR16][R6.64], R13 ;  /* 0x0000000d06004986 */ /* 0x0003e2000c101910 */
[----:B------:R-:W-:Y:S01]  /*1a750*/  LEA.HI.X.SX32 R9, R9, R5, 0x2, P5 ;  /* 0x0000000509097211 */ /* 0x000fe200028f16ff */
[C---:B--2---:R-:W-:Y:S01]  /*1a760*/  IMAD R11, R154.reuse, R4, RZ ;  /* 0x000000049a0b7224 */ /* 0x044fe200078e02ff */
[----:B------:R-:W-:Y:S01]  /*1a770*/  ISETP.LT.AND P1, PT, R154, R156, !P0 ;  /* 0x0000009c9a00720c */ /* 0x000fe20004721270 */
[----:B------:R-:W2:Y:S04]  /*1a780*/  LDL.LU R155, [R1+0x440] ;  /* 0x00044000019b7983 */ /* 0x000ea80000300800 */
[----:B------:R-:W4:Y:S01]  /*1a790*/  LDL.LU R154, [R1+0x43c] ;  /* 0x00043c00019a7983 */ /* 0x000f220000300800 */
[----:B-1----:R-:W-:-:S03]  /*1a7a0*/  LEA R6, P4, R0, R2, 0x2 ;  /* 0x0000000200067211 */ /* 0x002fc600078810ff */
[----:B------:R1:W-:Y:S01]  /*1a7b0*/  @P3 STG.E desc[UR16][R8.64], R14 ;  /* 0x0000000e08003986 */ /* 0x0003e2000c101910 */
[----:B------:R-:W-:Y:S02]  /*1a7c0*/  LEA.HI.X.SX32 R7, R0, R5, 0x2, P4 ;  /* 0x0000000500077211 */ /* 0x000fe400020f16ff */
[----:B------:R-:W-:-:S03]  /*1a7d0*/  LEA R10, P6, R11, R2, 0x2 ;  /* 0x000000020b0a7211 */ /* 0x000fc600078c10ff */
[----:B------:R1:W-:Y:S01]  /*1a7e0*/  @P2 STG.E desc[UR16][R6.64], R15 ;  /* 0x0000000f06002986 */ /* 0x0003e2000c101910 */
[----:B------:R-:W-:-:S05]  /*1a7f0*/  LEA.HI.X.SX32 R11, R11, R5, 0x2, P6 ;  /* 0x000000050b0b7211 */ /* 0x000fca00030f16ff */
[----:B------:R-:W-:Y:S01]  /*1a800*/  @P1 STG.E desc[UR16][R10.64], R16 ;  /* 0x000000100a001986 */ /* 0x000fe2000c101910 */
[C---:B------:R-:W-:Y:S01]  /*1a810*/  ISETP.LT.AND P5, PT, R152.reuse, R156, !P0 ;  /* 0x0000009c9800720c */ /* 0x040fe200047a1270 */
[----:B------:R-:W-:Y:S02]  /*1a820*/  IMAD R0, R152, R4, RZ ;  /* 0x0000000498007224 */ /* 0x000fe400078e02ff */
[----:B------:R-:W4:Y:S04]  /*1a830*/  LDL.LU R152, [R1+0x438] ;  /* 0x0004380001987983 */ /* 0x000f280000300800 */
[----:B-1----:R-:W4:Y:S01]  /*1a840*/  LDL.LU R14, [R1+0x580] ;  /* 0x00058000010e7983 */ /* 0x002f220000300800 */
[----:B------:R-:W-:-:S04]  /*1a850*/  LEA R6, P4, R0, R2, 0x2 ;  /* 0x0000000200067211 */ /* 0x000fc800078810ff */
[----:B------:R-:W-:-:S05]  /*1a860*/  LEA.HI.X.SX32 R7, R0, R5, 0x2, P4 ;  /* 0x0000000500077211 */ /* 0x000fca00020f16ff */
[----:B------:R1:W-:Y:S01]  /*1a870*/  @P5 STG.E desc[UR16][R6.64], R17 ;  /* 0x0000001106005986 */ /* 0x0003e2000c101910 */
[C---:B---3--:R-:W-:Y:S01]  /*1a880*/  ISETP.LT.AND P1, PT, R153.reuse, R156, !P0 ;  /* 0x0000009c9900720c */ /* 0x048fe20004721270 */
[-C--:B------:R-:W-:Y:S02]  /*1a890*/  IMAD R13, R153, R4.reuse, RZ ;  /* 0x00000004990d7224 */ /* 0x080fe400078e02ff */
[----:B------:R-:W3:Y:S04]  /*1a8a0*/  LDL.LU R153, [R1+0x57c] ;  /* 0x00057c0001997983 */ /* 0x000ee80000300800 */
[----:B-1----:R-:W3:Y:S04]  /*1a8b0*/  LDL.LU R17, [R1+0x434] ;  /* 0x0004340001117983 */ /* 0x002ee80000300800 */
[----:B------:R-:W3:Y:S01]  /*1a8c0*/  LDL.LU R15, [R1+0x430] ;  /* 0x00043000010f7983 */ /* 0x000ee20000300800 */
[C---:B------:R-:W-:Y:S01]  /*1a8d0*/  IMAD R12, R160.reuse, R4, RZ ;  /* 0x00000004a00c7224 */ /* 0x040fe200078e02ff */
[----:B------:R-:W-:Y:S01]  /*1a8e0*/  ISETP.LT.AND P3, PT, R160, R156, !P0 ;  /* 0x0000009ca000720c */ /* 0x000fe20004761270 */
[C---:B------:R-:W-:Y:S01]  /*1a8f0*/  IMAD R0, R159.reuse, R4, RZ ;  /* 0x000000049f007224 */ /* 0x040fe200078e02ff */
[----:B------:R-:W-:Y:S01]  /*1a900*/  ISETP.LT.AND P2, PT, R159, R156, !P0 ;  /* 0x0000009c9f00720c */ /* 0x000fe20004741270 */
[----:B------:R-:W3:Y:S01]  /*1a910*/  LDL.LU R16, [R1+0x428] ;  /* 0x0004280001107983 */ /* 0x000ee20000300800 */
[----:B------:R-:W-:-:S02]  /*1a920*/  LEA R8, P4, R12, R2, 0x2 ;  /* 0x000000020c087211 */ /* 0x000fc400078810ff */
[----:B------:R-:W-:Y:S02]  /*1a930*/  LEA R6, P5, R0, R2, 0x2 ;  /* 0x0000000200067211 */ /* 0x000fe400078a10ff */
[-C--:B------:R-:W-:Y:S02]  /*1a940*/  LEA.HI.X.SX32 R9, R12, R5.reuse, 0x2, P4 ;  /* 0x000000050c097211 */ /* 0x080fe400020f16ff */
[----:B------:R-:W-:Y:S01]  /*1a950*/  LEA.HI.X.SX32 R7, R0, R5, 0x2, P5 ;  /* 0x0000000500077211 */ /* 0x000fe200028f16ff */
[C---:B------:R-:W-:Y:S01]  /*1a960*/  IMAD R0, R158.reuse, R4, RZ ;  /* 0x000000049e007224 */ /* 0x040fe200078e02ff */
[----:B------:R-:W-:Y:S01]  /*1a970*/  ISETP.LT.AND P4, PT, R158, R156, !P0 ;  /* 0x0000009c9e00720c */ /* 0x000fe20004781270 */
[----:B------:R-:W-:Y:S01]  /*1a980*/  IMAD R12, R157, R4, RZ ;  /* 0x000000049d0c7224 */ /* 0x000fe200078e02ff */
[----:B------:R1:W-:Y:S01]  /*1a990*/  @P3 STG.E desc[UR16][R8.64], R18 ;  /* 0x0000001208003986 */ /* 0x0003e2000c101910 */
[----:B------:R-:W-:-:S03]  /*1a9a0*/  LEA R10, P6, R13, R2, 0x2 ;  /* 0x000000020d0a7211 */ /* 0x000fc600078c10ff */
[----:B------:R2:W-:Y:S01]  /*1a9b0*/  @P2 STG.E desc[UR16][R6.64], R19 ;  /* 0x0000001306002986 */ /* 0x0005e2000c101910 */
[-C--:B------:R-:W-:Y:S02]  /*1a9c0*/  LEA.HI.X.SX32 R11, R13, R5.reuse, 0x2, P6 ;  /* 0x000000050d0b7211 */ /* 0x080fe400030f16ff */
[----:B------:R-:W-:Y:S02]  /*1a9d0*/  ISETP.LT.AND P2, PT, R157, R156, !P0 ;  /* 0x0000009c9d00720c */ /* 0x000fe40004741270 */
[-C--:B-1----:R-:W-:Y:S02]  /*1a9e0*/  LEA R8, P5, R12, R2.reuse, 0x2 ;  /* 0x000000020c087211 */ /* 0x082fe400078a10ff */
[C---:B--2---:R-:W-:Y:S02]  /*1a9f0*/  LEA R6, P3, R0.reuse, R2, 0x2 ;  /* 0x0000000200067211 */ /* 0x044fe400078610ff */
[C---:B------:R-:W-:Y:S02]  /*1aa00*/  ISETP.LT.AND P6, PT, R155.reuse, R156, !P0 ;  /* 0x0000009c9b00720c */ /* 0x040fe400047c1270 */
[-C--:B------:R-:W-:Y:S01]  /*1aa10*/  LEA.HI.X.SX32 R7, R0, R5.reuse, 0x2, P3 ;  /* 0x0000000500077211 */ /* 0x080fe200018f16ff */
[-C--:B------:R-:W-:Y:S01]  /*1aa20*/  IMAD R0, R155, R4.reuse, RZ ;  /* 0x000000049b007224 */ /* 0x080fe200078e02ff */
[----:B------:R-:W-:Y:S01]  /*1aa30*/  LEA.HI.X.SX32 R9, R12, R5, 0x2, P5 ;  /* 0x000000050c097211 */ /* 0x000fe200028f16ff */
[----:B------:R4:W-:Y:S04]  /*1aa40*/  @P1 STG.E desc[UR16][R10.64], R20 ;  /* 0x000000140a001986 */ /* 0x0009e8000c101910 */
[----:B------:R1:W-:Y:S04]  /*1aa50*/  @P4 STG.E desc[UR16][R6.64], R21 ;  /* 0x0000001506004986 */ /* 0x0003e8000c101910 */
[----:B------:R2:W-:Y:S01]  /*1aa60*/  @P2 STG.E desc[UR16][R8.64], R22 ;  /* 0x0000001608002986 */ /* 0x0005e2000c101910 */
[----:B----4-:R-:W-:Y:S01]  /*1aa70*/  IMAD R10, R154, R4, RZ ;  /* 0x000000049a0a7224 */ /* 0x010fe200078e02ff */
[----:B-1----:R-:W-:-:S04]  /*1aa80*/  LEA R6, P4, R0, R2, 0x2 ;  /* 0x0000000200067211 */ /* 0x002fc800078810ff */
[----:B------:R-:W-:Y:S02]  /*1aa90*/  LEA.HI.X.SX32 R7, R0, R5, 0x2, P4 ;  /* 0x0000000500077211 */ /* 0x000fe400020f16ff */
[----:B--2---:R-:W-:-:S03]  /*1aaa0*/  LEA R8, P2, R10, R2, 0x2 ;  /* 0x000000020a087211 */ /* 0x004fc600078410ff */
[----:B------:R1:W-:Y:S01]  /*1aab0*/  @P6 STG.E desc[UR16][R6.64], R23 ;  /* 0x0000001706006986 */ /* 0x0003e2000c101910 */
[----:B------:R-:W-:Y:S02]  /*1aac0*/  LEA.HI.X.SX32 R9, R10, R5, 0x2, P2 ;  /* 0x000000050a097211 */ /* 0x000fe400010f16ff */
[----:B------:R-:W-:Y:S01]  /*1aad0*/  ISETP.LT.AND P5, PT, R14, UR4, !P0 ;  /* 0x000000040e007c0c */ /* 0x000fe2000c7a1270 */
[----:B------:R-:W-:Y:S01]  /*1aae0*/  IMAD R0, R152, R4, RZ ;  /* 0x0000000498007224 */ /* 0x000fe200078e02ff */
[----:B------:R-:W2:Y:S01]  /*1aaf0*/  LDL.LU R14, [R1+0x424] ;  /* 0x00042400010e7983 */ /* 0x000ea20000300800 */
[----:B------:R-:W-:-:S03]  /*1ab00*/  ULDC UR4, c[0x0][0x22c] ;  /* 0x00008b0000047ab9 */ /* 0x000fc60000000800 */
[----:B------:R-:W4:Y:S01]  /*1ab10*/  LDL.LU R11, [R1+0x420] ;  /* 0x00042000010b7983 */ /* 0x000f220000300800 */
[----:B-1----:R-:W-:-:S03]  /*1ab20*/  LEA R6, P6, R0, R2, 0x2 ;  /* 0x0000000200067211 */ /* 0x002fc600078c10ff */
[----:B------:R-:W4:Y:S01]  /*1ab30*/  LDL.LU R13, [R1+0x41c] ;  /* 0x00041c00010d7983 */ /* 0x000f220000300800 */
[----:B------:R-:W-:Y:S02]  /*1ab40*/  LEA.HI.X.SX32 R7, R0, R5, 0x2, P6 ;  /* 0x0000000500077211 */ /* 0x000fe400030f16ff */
[----:B---3--:R-:W-:Y:S01]  /*1ab50*/  ISETP.LT.AND P4, PT, R153, UR4, !P0 ;  /* 0x0000000499007c0c */ /* 0x008fe2000c781270 */
[----:B------:R-:W-:Y:S02]  /*1ab60*/  ULDC UR4, c[0x0][0x22c] ;  /* 0x00008b0000047ab9 */ /* 0x000fe40000000800 */
[----:B------:R-:W-:Y:S01]  /*1ab70*/  ISETP.LT.AND P2, PT, R17, UR4, !P0 ;  /* 0x0000000411007c0c */ /* 0x000fe2000c741270 */
[----:B------:R-:W-:Y:S02]  /*1ab80*/  ULDC UR4, c[0x0][0x22c] ;  /* 0x00008b0000047ab9 */ /* 0x000fe40000000800 */
[C---:B------:R-:W-:Y:S01]  /*1ab90*/  ISETP.LT.AND P6, PT, R15.reuse, UR4, !P0 ;  /* 0x000000040f007c0c */ /* 0x040fe2000c7c1270 */
[----:B------:R-:W-:Y:S01]  /*1aba0*/  IMAD R0, R15, R4, RZ ;  /* 0x000000040f007224 */ /* 0x000fe200078e02ff */
[-C--:B------:R-:W-:Y:S01]  /*1abb0*/  ISETP.LT.AND P1, PT, R154, R156.reuse, !P0 ;  /* 0x0000009c9a00720c */ /* 0x080fe20004721270 */
[----:B------:R-:W3:Y:S01]  /*1abc0*/  LDL.LU R15, [R1+0x418] ;  /* 0x00041800010f7983 */ /* 0x000ee20000300800 */
[----:B------:R-:W-:Y:S01]  /*1abd0*/  ISETP.LT.AND P3, PT, R152, R156, !P0 ;  /* 0x0000009c9800720c */ /* 0x000fe20004761270 */
[----:B------:R-:W-:Y:S01]  /*1abe0*/  IMAD R10, R17, R4, RZ ;  /* 0x00000004110a7224 */ /* 0x000fe200078e02ff */
[----:B------:R-:W-:Y:S01]  /*1abf0*/  ULDC UR4, c[0x0][0x22c] ;  /* 0x00008b0000047ab9 */ /* 0x000fe20000000800 */
[----:B------:R-:W3:Y:S08]  /*1ac00*/  LDL.LU R12, [R1+0x414] ;  /* 0x00041400010c7983 */ /* 0x000ef00000300800 */
[----:B------:R1:W-:Y:S04]  /*1ac10*/  @P1 STG.E desc[UR16][R8.64], R24 ;  /* 0x0000001808001986 */ /* 0x0003e8000c101910 */
[----:B------:R1:W-:Y:S02]  /*1ac20*/  @P3 STG.E desc[UR16][R6.64], R25 ;  /* 0x0000001906003986 */ /* 0x0003e4000c101910 */
[----:B-1----:R-:W-:-:S02]  /*1ac30*/  LEA R8, P1, R10, R2, 0x2 ;  /* 0x000000020a087211 */ /* 0x002fc400078210ff */
[----:B------:R-:W-:Y:S02]  /*1ac40*/  LEA R6, P3, R0, R2, 0x2 ;  /* 0x0000000200067211 */ /* 0x000fe400078610ff */
[-C--:B------:R-:W-:Y:S01]  /*1ac50*/  LEA.HI.X.SX32 R9, R10, R5.reuse, 0x2, P1 ;  /* 0x000000050a097211 */ /* 0x080fe200008f16ff */
[C---:B------:R-:W-:Y:S01]  /*1ac60*/  IMAD R10, R16.reuse, R4, RZ ;  /* 0x00000004100a7224 */ /* 0x040fe200078e02ff */
[----:B------:R-:W-:Y:S01]  /*1ac70*/  ISETP.LT.AND P1, PT, R16, UR4, !P0 ;  /* 0x0000000410007c0c */ /* 0x000fe2000c721270 */
[----:B------:R-:W-:Y:S01]  /*1ac80*/  ULDC UR4, c[0x0][0x22c] ;  /* 0x00008b0000047ab9 */ /* 0x000fe20000000800 */
[----:B------:R-:W-:Y:S01]  /*1ac90*/  LEA.HI.X.SX32 R7, R0, R5, 0x2, P3 ;  /* 0x0000000500077211 */ /* 0x000fe200018f16ff */
[----:B------:R1:W-:Y:S04]  /*1aca0*/  @P2 STG.E desc[UR16][R8.64], R26 ;  /* 0x0000001a08002986 */ /* 0x0003e8000c101910 */
[----:B------:R4:W-:Y:S04]  /*1acb0*/  @P6 STG.E desc[UR16][R6.64], R27 ;  /* 0x0000001b06006986 */ /* 0x0009e8000c101910 */
[----:B------:R-:W3:Y:S01]  /*1acc0*/  LDS.128 R24, [R3+UR7] ;  /* 0x0000000703187984 */ /* 0x000ee20008000c00 */
[----:B-1----:R-:W-:-:S04]  /*1acd0*/  LEA R8, P2, R10, R2, 0x2 ;  /* 0x000000020a087211 */ /* 0x002fc800078410ff */
[----:B------:R-:W-:-:S05]  /*1ace0*/  LEA.HI.X.SX32 R9, R10, R5, 0x2, P2 ;  /* 0x000000050a097211 */ /* 0x000fca00010f16ff */
[----:B------:R1:W-:Y:S01]  /*1acf0*/  @P1 STG.E desc[UR16][R8.64], R28 ;  /* 0x0000001c08001986 */ /* 0x0003e2000c101910 */
[C---:B--2---:R-:W-:Y:S01]  /*1ad00*/  ISETP.LT.AND P3, PT, R14.reuse, UR4, !P0 ;  /* 0x000000040e007c0c */ /* 0x044fe2000c761270 */
[-C--:B------:R-:W-:Y:S01]  /*1ad10*/  IMAD R0, R14, R4.reuse, RZ ;  /* 0x000000040e007224 */ /* 0x080fe200078e02ff */
[----:B------:R-:W-:Y:S01]  /*1ad20*/  ULDC UR4, c[0x0][0x22c] ;  /* 0x00008b0000047ab9 */ /* 0x000fe20000000800 */
[----:B------:R-:W2:Y:S01]  /*1ad30*/  LDL.LU R14, [R1+0x410] ;  /* 0x00041000010e7983 */ /* 0x000ea20000300800 */
[C---:B----4-:R-:W-:Y:S01]  /*1ad40*/  ISETP.LT.AND P2, PT, R11.reuse, UR4, !P0 ;  /* 0x000000040b007c0c */ /* 0x050fe2000c741270 */
[----:B------:R-:W-:Y:S01]  /*1ad50*/  IMAD R10, R11, R4, RZ ;  /* 0x000000040b0a7224 */ /* 0x000fe200078e02ff */
[C---:B------:R-:W-:Y:S01]  /*1ad60*/  LEA R6, P6, R0.reuse, R2, 0x2 ;  /* 0x0000000200067211 */ /* 0x040fe200078c10ff */
[----:B------:R-:W4:Y:S01]  /*1ad70*/  LDL.LU R11, [R1+0x40c] ;  /* 0x00040c00010b7983 */ /* 0x000f220000300800 */
[----:B------:R-:W-:Y:S02]  /*1ad80*/  ULDC UR4, c[0x0][0x22c] ;  /* 0x00008b0000047ab9 */ /* 0x000fe40000000800 */
[----:B------:R-:W-:Y:S01]  /*1ad90*/  LEA.HI.X.SX32 R7, R0, R5, 0x2, P6 ;  /* 0x0000000500077211 */ /* 0x000fe200030f16ff */
[C---:B------:R-:W-:Y:S01]  /*1ada0*/  IMAD R0, R13.reuse, R4, RZ ;  /* 0x000000040d007224 */ /* 0x040fe200078e02ff */
[----:B------:R-:W-:Y:S01]  /*1adb0*/  ISETP.LT.AND P6, PT, R13, UR4, !P0 ;  /* 0x000000040d007c0c */ /* 0x000fe2000c7c1270 */
[----:B------:R-:W-:Y:S01]  /*1adc0*/  ULDC UR4, c[0x0][0x22c] ;  /* 0x00008b0000047ab9 */ /* 0x000fe20000000800 */
[----:B------:R-:W4:Y:S01]  /*1add0*/  LDL.LU R13, [R1+0x408] ;  /* 0x00040800010d7983 */ /* 0x000f220000300800 */
[----:B-1----:R-:W-:-:S03]  /*1ade0*/  LEA R8, P1, R10, R2, 0x2 ;  /* 0x000000020a087211 */ /* 0x002fc600078210ff */
[----:B------:R1:W-:Y:S01]  /*1adf0*/  @P3 STG.E desc[UR16][R6.64], R29 ;  /* 0x0000001d06003986 */ /* 0x0003e2000c101910 */
[----:B------:R-:W-:Y:S02]  /*1ae00*/  LEA.HI.X.SX32 R9, R10, R5, 0x2, P1 ;  /* 0x000000050a097211 */ /* 0x000fe400008f16ff */
[----:B-1----:R-:W-:-:S04]  /*1ae10*/  LEA R6, P3, R0, R2, 0x2 ;  /* 0x0000000200067211 */ /* 0x002fc800078610ff */
[----:B------:R-:W-:Y:S02]  /*1ae20*/  LEA.HI.X.SX32 R7, R0, R5, 0x2, P3 ;  /* 0x0000000500077211 */ /* 0x000fe400018f16ff */
[C---:B---3--:R-:W-:Y:S01]  /*1ae30*/  ISETP.LT.AND P1, PT, R15.reuse, UR4, !P0 ;  /* 0x000000040f007c0c */ /* 0x048fe2000c721270 */
[-C--:B------:R-:W-:Y:S01]  /*1ae40*/  IMAD R10, R15, R4.reuse, RZ ;  /* 0x000000040f0a7224 */ /* 0x080fe200078e02ff */
[----:B------:R-:W-:Y:S01]  /*1ae50*/  ULDC UR4, c[0x0][0x22c] ;  /* 0x00008b0000047ab9 */ /* 0x000fe20000000800 */
[----:B------:R-:W3:Y:S01]  /*1ae60*/  LDL.LU R15, [R1+0x404] ;  /* 0x00040400010f7983 */ /* 0x000ee20000300800 */
[C---:B------:R-:W-:Y:S01]  /*1ae70*/  ISETP.LT.AND P3, PT, R12.reuse, UR4, !P0 ;  /* 0x000000040c007c0c */ /* 0x040fe2000c761270 */
[----:B------:R-:W-:Y:S01]  /*1ae80*/  IMAD R0, R12, R4, RZ ;  /* 0x000000040c007224 */ /* 0x000fe200078e02ff */
[----:B------:R-:W-:Y:S01]  /*1ae90*/  ULDC UR4, c[0x0][0x22c] ;  /* 0x00008b0000047ab9 */ /* 0x000fe20000000800 */
[----:B------:R-:W3:Y:S04]  /*1aea0*/  LDL.LU R12, [R1+0x400] ;  /* 0x00040000010c7983 */ /* 0x000ee80000300800 */
[----:B------:R1:W-:Y:S04]  /*1aeb0*/  @P2 STG.E desc[UR16][R8.64], R30 ;  /* 0x0000001e08002986 */ /* 0x0003e8000c101910 */
[----:B------:R1:W-:Y:S02]  /*1aec0*/  @P6 STG.E desc[UR16][R6.64], R31 ;  /* 0x0000001f06006986 */ /* 0x0003e4000c101910 */
[----:B-1----:R-:W-:-:S04]  /*1aed0*/  LEA R8, P2, R10, R2, 0x2 ;  /* 0x000000020a087211 */ /* 0x002fc800078410ff */
[----:B------:R-:W-:Y:S02]  /*1aee0*/  LEA.HI.X.SX32 R9, R10, R5, 0x2, P2 ;  /* 0x000000050a097211 */ /* 0x000fe400010f16ff */
[----:B------:R-:W-:-:S03]  /*1aef0*/  LEA R6, P6, R0, R2, 0x2 ;  /* 0x0000000200067211 */ /* 0x000fc600078c10ff */
[----:B------:R1:W-:Y:S01]  /*1af00*/  @P1 STG.E desc[UR16][R8.64], R32 ;  /* 0x0000002008001986 */ /* 0x0003e2000c101910 */
        /* <DEDUP_REMOVED lines=8> */
[C---:B-1----:R-:W-:Y:S01]  /*1af90*/  LEA R8, P1, R10.reuse, R2, 0x2 ;  /* 0x000000020a087211 */ /* 0x042fe200078210ff */
[----:B------:R-:W4:Y:S01]  /*1afa0*/  LDL.LU R11, [R1+0x3f8] ;  /* 0x0003f800010b7983 */ /* 0x000f220000300800 */
[----:B------:R-:W-:Y:S02]  /*1afb0*/  ULDC UR4, c[0x0][0x22c] ;  /* 0x00008b0000047ab9 */ /* 0x000fe40000000800 */
[----:B------:R-:W-:Y:S01]  /*1afc0*/  LEA.HI.X.SX32 R9, R10, R5, 0x2, P1 ;  /* 0x000000050a097211 */ /* 0x000fe200008f16ff */
[C---:B------:R-:W-:Y:S01]  /*1afd0*/  IMAD R10, R13.reuse, R4, RZ ;  /* 0x000000040d0a7224 */ /* 0x040fe200078e02ff */
[----:B------:R-:W-:Y:S01]  /*1afe0*/  ISETP.LT.AND P1, PT, R13, UR4, !P0 ;  /* 0x000000040d007c0c */ /* 0x000fe2000c721270 */
[----:B------:R-:W-:Y:S01]  /*1aff0*/  ULDC UR4, c[0x0][0x22c] ;  /* 0x00008b0000047ab9 */ /* 0x000fe20000000800 */
[----:B------:R-:W4:Y:S01]  /*1b000*/  LDL.LU R13, [R1+0x5e0] ;  /* 0x0005e000010d7983 */ /* 0x000f220000300800 */
[----:B------:R-:W-:-:S03]  /*1b010*/  LEA R6, P3, R0, R2, 0x2 ;  /* 0x0000000200067211 */ /* 0x000fc600078610ff */
        /* <DEDUP_REMOVED lines=13> */
[----:B------:R1:W-:Y:S04]  /*1b0f0*/  @P1 STG.E desc[UR16][R8.64], R36 ;  /* 0x0000002408001986 */ /* 0x0003e8000c101910 */
[----:B------:R-:W3:Y:S01]  /*1b100*/  LDL.LU R16, [R1+0x5f8] ;  /* 0x0005f80001107983 */ /* 0x000ee20000300800 */
[----:B-1----:R-:W-:-:S04]  /*1b110*/  LEA R6, P6, R0, R2, 0x2 ;  /* 0x0000000200067211 */ /* 0x002fc800078c10ff */
[----:B------:R-:W-:Y:S02]  /*1b120*/  LEA.HI.X.SX32 R7, R0, R5, 0x2, P6 ;  /* 0x0000000500077211 */ /* 0x000fe400030f16ff */
[----:B------:R-:W-:-:S03]  /*1b130*/  LEA R8, P1, R10, R2, 0x2 ;  /* 0x000000020a087211 */ /* 0x000fc600078210ff */
[----:B------:R1:W-:Y:S01]  /*1b140*/  @P3 STG.E desc[UR16][R6.64], R37 ;  /* 0x0000002506003986 */ /* 0x0003e2000c101910 */
[----:B------:R-:W-:-:S03]  /*1b150*/  LEA.HI.X.SX32 R9, R10, R5, 0x2, P1 ;  /* 0x000000050a097211 */ /* 0x000fc600008f16ff */
[----:B------:R-:W3:Y:S04]  /*1b160*/  LDL.LU R10, [R1+0x5f4] ;  /* 0x0005f400010a7983 */ /* 0x000ee80000300800 */
[----:B------:R1:W-:Y:S01]  /*1b170*/  @P2 STG.E desc[UR16][R8.64], R38 ;  /* 0x0000002608002986 */ /* 0x0003e2000c101910 */
[C---:B--2---:R-:W-:Y:S01]  /*1b180*/  IMAD R0, R14.reuse, R4, RZ ;  /* 0x000000040e007224 */ /* 0x044fe200078e02ff */
[----:B------:R-:W-:Y:S01]  /*1b190*/  ISETP.LT.AND P6, PT, R14, UR4, !P0 ;  /* 0x000000040e007c0c */ /* 0x000fe2000c7c1270 */
[----:B------:R-:W-:Y:S01]  /*1b1a0*/  ULDC UR4, c[0x0][0x22c] ;  /* 0x00008b0000047ab9 */ /* 0x000fe20000000800 */
[----:B------:R-:W2:Y:S01]  /*1b1b0*/  LDL.LU R14, [R1+0x604] ;  /* 0x00060400010e7983 */ /* 0x000ea20000300800 */
[C---:B----4-:R-:W-:Y:S02]  /*1b1c0*/  ISETP.LT.AND P1, PT, R11.reuse, UR4, !P0 ;  /* 0x000000040b007c0c */ /* 0x050fe4000c721270 */
[----:B-1----:R-:W-:Y:S01]  /*1b1d0*/  LEA R6, P3, R0, R2, 0x2 ;  /* 0x0000000200067211 */ /* 0x002fe200078610ff */
[----:B------:R-:W-:Y:S01]  /*1b1e0*/  IMAD R11, R11, R4, RZ ;  /* 0x000000040b0b7224 */ /* 0x000fe200078e02ff */
[----:B------:R-:W-:-:S02]  /*1b1f0*/  ULDC UR4, c[0x0][0x22c] ;  /* 0x00008b0000047ab9 */ /* 0x000fc40000000800 */
[-C--:B------:R-:W-:Y:S02]  /*1b200*/  LEA.HI.X.SX32 R7, R0, R5.reuse, 0x2, P3 ;  /* 0x0000000500077211 */ /* 0x080fe400018f16ff */
[----:B------:R-:W-:Y:S01]  /*1b210*/  ISETP.LT.AND P3, PT, R13, UR4, !P0 ;  /* 0x000000040d007c0c */ /* 0x000fe2000c761270 */
[----:B------:R-:W-:Y:S01]  /*1b220*/  IMAD R13, R4, 0x2, R11 ;  /* 0x00000002040d7824 */ /* 0x000fe200078e020b */
[CC--:B------:R-:W-:Y:S01]  /*1b230*/  LEA R8, P2, R11.reuse, R2.reuse, 0x2 ;  /* 0x000000020b087211 */ /* 0x0c0fe200078410ff */
[----:B------:R1:W-:Y:S01]  /*1b240*/  @P6 STG.E desc[UR16][R6.64], R39 ;  /* 0x0000002706006986 */ /* 0x0003e2000c101910 */
[----:B------:R-:W-:Y:S02]  /*1b250*/  ULDC UR4, c[0x0][0x22c] ;  /* 0x00008b0000047ab9 */ /* 0x000fe40000000800 */
[----:B------:R-:W-:Y:S02]  /*1b260*/  LEA.HI.X.SX32 R9, R11, R5, 0x2, P2 ;  /* 0x000000050b097211 */ /* 0x000fe400010f16ff */
[----:B-1----:R-:W-:-:S04]  /*1b270*/  LEA R6, P6, R13, R2, 0x2 ;  /* 0x000000020d067211 */ /* 0x002fc800078c10ff */
[----:B------:R-:W-:Y:S02]  /*1b280*/  LEA.HI.X.SX32 R7, R13, R5, 0x2, P6 ;  /* 0x000000050d077211 */ /* 0x000fe400030f16ff */
[----:B---3--:R-:W-:Y:S01]  /*1b290*/  ISETP.LT.AND P2, PT, R15, UR4, !P0 ;  /* 0x000000040f007c0c */ /* 0x008fe2000c741270 */
[----:B------:R-:W-:Y:S01]  /*1b2a0*/  ULDC UR4, c[0x0][0x22c] ;  /* 0x00008b0000047ab9 */ /* 0x000fe20000000800 */
[----:B------:R-:W3:Y:S01]  /*1b2b0*/  LDL.LU R15, [R1+0x600] ;  /* 0x00060000010f7983 */ /* 0x000ee20000300800 */
[----:B------:R-:W-:Y:S01]  /*1b2c0*/  ISETP.LT.AND P6, PT, R12, UR4, !P0 ;  /* 0x000000040c007c0c */ /* 0x000fe2000c7c1270 */
[----:B------:R-:W-:Y:S02]  /*1b2d0*/  IMAD R11, R4, 0x2, R13 ;  /* 0x00000002040b7824 */ /* 0x000fe400078e020d */
[----:B------:R-:W4:Y:S01]  /*1b2e0*/  LDL.LU R12, [R1+0x610] ;  /* 0x00061000010c7983 */ /* 0x000f220000300800 */
[----:B------:R-:W-:-:S03]  /*1b2f0*/  ULDC UR4, c[0x0][0x22c] ;  /* 0x00008b0000047ab9 */ /* 0x000fc60000000800 */
[----:B------:R-:W4:Y:S01]  /*1b300*/  LDL.LU R0, [R1+0x60c] ;  /* 0x00060c0001007983 */ /* 0x000f220000300800 */
[----:B------:R-:W-:-:S03]  /*1b310*/  IMAD R13, R4, 0x2, R11 ;  /* 0x00000002040d7824 */ /* 0x000fc600078e020b */
[----:B------:R1:W-:Y:S04]  /*1b320*/  @P1 STG.E desc[UR16][R8.64], R40 ;  /* 0x0000002808001986 */ /* 0x0003e8000c101910 */
[----:B------:R1:W-:Y:S02]  /*1b330*/  @P5 STG.E desc[UR16][R6.64], R41 ;  /* 0x0000002906005986 */ /* 0x0003e4000c101910 */
[-C--:B-1----:R-:W-:Y:S02]  /*1b340*/  LEA R8, P1, R11, R2.reuse, 0x2 ;  /* 0x000000020b087211 */ /* 0x082fe400078210ff */
[-C--:B------:R-:W-:Y:S02]  /*1b350*/  LEA R6, P5, R13, R2.reuse, 0x2 ;  /* 0x000000020d067211 */ /* 0x080fe400078a10ff */
[-C--:B------:R-:W-:Y:S01]  /*1b360*/  LEA.HI.X.SX32 R9, R11, R5.reuse, 0x2, P1 ;  /* 0x000000050b097211 */ /* 0x080fe200008f16ff */
[----:B------:R-:W-:Y:S01]  /*1b370*/  IMAD R11, R4, 0x2, R13 ;  /* 0x00000002040b7824 */ /* 0x000fe200078e020d */
[----:B------:R-:W-:Y:S01]  /*1b380*/  ISETP.LT.AND P1, PT, R16, UR4, !P0 ;  /* 0x0000000410007c0c */ /* 0x000fe2000c721270 */
[----:B------:R-:W-:Y:S01]  /*1b390*/  ULDC UR4, c[0x0][0x22c] ;  /* 0x00008b0000047ab9 */ /* 0x000fe20000000800 */
[----:B------:R-:W-:Y:S01]  /*1b3a0*/  LEA.HI.X.SX32 R7, R13, R5, 0x2, P5 ;  /* 0x000000050d077211 */ /* 0x000fe200028f16ff */
[----:B------:R1:W-:Y:S01]  /*1b3b0*/  @P4 STG.E desc[UR16][R8.64], R42 ;  /* 0x0000002a08004986 */ /* 0x0003e2000c101910 */
[----:B------:R-:W-:Y:S01]  /*1b3c0*/  IMAD R13, R4, 0x2, R11 ;  /* 0x00000002040d7824 */ /* 0x000fe200078e020b */
[----:B------:R-:W-:Y:S01]  /*1b3d0*/  ISETP.LT.AND P5, PT, R10, UR4, !P0 ;  /* 0x000000040a007c0c */ /* 0x000fe2000c7a1270 */
[----:B------:R-:W-:Y:S01]  /*1b3e0*/  ULDC UR4, c[0x0][0x22c] ;  /* 0x00008b0000047ab9 */ /* 0x000fe20000000800 */
[----:B------:R-:W4:Y:S04]  /*1b3f0*/  LDL.LU R10, [R1+0x61c] ;  /* 0x00061c00010a7983 */ /* 0x000f280000300800 */
[----:B------:R1:W-:Y:S02]  /*1b400*/  @P3 STG.E desc[UR16][R6.64], R43 ;  /* 0x0000002b06003986 */ /* 0x0003e4000c101910 */
[----:B-1----:R-:W-:-:S04]  /*1b410*/  LEA R8, P4, R11, R2, 0x2 ;  /* 0x000000020b087211 */ /* 0x002fc800078810ff */
[----:B------:R-:W-:Y:S01]  /*1b420*/  LEA.HI.X.SX32 R9, R11, R5, 0x2, P4 ;  /* 0x000000050b097211 */ /* 0x000fe200020f16ff */
[----:B------:R-:W-:Y:S01]  /*1b430*/  IMAD R11, R4, 0x2, R13 ;  /* 0x00000002040b7824 */ /* 0x000fe200078e020d */
[----:B------:R-:W-:-:S03]  /*1b440*/  LEA R6, P3, R13, R2, 0x2 ;  /* 0x000000020d067211 */ /* 0x000fc600078610ff */
[----:B------:R1:W-:Y:S01]  /*1b450*/  @P2 STG.E desc[UR16][R8.64], R44 ;  /* 0x0000002c08002986 */ /* 0x0003e2000c101910 */
[----:B------:R-:W-:Y:S01]  /*1b460*/  LEA.HI.X.SX32 R7, R13, R5, 0x2, P3 ;  /* 0x000000050d077211 */ /* 0x000fe200018f16ff */
[----:B------:R-:W-:-:S04]  /*1b470*/  IMAD R13, R4, 0x2, R11 ;  /* 0x00000002040d7824 */ /* 0x000fc800078e020b */
[----:B------:R2:W-:Y:S01]  /*1b480*/  @P6 STG.E desc[UR16][R6.64], R45 ;  /* 0x0000002d06006986 */ /* 0x0005e2000c101910 */
[----:B-1----:R-:W-:-:S04]  /*1b490*/  LEA R8, P2, R11, R2, 0x2 ;  /* 0x000000020b087211 */ /* 0x002fc800078410ff */
[----:B------:R-:W-:Y:S02]  /*1b4a0*/  LEA.HI.X.SX32 R9, R11, R5, 0x2, P2 ;  /* 0x000000050b097211 */ /* 0x000fe400010f16ff */
[----:B--2---:R-:W-:-:S04]  /*1b4b0*/  LEA R6, P6, R13, R2, 0x2 ;  /* 0x000000020d067211 */ /* 0x004fc800078c10ff */
[----:B------:R-:W-:Y:S02]  /*1b4c0*/  LEA.HI.X.SX32 R7, R13, R5, 0x2, P6 ;  /* 0x000000050d077211 */ /* 0x000fe400030f16ff */
[----:B------:R-:W-:Y:S01]  /*1b4d0*/  ISETP.LT.AND P4, PT, R14, UR4, !P0 ;  /* 0x000000040e007c0c */ /* 0x000fe2000c781270 */
[----:B------:R-:W-:Y:S01]  /*1b4e0*/  ULDC UR4, c[0x0][0x22c] ;  /* 0x00008b0000047ab9 */ /* 0x000fe20000000800 */
[----:B------:R-:W2:Y:S01]  /*1b4f0*/  LDL.LU R14, [R1+0x618] ;  /* 0x00061800010e7983 */ /* 0x000ea20000300800 */
[----:B---3--:R-:W-:Y:S01]  /*1b500*/  ISETP.LT.AND P3, PT, R15, UR4, !P0 ;  /* 0x000000040f007c0c */ /* 0x008fe2000c761270 */
[----:B------:R-:W-:Y:S02]  /*1b510*/  ULDC UR4, c[0x0][0x22c] ;  /* 0x00008b0000047ab9 */ /* 0x000fe40000000800 */
[----:B------:R-:W3:Y:S01]  /*1b520*/  LDL.LU R15, [R1+0x628] ;  /* 0x00062800010f7983 */ /* 0x000ee20000300800 */
[----:B----4-:R-:W-:Y:S01]  /*1b530*/  ISETP.LT.AND P2, PT, R12, UR4, !P0 ;  /* 0x000000040c007c0c */ /* 0x010fe2000c741270 */
[----:B------:R-:W-:-:S02]  /*1b540*/  ULDC UR4, c[0x0][0x22c] ;  /* 0x00008b0000047ab9 */ /* 0x000fc40000000800 */
[----:B------:R-:W4:Y:S01]  /*1b550*/  LDL.LU R12, [R1+0x624] ;  /* 0x00062400010c7983 */ /* 0x000f220000300800 */
[----:B------:R-:W-:Y:S01]  /*1b560*/  ISETP.LT.AND P6, PT, R0, UR4, !P0 ;  /* 0x0000000400007c0c */ /* 0x000fe2000c7c1270 */
[----:B------:R-:W-:Y:S02]  /*1b570*/  IMAD R11, R4, 0x2, R13 ;  /* 0x00000002040b7824 */ /* 0x000fe400078e020d */
[----:B------:R-:W4:Y:S01]  /*1b580*/  LDL.LU R0, [R1+0x630] ;  /* 0x0006300001007983 */ /* 0x000f220000300800 */
[----:B------:R-:W-:-:S03]  /*1b590*/  ULDC UR4, c[0x0][0x22c] ;  /* 0x00008b0000047ab9 */ /* 0x000fc60000000800 */
[----:B------:R1:W-:Y:S01]  /*1b5a0*/  @P1 STG.E desc[UR16][R8.64], R46 ;  /* 0x0000002e08001986 */ /* 0x0003e2000c101910 */
[----:B------:R-:W-:-:S03]  /*1b5b0*/  IMAD R13, R4, 0x2, R11 ;  /* 0x00000002040d7824 */ /* 0x000fc600078e020b */
[----:B------:R1:W-:Y:S02]  /*1b5c0*/  @P5 STG.E desc[UR16][R6.64], R47 ;  /* 0x0000002f06005986 */ /* 0x0003e4000c101910 */
[----:B-1----:R-:W-:-:S04]  /*1b5d0*/  LEA R8, P1, R11, R2, 0x2 ;  /* 0x000000020b087211 */ /* 0x002fc800078210ff */
[----:B------:R-:W-:Y:S01]  /*1b5e0*/  LEA.HI.X.SX32 R9, R11, R5, 0x2, P1 ;  /* 0x000000050b097211 */ /* 0x000fe200008f16ff */
[----:B------:R-:W-:Y:S01]  /*1b5f0*/  IMAD R11, R4, 0x2, R13 ;  /* 0x00000002040b7824 */ /* 0x000fe200078e020d */
[----:B------:R-:W-:-:S03]  /*1b600*/  LEA R6, P5, R13, R2, 0x2 ;  /* 0x000000020d067211 */ /* 0x000fc600078a10ff */
[----:B------:R1:W-:Y:S01]  /*1b610*/  @P4 STG.E desc[UR16][R8.64], R48 ;  /* 0x0000003008004986 */ /* 0x0003e2000c101910 */
[----:B------:R-:W-:Y:S01]  /*1b620*/  ISETP.LT.AND P1, PT, R10, UR4, !P0 ;  /* 0x000000040a007c0c */ /* 0x000fe2000c721270 */
[----:B------:R-:W-:Y:S02]  /*1b630*/  ULDC UR4, c[0x0][0x22c] ;  /* 0x00008b0000047ab9 */ /* 0x000fe40000000800 */
[----:B------:R-:W4:Y:S01]  /*1b640*/  LDL.LU R10, [R1+0x62c] ;  /* 0x00062c00010a7983 */ /* 0x000f220000300800 */
[----:B------:R-:W-:Y:S01]  /*1b650*/  LEA.HI.X.SX32 R7, R13, R5, 0x2, P5 ;  /* 0x000000050d077211 */ /* 0x000fe200028f16ff */
[----:B------:R-:W-:Y:S01]  /*1b660*/  IMAD R13, R4, 0x2, R11 ;  /* 0x00000002040d7824 */ /* 0x000fe200078e020b */
[----:B-1----:R-:W-:-:S03]  /*1b670*/  LEA R8, P4, R11, R2, 0x2 ;  /* 0x000000020b087211 */ /* 0x002fc600078810ff */
[----:B------:R1:W-:Y:S01]  /*1b680*/  @P3 STG.E desc[UR16][R6.64], R49 ;  /* 0x0000003106003986 */ /* 0x0003e2000c101910 */
[----:B------:R-:W-:Y:S01]  /*1b690*/  LEA.HI.X.SX32 R9, R11, R5, 0x2, P4 ;  /* 0x000000050b097211 */ /* 0x000fe200020f16ff */
[----:B------:R-:W-:-:S04]  /*1b6a0*/  IMAD R11, R4, 0x2, R13 ;  /* 0x00000002040b7824 */ /* 0x000fc800078e020d */
[----:B------:R1:W-:Y:S02]  /*1b6b0*/  @P2 STG.E desc[UR16][R8.64], R50 ;  /* 0x0000003208002986 */ /* 0x0003e4000c101910 */
[----:B-1----:R-:W-:-:S04]  /*1b6c0*/  LEA R6, P3, R13, R2, 0x2 ;  /* 0x000000020d067211 */ /* 0x002fc800078610ff */
[----:B------:R-:W-:Y:S02]  /*1b6d0*/  LEA.HI.X.SX32 R7, R13, R5, 0x2, P3 ;  /* 0x000000050d077211 */ /* 0x000fe400018f16ff */
[----:B------:R-:W-:-:S04]  /*1b6e0*/  LEA R8, P2, R11, R2, 0x2 ;  /* 0x000000020b087211 */ /* 0x000fc800078410ff */
[----:B------:R-:W-:Y:S02]  /*1b6f0*/  LEA.HI.X.SX32 R9, R11, R5, 0x2, P2 ;  /* 0x000000050b097211 */ /* 0x000fe400010f16ff */
[----:B--2---:R-:W-:Y:S01]  /*1b700*/  ISETP.LT.AND P5, PT, R14, UR4, !P0 ;  /* 0x000000040e007c0c */ /* 0x004fe2000c7a1270 */
[----:B------:R-:W-:Y:S01]  /*1b710*/  ULDC UR4, c[0x0][0x22c] ;  /* 0x00008b0000047ab9 */ /* 0x000fe20000000800 */
[----:B------:R-:W2:Y:S04]  /*1b720*/  LDL.LU R14, [R1+0x620] ;  /* 0x00062000010e7983 */ /* 0x000ea80000300800 */
[----:B------:R-:W2:Y:S04]  /*1b730*/  LDL.LU R18, [R1+0x614] ;  /* 0x0006140001127983 */ /* 0x000ea80000300800 */
[----:B------:R-:W2:Y:S01]  /*1b740*/  LDL.LU R17, [R1+0x608] ;  /* 0x0006080001117983 */ /* 0x000ea20000300800 */
[----:B---3--:R-:W-:Y:S01]  /*1b750*/  ISETP.LT.AND P4, PT, R15, UR4, !P0 ;  /* 0x000000040f007c0c */ /* 0x008fe2000c781270 */
[----:B------:R-:W-:-:S02]  /*1b760*/  ULDC UR4, c[0x0][0x22c] ;  /* 0x00008b0000047ab9 */ /* 0x000fc40000000800 */
[----:B----4-:R-:W-:Y:S01]  /*1b770*/  ISETP.LT.AND P3, PT, R12, UR4, !P0 ;  /* 0x000000040c007c0c */ /* 0x010fe2000c761270 */
[----:B------:R-:W-:Y:S02]  /*1b780*/  ULDC UR4, c[0x0][0x22c] ;  /* 0x00008b0000047ab9 */ /* 0x000fe40000000800 */
[----:B------:R-:W-:Y:S01]  /*1b790*/  ISETP.LT.AND P2, PT, R0, UR4, !P0 ;  /* 0x0000000400007c0c */ /* 0x000fe2000c741270 */
[----:B------:R-:W-:Y:S01]  /*1b7a0*/  IMAD R13, R4, 0x2, R11 ;  /* 0x00000002040d7824 */ /* 0x000fe200078e020b */
[----:B------:R-:W3:Y:S01]  /*1b7b0*/  LDL.LU R0, [R1+0x5fc] ;  /* 0x0005fc0001007983 */ /* 0x000ee20000300800 */
[----:B------:R-:W-:-:S03]  /*1b7c0*/  ULDC UR4, c[0x0][0x22c] ;  /* 0x00008b0000047ab9 */ /* 0x000fc60000000800 */
[----:B------:R1:W-:Y:S01]  /*1b7d0*/  @P6 STG.E desc[UR16][R6.64], R51 ;  /* 0x0000003306006986 */ /* 0x0003e2000c101910 */
[----:B------:R-:W-:-:S03]  /*1b7e0*/  IMAD R11, R4, 0x2, R13 ;  /* 0x00000002040b7824 */ /* 0x000fc600078e020d */
[----:B------:R4:W-:Y:S04]  /*1b7f0*/  @P1 STG.E desc[UR16][R8.64], R52 ;  /* 0x0000003408001986 */ /* 0x0009e8000c101910 */
[----:B------:R-:W3:Y:S01]  /*1b800*/  LDL.LU R16, [R1+0x5f0] ;  /* 0x0005f00001107983 */ /* 0x000ee20000300800 */
[----:B-1----:R-:W-:-:S04]  /*1b810*/  LEA R6, P6, R13, R2, 0x2 ;  /* 0x000000020d067211 */ /* 0x002fc800078c10ff */
[----:B------:R-:W-:Y:S01]  /*1b820*/  LEA.HI.X.SX32 R7, R13, R5, 0x2, P6 ;  /* 0x000000050d077211 */ /* 0x000fe200030f16ff */
[----:B------:R-:W-:-:S04]  /*1b830*/  IMAD R13, R4, 0x2, R11 ;  /* 0x00000002040d7824 */ /* 0x000fc800078e020b */
[----:B------:R1:W-:Y:S01]  /*1b840*/  @P5 STG.E desc[UR16][R6.64], R53 ;  /* 0x0000003506005986 */ /* 0x0003e2000c101910 */
[----:B------:R-:W-:Y:S01]  /*1b850*/  ISETP.LT.AND P6, PT, R10, UR4, !P0 ;  /* 0x000000040a007c0c */ /* 0x000fe2000c7c1270 */
[C---:B------:R-:W-:Y:S01]  /*1b860*/  IMAD R15, R4.reuse, 0x2, R13 ;  /* 0x00000002040f7824 */ /* 0x040fe200078e020d */
[-C--:B------:R-:W-:Y:S01]  /*1b870*/  LEA R10, P1, R11, R2.reuse, 0x2 ;  /* 0x000000020b0a7211 */ /* 0x080fe200078210ff */
[----:B------:R-:W-:Y:S01]  /*1b880*/  ULDC UR4, c[0x0][0x22c] ;  /* 0x00008b0000047ab9 */ /* 0x000fe20000000800 */
[----:B------:R-:W-:Y:S02]  /*1b890*/  LEA R12, P5, R13, R2, 0x2 ;  /* 0x000000020d0c7211 */ /* 0x000fe400078a10ff */
[-C--:B------:R-:W-:Y:S01]  /*1b8a0*/  LEA.HI.X.SX32 R11, R11, R5.reuse, 0x2, P1 ;  /* 0x000000050b0b7211 */ /* 0x080fe200008f16ff */
[----:B----4-:R-:W-:Y:S01]  /*1b8b0*/  IMAD R9, R4, 0x2, R15 ;  /* 0x0000000204097824 */ /* 0x010fe200078e020f */
[----:B------:R-:W-:-:S03]  /*1b8c0*/  LEA.HI.X.SX32 R13, R13, R5, 0x2, P5 ;  /* 0x000000050d0d7211 */ /* 0x000fc600028f16ff */
[----:B------:R4:W-:Y:S01]  /*1b8d0*/  @P4 STG.E desc[UR16][R10.64], R54 ;  /* 0x000000360a004986 */ /* 0x0009e2000c101910 */
[----:B-1----:R-:W-:-:S03]  /*1b8e0*/  LEA R6, P4, R15, R2, 0x2 ;  /* 0x000000020f067211 */ /* 0x002fc600078810ff */
[----:B------:R1:W-:Y:S01]  /*1b8f0*/  @P3 STG.E desc[UR16][R12.64], R55 ;  /* 0x000000370c003986 */ /* 0x0003e2000c101910 */
[----:B------:R-:W-:Y:S02]  /*1b900*/  LEA R8, P3, R9, R2, 0x2 ;  /* 0x0000000209087211 */ /* 0x000fe400078610ff */
[-C--:B------:R-:W-:Y:S01]  /*1b910*/  LEA.HI.X.SX32 R7, R15, R5.reuse, 0x2, P4 ;  /* 0x000000050f077211 */ /* 0x080fe200020f16ff */
[----:B------:R-:W-:Y:S01]  /*1b920*/  IMAD R15, R4, 0x2, R9 ;  /* 0x00000002040f7824 */ /* 0x000fe200078e0209 */
[----:B------:R-:W-:Y:S02]  /*1b930*/  LEA.HI.X.SX32 R9, R9, R5, 0x2, P3 ;  /* 0x0000000509097211 */ /* 0x000fe400018f16ff */
[----:B--2---:R-:W-:Y:S01]  /*1b940*/  ISETP.LT.AND P1, PT, R14, UR4, !P0 ;  /* 0x000000040e007c0c */ /* 0x004fe2000c721270 */
[----:B------:R-:W-:Y:S01]  /*1b950*/  ULDC UR4, c[0x0][0x22c] ;  /* 0x00008b0000047ab9 */ /* 0x000fe20000000800 */
[----:B------:R-:W2:Y:S01]  /*1b960*/  LDL.LU R14, [R1+0x5e4] ;  /* 0x0005e400010e7983 */ /* 0x000ea20000300800 */
[----:B------:R-:W-:Y:S01]  /*1b970*/  ISETP.LT.AND P5, PT, R18, UR4, !P0 ;  /* 0x0000000412007c0c */ /* 0x000fe2000c7a1270 */
[----:B------:R-:W-:-:S02]  /*1b980*/  ULDC UR4, c[0x0][0x22c] ;  /* 0x00008b0000047ab9 */ /* 0x000fc40000000800 */
[----:B------:R-:W2:Y:S01]  /*1b990*/  LDL.LU R19, [R1+0x5dc] ;  /* 0x0005dc0001137983 */ /* 0x000ea20000300800 */
[----:B------:R-:W-:Y:S01]  /*1b9a0*/  ISETP.LT.AND P4, PT, R17, UR4, !P0 ;  /* 0x0000000411007c0c */ /* 0x000fe2000c781270 */
[----:B------:R-:W-:Y:S02]  /*1b9b0*/  ULDC UR4, c[0x0][0x22c] ;  /* 0x00008b0000047ab9 */ /* 0x000fe40000000800 */
[----:B------:R-:W2:Y:S01]  /*1b9c0*/  LDL.LU R18, [R1+0x5d8] ;  /* 0x0005d80001127983 */ /* 0x000ea20000300800 */
[----:B---3--:R-:W-:-:S03]  /*1b9d0*/  ISETP.LT.AND P3, PT, R0, UR4, !P0 ;  /* 0x0000000400007c0c */ /* 0x008fc6000c761270 */
[----:B------:R3:W-:Y:S04]  /*1b9e0*/  @P2 STG.E desc[UR16][R6.64], R56 ;  /* 0x0000003806002986 */ /* 0x0007e8000c101910 */
[----:B------:R-:W2:Y:S01]  /*1b9f0*/  LDL.LU R0, [R1+0x5d4] ;  /* 0x0005d40001007983 */ /* 0x000ea20000300800 */
[CC--:B----4-:R-:W-:Y:S01]  /*1ba00*/  LEA R10, P2, R15.reuse, R2.reuse, 0x2 ;  /* 0x000000020f0a7211 */ /* 0x0d0fe200078410ff */
[C---:B------:R-:W-:Y:S01]  /*1ba10*/  IMAD R17, R4.reuse, 0x2, R15 ;  /* 0x0000000204117824 */ /* 0x040fe200078e020f */
[----:B------:R-:W-:Y:S01]  /*1ba20*/  ULDC UR4, c[0x0][0x22c] ;  /* 0x00008b0000047ab9 */ /* 0x000fe20000000800 */
[----:B------:R4:W-:Y:S01]  /*1ba30*/  @P6 STG.E desc[UR16][R8.64], R57 ;  /* 0x0000003908006986 */ /* 0x0009e2000c101910 */
[----:B------:R-:W-:Y:S01]  /*1ba40*/  LEA.HI.X.SX32 R11, R15, R5, 0x2, P2 ;  /* 0x000000050f0b7211 */ /* 0x000fe200010f16ff */
[----:B------:R-:W-:Y:S01]  /*1ba50*/  IMAD R15, R4, 0x2, R17 ;  /* 0x00000002040f7824 */ /* 0x000fe200078e0211 */
[----:B-1----:R-:W-:-:S03]  /*1ba60*/  LEA R12, P6, R17, R2, 0x2 ;  /* 0x00000002110c7211 */ /* 0x002fc600078c10ff */
[----:B------:R1:W-:Y:S01]  /*1ba70*/  @P1 STG.E desc[UR16][R10.64], R58 ;  /* 0x0000003a0a001986 */ /* 0x0003e2000c101910 */
[-C--:B------:R-:W-:Y:S01]  /*1ba80*/  LEA.HI.X.SX32 R13, R17, R5.reuse, 0x2, P6 ;  /* 0x00000005110d7211 */ /* 0x080fe200030f16ff */
[----:B------:R-:W-:Y:S01]  /*1ba90*/  IMAD R17, R4, 0x2, R15 ;  /* 0x0000000204117824 */ /* 0x000fe200078e020f */
[CC--:B---3--:R-:W-:Y:S02]  /*1baa0*/  LEA R6, P1, R15.reuse, R2.reuse, 0x2 ;  /* 0x000000020f067211 */ /* 0x0c8fe400078210ff */
[----:B------:R-:W-:Y:S01]  /*1bab0*/  ISETP.LT.AND P2, PT, R16, UR4, !P0 ;  /* 0x0000000410007c0c */ /* 0x000fe2000c741270 */
[----:B------:R-:W-:Y:S01]  /*1bac0*/  ULDC UR4, c[0x0][0x22c] ;  /* 0x00008b0000047ab9 */ /* 0x000fe20000000800 */
[----:B------:R-:W3:Y:S01]  /*1bad0*/  LDL.LU R16, [R1+0x5d0] ;  /* 0x0005d00001107983 */ /* 0x000ee20000300800 */
[----:B------:R-:W-:Y:S01]  /*1bae0*/  LEA.HI.X.SX32 R7, R15, R5, 0x2, P1 ;  /* 0x000000050f077211 */ /* 0x000fe200008f16ff */
[----:B------:R-:W-:Y:S02]  /*1baf0*/  IMAD R15, R4, 0x2, R17 ;  /* 0x00000002040f7824 */ /* 0x000fe400078e0211 */
[----:B------:R2:W-:Y:S01]  /*1bb00*/  @P5 STG.E desc[UR16][R12.64], R59 ;  /* 0x0000003b0c005986 */ /* 0x0005e2000c101910 */
[----:B----4-:R-:W-:-:S03]  /*1bb10*/  LEA R8, P5, R17, R2, 0x2 ;  /* 0x0000000211087211 */ /* 0x010fc600078a10ff */
[----:B------:R4:W-:Y:S01]  /*1bb20*/  @P4 STG.E desc[UR16][R6.64], R60 ;  /* 0x0000003c06004986 */ /* 0x0009e2000c101910 */
[----:B-1----:R-:W-:Y:S02]  /*1bb30*/  LEA R10, P4, R15, R2, 0x2 ;  /* 0x000000020f0a7211 */ /* 0x002fe400078810ff */
[-C--:B------:R-:W-:Y:S02]  /*1bb40*/  LEA.HI.X.SX32 R9, R17, R5.reuse, 0x2, P5 ;  /* 0x0000000511097211 */ /* 0x080fe400028f16ff */
        /* <DEDUP_REMOVED lines=10> */
[----:B------:R-:W-:Y:S01]  /*1bbf0*/  ISETP.LT.AND P4, PT, R0, UR4, !P0 ;  /* 0x0000000400007c0c */ /* 0x000fe2000c781270 */
[----:B------:R-:W-:Y:S02]  /*1bc00*/  IMAD R17, R4, 0x2, R15 ;  /* 0x0000000204117824 */ /* 0x000fe400078e020f */
[----:B------:R-:W2:Y:S01]  /*1bc10*/  LDL.LU R0, [R1+0x5c0] ;  /* 0x0005c00001007983 */ /* 0x000ea20000300800 */
[----:B------:R-:W-:-:S03]  /*1bc20*/  ULDC UR4, c[0x0][0x22c] ;  /* 0x00008b0000047ab9 */ /* 0x000fc60000000800 */
[----:B------:R1:W-:Y:S01]  /*1bc30*/  @P3 STG.E desc[UR16][R8.64], R61 ;  /* 0x0000003d08003986 */ /* 0x0003e2000c101910 */
[CC--:B------:R-:W-:Y:S01]  /*1bc40*/  LEA R12, P3, R17.reuse, R2.reuse, 0x2 ;  /* 0x00000002110c7211 */ /* 0x0c0fe200078610ff */
[C---:B------:R-:W-:Y:S02]  /*1bc50*/  IMAD R15, R4.reuse, 0x2, R17 ;  /* 0x00000002040f7824 */ /* 0x040fe400078e0211 */
[----:B------:R3:W-:Y:S01]  /*1bc60*/  @P2 STG.E desc[UR16][R10.64], R62 ;  /* 0x0000003e0a002986 */ /* 0x0007e2000c101910 */
[----:B------:R-:W-:Y:S01]  /*1bc70*/  LEA.HI.X.SX32 R13, R17, R5, 0x2, P3 ;  /* 0x00000005110d7211 */ /* 0x000fe200018f16ff */
[----:B------:R-:W-:Y:S01]  /*1bc80*/  IMAD R17, R4, 0x2, R15 ;  /* 0x0000000204117824 */ /* 0x000fe200078e020f */
[----:B----4-:R-:W-:-:S03]  /*1bc90*/  LEA R6, P2, R15, R2, 0x2 ;  /* 0x000000020f067211 */ /* 0x010fc600078410ff */
[----:B------:R4:W-:Y:S01]  /*1bca0*/  @P6 STG.E desc[UR16][R12.64], R63 ;  /* 0x0000003f0c006986 */ /* 0x0009e2000c101910 */
[-C--:B------:R-:W-:Y:S01]  /*1bcb0*/  LEA.HI.X.SX32 R7, R15, R5.reuse, 0x2, P2 ;  /* 0x000000050f077211 */ /* 0x080fe200010f16ff */
[----:B------:R-:W-:Y:S01]  /*1bcc0*/  IMAD R15, R4, 0x2, R17 ;  /* 0x00000002040f7824 */ /* 0x000fe200078e0211 */
[CC--:B-1----:R-:W-:Y:S02]  /*1bcd0*/  LEA R8, P6, R17.reuse, R2.reuse, 0x2 ;  /* 0x0000000211087211 */ /* 0x0c2fe400078c10ff */
[----:B---3--:R-:W-:Y:S01]  /*1bce0*/  ISETP.LT.AND P3, PT, R16, UR4, !P0 ;  /* 0x0000000410007c0c */ /* 0x008fe2000c761270 */
[----:B------:R-:W-:Y:S01]  /*1bcf0*/  ULDC UR4, c[0x0][0x22c] ;  /* 0x00008b0000047ab9 */ /* 0x000fe20000000800 */
[----:B------:R-:W3:Y:S01]  /*1bd00*/  LDL.LU R16, [R1+0x5bc] ;  /* 0x0005bc0001107983 */ /* 0x000ee20000300800 */
[----:B------:R-:W-:Y:S01]  /*1bd10*/  LEA.HI.X.SX32 R9, R17, R5, 0x2, P6 ;  /* 0x0000000511097211 */ /* 0x000fe200030f16ff */
[----:B------:R-:W-:Y:S02]  /*1bd20*/  IMAD R17, R4, 0x2, R15 ;  /* 0x0000000204117824 */ /* 0x000fe400078e020f */
[----:B------:R1:W-:Y:S01]  /*1bd30*/  @P1 STG.E desc[UR16][R6.64], R64 ;  /* 0x0000004006001986 */ /* 0x0003e2000c101910 */
[----:B------:R-:W-:-:S03]  /*1bd40*/  LEA R10, P1, R15, R2, 0x2 ;  /* 0x000000020f0a7211 */ /* 0x000fc600078210ff */
[----:B------:R1:W-:Y:S01]  /*1bd50*/  @P5 STG.E desc[UR16][R8.64], R65 ;  /* 0x0000004108005986 */ /* 0x0003e2000c101910 */
[----:B----4-:R-:W-:Y:S02]  /*1bd60*/  LEA R12, P5, R17, R2, 0x2 ;  /* 0x00000002110c7211 */ /* 0x010fe400078a10ff */
[-C--:B------:R-:W-:Y:S02]  /*1bd70*/  LEA.HI.X.SX32 R11, R15, R5.reuse, 0x2, P1 ;  /* 0x000000050f0b7211 */ /* 0x080fe400008f16ff */
[----:B------:R-:W-:Y:S02]  /*1bd80*/  LEA.HI.X.SX32 R13, R17, R5, 0x2, P5 ;  /* 0x00000005110d7211 */ /* 0x000fe400028f16ff */
[----:B--2---:R-:W-:Y:S01]  /*1bd90*/  ISETP.LT.AND P2, PT, R14, UR4, !P0 ;  /* 0x000000040e007c0c */ /* 0x004fe2000c741270 */
[----:B------:R-:W-:Y:S01]  /*1bda0*/  ULDC UR4, c[0x0][0x22c] ;  /* 0x00008b0000047ab9 */ /* 0x000fe20000000800 */
[----:B------:R-:W2:Y:S01]  /*1bdb0*/  LDL.LU R14, [R1+0x5b8] ;  /* 0x0005b800010e7983 */ /* 0x000ea20000300800 */
[----:B------:R-:W-:Y:S01]  /*1bdc0*/  ISETP.LT.AND P6, PT, R19, UR4, !P0 ;  /* 0x0000000413007c0c */ /* 0x000fe2000c7c1270 */
[----:B------:R-:W-:-:S02]  /*1bdd0*/  ULDC UR4, c[0x0][0x22c] ;  /* 0x00008b0000047ab9 */ /* 0x000fc40000000800 */
[----:B------:R-:W4:Y:S01]  /*1bde0*/  LDL.LU R19, [R1+0x5b4] ;  /* 0x0005b40001137983 */ /* 0x000f220000300800 */
[----:B------:R-:W-:Y:S01]  /*1bdf0*/  ISETP.LT.AND P1, PT, R18, UR4, !P0 ;  /* 0x0000000412007c0c */ /* 0x000fe2000c721270 */
[----:B------:R-:W-:Y:S02]  /*1be00*/  ULDC UR4, c[0x0][0x22c] ;  /* 0x00008b0000047ab9 */ /* 0x000fe40000000800 */
[----:B------:R-:W4:Y:S01]  /*1be10*/  LDL.LU R18, [R1+0x5b0] ;  /* 0x0005b00001127983 */ /* 0x000f220000300800 */
[----:B------:R-:W-:Y:S01]  /*1be20*/  ISETP.LT.AND P5, PT, R0, UR4, !P0 ;  /* 0x0000000400007c0c */ /* 0x000fe2000c7a1270 */
[----:B------:R-:W-:Y:S02]  /*1be30*/  IMAD R15, R4, 0x2, R17 ;  /* 0x00000002040f7824 */ /* 0x000fe400078e0211 */
[----:B------:R-:W4:Y:S01]  /*1be40*/  LDL.LU R0, [R1+0x5ac] ;  /* 0x0005ac0001007983 */ /* 0x000f220000300800 */
[----:B------:R-:W-:-:S03]  /*1be50*/  ULDC UR4, c[0x0][0x22c] ;  /* 0x00008b0000047ab9 */ /* 0x000fc60000000800 */
[----:B------:R3:W-:Y:S01]  /*1be60*/  @P4 STG.E desc[UR16][R10.64], R66 ;  /* 0x000000420a004986 */ /* 0x0007e2000c101910 */
[CC--:B-1----:R-:W-:Y:S01]  /*1be70*/  LEA R6, P4, R15.reuse, R2.reuse, 0x2 ;  /* 0x000000020f067211 */ /* 0x0c2fe200078810ff */
[C---:B------:R-:W-:Y:S02]  /*1be80*/  IMAD R17, R4.reuse, 0x2, R15 ;  /* 0x0000000204117824 */ /* 0x040fe400078e020f */
[----:B------:R1:W-:Y:S01]  /*1be90*/  @P3 STG.E desc[UR16][R12.64], R67 ;  /* 0x000000430c003986 */ /* 0x0003e2000c101910 */
[----:B------:R-:W-:Y:S01]  /*1bea0*/  LEA.HI.X.SX32 R7, R15, R5, 0x2, P4 ;  /* 0x000000050f077211 */ /* 0x000fe200020f16ff */
[----:B------:R-:W-:Y:S01]  /*1beb0*/  IMAD R15, R4, 0x2, R17 ;  /* 0x00000002040f7824 */ /* 0x000fe200078e0211 */
[----:B------:R-:W-:-:S03]  /*1bec0*/  LEA R8, P3, R17, R2, 0x2 ;  /* 0x0000000211087211 */ /* 0x000fc600078610ff */
        /* <DEDUP_REMOVED lines=10> */
[----:B-1----:R-:W-:-:S03]  /*1bf70*/  LEA R12, P6, R17, R2, 0x2 ;  /* 0x00000002110c7211 */ /* 0x002fc600078c10ff */
[----:B------:R1:W-:Y:S01]  /*1bf80*/  @P1 STG.E desc[UR16][R10.64], R70 ;  /* 0x000000460a001986 */ /* 0x0003e2000c101910 */
[----:B------:R-:W-:Y:S02]  /*1bf90*/  LEA R6, P1, R15, R2, 0x2 ;  /* 0x000000020f067211 */ /* 0x000fe400078210ff */
[-C--:B------:R-:W-:Y:S02]  /*1bfa0*/  LEA.HI.X.SX32 R13, R17, R5.reuse, 0x2, P6 ;  /* 0x00000005110d7211 */ /* 0x080fe400030f16ff */
[----:B------:R-:W-:Y:S02]  /*1bfb0*/  LEA.HI.X.SX32 R7, R15, R5, 0x2, P1 ;  /* 0x000000050f077211 */ /* 0x000fe400008f16ff */
[----:B--2---:R-:W-:Y:S01]  /*1bfc0*/  ISETP.LT.AND P3, PT, R14, UR4, !P0 ;  /* 0x000000040e007c0c */ /* 0x004fe2000c761270 */
[----:B------:R-:W-:Y:S01]  /*1bfd0*/  ULDC UR4, c[0x0][0x22c] ;  /* 0x00008b0000047ab9 */ /* 0x000fe20000000800 */
[----:B------:R-:W2:Y:S01]  /*1bfe0*/  LDL.LU R14, [R1+0x5a4] ;  /* 0x0005a400010e7983 */ /* 0x000ea20000300800 */
[----:B----4-:R-:W-:Y:S01]  /*1bff0*/  ISETP.LT.AND P2, PT, R19, UR4, !P0 ;  /* 0x0000000413007c0c */ /* 0x010fe2000c741270 */
        /* <DEDUP_REMOVED lines=10> */
[CC--:B------:R-:W-:Y:S01]  /*1c0a0*/  LEA R8, P5, R17.reuse, R2.reuse, 0x2 ;  /* 0x0000000211087211 */ /* 0x0c0fe200078a10ff */
[C---:B------:R-:W-:Y:S02]  /*1c0b0*/  IMAD R15, R4.reuse, 0x2, R17 ;  /* 0x00000002040f7824 */ /* 0x040fe400078e0211 */
        /* <DEDUP_REMOVED lines=14> */
[----:B------:R-:W-:-:S03]  /*1c1a0*/  LEA R6, P2, R15, R2, 0x2 ;  /* 0x000000020f067211 */ /* 0x000fc600078410ff */
[----:B------:R4:W-:Y:S01]  /*1c1b0*/  @P6 STG.E desc[UR16][R12.64], R75 ;  /* 0x0000004b0c006986 */ /* 0x0009e2000c101910 */
[----:B-1----:R-:W-:Y:S02]  /*1c1c0*/  LEA R8, P6, R17, R2, 0x2 ;  /* 0x0000000211087211 */ /* 0x002fe400078c10ff */
        /* <DEDUP_REMOVED lines=331> */
[----:B------:R-:W-:Y:S01]  /*1d680*/  LEA R12, P3, R17, R2, 0x2 ;  /* 0x00000002110c7211 */ /* 0x000fe200078610ff */
[----:B------:R-:W-:-:S03]  /*1d690*/  IMAD R15, R4, 0x2, R17 ;  /* 0x00000002040f7824 */ /* 0x000fc600078e0211 */
[----:B------:R-:W-:Y:S01]  /*1d6a0*/  LEA.HI.X.SX32 R13, R17, R5, 0x2, P3 ;  /* 0x00000005110d7211 */ /* 0x000fe200018f16ff */
[----:B------:R-:W-:Y:S01]  /*1d6b0*/  IMAD R17, R4, 0x2, R15 ;  /* 0x0000000204117824 */ /* 0x000fe200078e020f */
[----:B------:R3:W-:Y:S01]  /*1d6c0*/  @P2 STG.E desc[UR16][R10.64], R122 ;  /* 0x0000007a0a002986 */ /* 0x0007e2000c101910 */
[----:B------:R-:W-:-:S03]  /*1d6d0*/  LEA R6, P2, R15, R2, 0x2 ;  /* 0x000000020f067211 */ /* 0x000fc600078410ff */
[----:B------:R4:W-:Y:S01]  /*1d6e0*/  @P6 STG.E desc[UR16][R12.64], R123 ;  /* 0x0000007b0c006986 */ /* 0x0009e2000c101910 */
[----:B-1----:R-:W-:Y:S02]  /*1d6f0*/  LEA R8, P6, R17, R2, 0x2 ;  /* 0x0000000211087211 */ /* 0x002fe400078c10ff */
[-C--:B------:R-:W-:Y:S01]  /*1d700*/  LEA.HI.X.SX32 R7, R15, R5.reuse, 0x2, P2 ;  /* 0x000000050f077211 */ /* 0x080fe200010f16ff */
[----:B------:R-:W-:Y:S01]  /*1d710*/  IMAD R15, R4, 0x2, R17 ;  /* 0x00000002040f7824 */ /* 0x000fe200078e0211 */
[----:B------:R-:W-:Y:S02]  /*1d720*/  LEA.HI.X.SX32 R9, R17, R5, 0x2, P6 ;  /* 0x0000000511097211 */ /* 0x000fe400030f16ff */
[----:B---3--:R-:W-:Y:S01]  /*1d730*/  ISETP.LT.AND P3, PT, R16, UR4, !P0 ;  /* 0x0000000410007c0c */ /* 0x008fe2000c761270 */
[----:B------:R1:W-:Y:S01]  /*1d740*/  @P1 STG.E desc[UR16][R6.64], R124 ;  /* 0x0000007c06001986 */ /* 0x0003e2000c101910 */
[----:B------:R-:W-:-:S03]  /*1d750*/  ULDC UR4, c[0x0][0x22c] ;  /* 0x00008b0000047ab9 */ /* 0x000fc60000000800 */
[----:B------:R3:W-:Y:S01]  /*1d760*/  @P5 STG.E desc[UR16][R8.64], R125 ;  /* 0x0000007d08005986 */ /* 0x0007e2000c101910 */
[----:B------:R-:W-:-:S03]  /*1d770*/  LEA R10, P5, R15, R2, 0x2 ;  /* 0x000000020f0a7211 */ /* 0x000fc600078a10ff */
[----:B------:R-:W3:Y:S01]  /*1d780*/  LDL.LU R16, [R1+0x4c4] ;  /* 0x0004c40001107983 */ /* 0x000ee20000300800 */
[----:B------:R-:W-:-:S05]  /*1d790*/  LEA.HI.X.SX32 R11, R15, R5, 0x2, P5 ;  /* 0x000000050f0b7211 */ /* 0x000fca00028f16ff */
[----:B------:R3:W-:Y:S01]  /*1d7a0*/  @P4 STG.E desc[UR16][R10.64], R126 ;  /* 0x0000007e0a004986 */ /* 0x0007e2000c101910 */
[----:B--2---:R-:W-:Y:S01]  /*1d7b0*/  ISETP.LT.AND P2, PT, R14, UR4, !P0 ;  /* 0x000000040e007c0c */ /* 0x004fe2000c741270 */
[----:B------:R-:W-:Y:S02]  /*1d7c0*/  ULDC UR4, c[0x0][0x22c] ;  /* 0x00008b0000047ab9 */ /* 0x000fe40000000800 */
[----:B------:R-:W2:Y:S01]  /*1d7d0*/  LDL.LU R14, [R1+0x4c0] ;  /* 0x0004c000010e7983 */ /* 0x000ea20000300800 */
[----:B----4-:R-:W-:Y:S01]  /*1d7e0*/  ISETP.LT.AND P1, PT, R19, UR4, !P0 ;  /* 0x0000000413007c0c */ /* 0x010fe2000c721270 */
[----:B------:R-:W-:Y:S02]  /*1d7f0*/  ULDC UR4, c[0x0][0x22c] ;  /* 0x00008b0000047ab9 */ /* 0x000fe40000000800 */
[----:B------:R-:W-:Y:S01]  /*1d800*/  ISETP.LT.AND P5, PT, R18, UR4, !P0 ;  /* 0x0000000412007c0c */ /* 0x000fe2000c7a1270 */
[----:B------:R-:W-:Y:S01]  /*1d810*/  ULDC UR4, c[0x0][0x22c] ;  /* 0x00008b0000047ab9 */ /* 0x000fe20000000800 */
[----:B------:R-:W4:Y:S01]  /*1d820*/  LDL.LU R18, [R1+0x4bc] ;  /* 0x0004bc0001127983 */ /* 0x000f220000300800 */
[----:B------:R-:W-:Y:S01]  /*1d830*/  ISETP.LT.AND P4, PT, R0, UR4, !P0 ;  /* 0x0000000400007c0c */ /* 0x000fe2000c781270 */
[----:B------:R-:W-:-:S02]  /*1d840*/  IMAD R17, R4, 0x2, R15 ;  /* 0x0000000204117824 */ /* 0x000fc400078e020f */
[----:B------:R-:W4:Y:S01]  /*1d850*/  LDL.LU R0, [R1+0x4b8] ;  /* 0x0004b80001007983 */ /* 0x000f220000300800 */
[----:B------:R-:W-:Y:S01]  /*1d860*/  ULDC UR4, c[0x0][0x22c] ;  /* 0x00008b0000047ab9 */ /* 0x000fe20000000800 */
[----:B------:R-:W-:Y:S01]  /*1d870*/  IMAD R19, R4, 0x2, R17 ;  /* 0x0000000204137824 */ /* 0x000fe200078e0211 */
[----:B------:R-:W-:-:S03]  /*1d880*/  LEA R12, P6, R17, R2, 0x2 ;  /* 0x00000002110c7211 */ /* 0x000fc600078c10ff */
[----:B------:R-:W-:Y:S01]  /*1d890*/  IMAD R15, R4, 0x2, R19 ;  /* 0x00000002040f7824 */ /* 0x000fe200078e0213 */
[----:B------:R-:W-:-:S03]  /*1d8a0*/  LEA.HI.X.SX32 R13, R17, R5, 0x2, P6 ;  /* 0x00000005110d7211 */ /* 0x000fc600030f16ff */
[C---:B------:R-:W-:Y:S02]  /*1d8b0*/  IMAD R17, R4.reuse, 0x2, R15 ;  /* 0x0000000204117824 */ /* 0x040fe400078e020f */
[----:B------:R3:W-:Y:S01]  /*1d8c0*/  @P3 STG.E desc[UR16][R12.64], R127 ;  /* 0x0000007f0c003986 */ /* 0x0007e2000c101910 */
[-C--:B-1----:R-:W-:Y:S01]  /*1d8d0*/  LEA R6, P3, R19, R2.reuse, 0x2 ;  /* 0x0000000213067211 */ /* 0x082fe200078610ff */
[C---:B------:R-:W-:Y:S01]  /*1d8e0*/  IMAD R21, R4.reuse, 0x2, R17 ;  /* 0x0000000204157824 */ /* 0x040fe200078e0211 */
[----:B---3--:R-:W-:Y:S02]  /*1d8f0*/  LEA R8, P6, R15, R2, 0x2 ;  /* 0x000000020f087211 */ /* 0x008fe400078c10ff */
[-C--:B------:R-:W-:Y:S01]  /*1d900*/  LEA.HI.X.SX32 R7, R19, R5.reuse, 0x2, P3 ;  /* 0x0000000513077211 */ /* 0x080fe200018f16ff */
[----:B------:R-:W-:Y:S01]  /*1d910*/  IMAD R19, R4, 0x2, R21 ;  /* 0x0000000204137824 */ /* 0x000fe200078e0215 */
[----:B------:R-:W-:-:S03]  /*1d920*/  LEA.HI.X.SX32 R9, R15, R5, 0x2, P6 ;  /* 0x000000050f097211 */ /* 0x000fc600030f16ff */
[----:B------:R1:W-:Y:S01]  /*1d930*/  @P2 STG.E desc[UR16][R6.64], R128 ;  /* 0x0000008006002986 */ /* 0x0003e2000c101910 */
[C---:B------:R-:W-:Y:S01]  /*1d940*/  IMAD R3, R4.reuse, 0x2, R19 ;  /* 0x0000000204037824 */ /* 0x040fe200078e0213 */
[-C--:B------:R-:W-:Y:S02]  /*1d950*/  LEA R10, P6, R17, R2.reuse, 0x2 ;  /* 0x00000002110a7211 */ /* 0x080fe400078c10ff */
[----:B------:R3:W-:Y:S01]  /*1d960*/  @P1 STG.E desc[UR16][R8.64], R129 ;  /* 0x0000008108001986 */ /* 0x0007e2000c101910 */
[C---:B------:R-:W-:Y:S01]  /*1d970*/  LEA R12, P1, R21.reuse, R2, 0x2 ;  /* 0x00000002150c7211 */ /* 0x040fe200078210ff */
[----:B------:R-:W-:Y:S01]  /*1d980*/  IMAD R23, R4, 0x2, R3 ;  /* 0x0000000204177824 */ /* 0x000fe200078e0203 */
[----:B------:R-:W-:Y:S01]  /*1d990*/  ISETP.LT.AND P3, PT, R16, UR4, !P0 ;  /* 0x0000000410007c0c */ /* 0x000fe2000c761270 */
[----:B------:R-:W-:Y:S01]  /*1d9a0*/  ULDC UR4, c[0x0][0x22c] ;  /* 0x00008b0000047ab9 */ /* 0x000fe20000000800 */
[-C--:B------:R-:W-:Y:S01]  /*1d9b0*/  LEA.HI.X.SX32 R13, R21, R5.reuse, 0x2, P1 ;  /* 0x00000005150d7211 */ /* 0x080fe200008f16ff */
[----:B------:R-:W-:Y:S01]  /*1d9c0*/  IMAD R4, R4, 0x2, R23 ;  /* 0x0000000204047824 */ /* 0x000fe200078e0217 */
[----:B------:R-:W-:-:S02]  /*1d9d0*/  LEA.HI.X.SX32 R11, R17, R5, 0x2, P6 ;  /* 0x00000005110b7211 */ /* 0x000fc400030f16ff */
[----:B-1----:R-:W-:-:S04]  /*1d9e0*/  LEA R6, P1, R3, R2, 0x2 ;  /* 0x0000000203067211 */ /* 0x002fc800078210ff */
[----:B------:R-:W-:Y:S01]  /*1d9f0*/  LEA.HI.X.SX32 R7, R3, R5, 0x2, P1 ;  /* 0x0000000503077211 */ /* 0x000fe200008f16ff */
[----:B------:R3:W-:Y:S04]  /*1da00*/  @P5 STG.E desc[UR16][R10.64], R130 ;  /* 0x000000820a005986 */ /* 0x0007e8000c101910 */
[----:B------:R3:W-:Y:S01]  /*1da10*/  @P4 STG.E desc[UR16][R12.64], R131 ;  /* 0x000000830c004986 */ /* 0x0007e2000c101910 */
[----:B--2---:R-:W-:Y:S01]  /*1da20*/  ISETP.LT.AND P2, PT, R14, UR4, !P0 ;  /* 0x000000040e007c0c */ /* 0x004fe2000c741270 */
[----:B------:R-:W-:Y:S01]  /*1da30*/  ULDC UR4, c[0x0][0x22c] ;  /* 0x00008b0000047ab9 */ /* 0x000fe20000000800 */
[----:B------:R-:W-:-:S04]  /*1da40*/  LEA R14, P6, R19, R2, 0x2 ;  /* 0x00000002130e7211 */ /* 0x000fc800078c10ff */
[----:B------:R-:W-:Y:S02]  /*1da50*/  LEA.HI.X.SX32 R15, R19, R5, 0x2, P6 ;  /* 0x00000005130f7211 */ /* 0x000fe400030f16ff */
[----:B----4-:R-:W-:Y:S01]  /*1da60*/  ISETP.LT.AND P1, PT, R18, UR4, !P0 ;  /* 0x0000000412007c0c */ /* 0x010fe2000c721270 */
[----:B------:R-:W-:Y:S01]  /*1da70*/  ULDC UR4, c[0x0][0x22c] ;  /* 0x00008b0000047ab9 */ /* 0x000fe20000000800 */
[----:B------:R-:W-:-:S04]  /*1da80*/  LEA R16, P6, R4, R2, 0x2 ;  /* 0x0000000204107211 */ /* 0x000fc800078c10ff */
[-C--:B------:R-:W-:Y:S02]  /*1da90*/  LEA.HI.X.SX32 R17, R4, R5.reuse, 0x2, P6 ;  /* 0x0000000504117211 */ /* 0x080fe400030f16ff */
[C---:B------:R-:W-:Y:S01]  /*1daa0*/  LEA R2, P6, R23.reuse, R2, 0x2 ;  /* 0x0000000217027211 */ /* 0x040fe200078c10ff */
[----:B------:R3:W-:Y:S03]  /*1dab0*/  @P3 STG.E desc[UR16][R14.64], R24 ;  /* 0x000000180e003986 */ /* 0x0007e6000c101910 */
[----:B------:R-:W-:Y:S01]  /*1dac0*/  LEA.HI.X.SX32 R3, R23, R5, 0x2, P6 ;  /* 0x0000000517037211 */ /* 0x000fe200030f16ff */
[----:B------:R3:W-:Y:S04]  /*1dad0*/  @P2 STG.E desc[UR16][R6.64], R25 ;  /* 0x0000001906002986 */ /* 0x0007e8000c101910 */
[----:B------:R3:W-:Y:S01]  /*1dae0*/  @P1 STG.E desc[UR16][R2.64], R26 ;  /* 0x0000001a02001986 */ /* 0x0007e2000c101910 */
[----:B------:R-:W-:-:S13]  /*1daf0*/  ISETP.LT.AND P0, PT, R0, UR4, !P0 ;  /* 0x0000000400007c0c */ /* 0x000fda000c701270 */
[----:B---3--:R-:W-:Y:S05]  /*1db00*/  @!P0 EXIT ;  /* 0x000000000000894d */ /* 0x008fea0003800000 */
[----:B------:R-:W-:Y:S01]  /*1db10*/  STG.E desc[UR16][R16.64], R27 ;  /* 0x0000001b10007986 */ /* 0x000fe2000c101910 */
[----:B------:R-:W-:Y:S05]  /*1db20*/  EXIT ;  /* 0x000000000000794d */ /* 0x000fea0003800000 */
.L_x_2:
[----:B------:R-:W-:-:S00]  /*1db30*/  BRA `(.L_x_2) ;  /* 0xfffffffc00fc7947 */ /* 0x000fc0000383ffff */
[----:B------:R-:W-:-:S00]  /*1db40*/  NOP ;  /* 0x0000000000007918 */ /* 0x000fc00000000000 */
        /* <DEDUP_REMOVED lines=11> */
.L_x_3:


//--------------------- .nv.shared.matmul_kernel  --------------------------
	.section	.nv.shared.matmul_kernel,"aw",@nobits
	.sectionflags	@""
	.align	16
	.zero		1024


//--------------------- .nv.shared.reserved.0     --------------------------
	.section	.nv.shared.reserved.0,"aw",@nobits
	.weak		__nv_reservedSMEM_offset_0_alias
	.size		__nv_reservedSMEM_offset_0_alias, 0, 0
	.other		__nv_reservedSMEM_offset_0_alias,@"STO_CUDA_RESERVED_SHARED STV_DEFAULT"
__nv_reservedSMEM_offset_0_alias:
	.zero		0


//--------------------- .nv.constant0.matmul_kernel --------------------------
	.section	.nv.constant0.matmul_kernel,"a",@progbits
	.sectionflags	@""
	.align	4
.nv.constant0.matmul_kernel:
	.zero		608


//--------------------- SYMBOLS --------------------------

	.type		.nv.reservedSmem.offset0,@object
	.size		.nv.reservedSmem.offset0,0x4
